	.headerflags	@"EF_CUDA_TEXMODE_UNIFIED EF_CUDA_64BIT_ADDRESS EF_CUDA_SM86 EF_CUDA_VIRTUAL_SM(EF_CUDA_SM86)"
	.elftype	@"ET_EXEC"


//--------------------- .nv.info                  --------------------------
	.section	.nv.info,"",@"SHT_CUDA_INFO"
	.align	4


	//----- nvinfo : EIATTR_REGCOUNT
	.align		4
        /*0000*/ 	.byte	0x04, 0x2f
        /*0002*/ 	.short	(.L_1 - .L_0)
	.align		4
.L_0:
        /*0004*/ 	.word	index@(triton_mm)
        /*0008*/ 	.word	0x000000ff


	//----- nvinfo : EIATTR_MAX_STACK_SIZE
	.align		4
.L_1:
        /*000c*/ 	.byte	0x04, 0x23
        /*000e*/ 	.short	(.L_3 - .L_2)
	.align		4
.L_2:
        /*0010*/ 	.word	index@(triton_mm)
        /*0014*/ 	.word	0x00000000


	//----- nvinfo : EIATTR_MIN_STACK_SIZE
	.align		4
.L_3:
        /*0018*/ 	.byte	0x04, 0x12
        /*001a*/ 	.short	(.L_5 - .L_4)
	.align		4
.L_4:
        /*001c*/ 	.word	index@(triton_mm)
        /*0020*/ 	.word	0x00000348


	//----- nvinfo : EIATTR_FRAME_SIZE
	.align		4
.L_5:
        /*0024*/ 	.byte	0x04, 0x11
        /*0026*/ 	.short	(.L_7 - .L_6)
	.align		4
.L_6:
        /*0028*/ 	.word	index@(triton_mm)
        /*002c*/ 	.word	0x00000348
.L_7:


//--------------------- .nv.info.triton_mm        --------------------------
	.section	.nv.info.triton_mm,"",@"SHT_CUDA_INFO"
	.align	4


	//----- nvinfo : EIATTR_CUDA_API_VERSION
	.align		4
        /*0000*/ 	.byte	0x04, 0x37
        /*0002*/ 	.short	(.L_9 - .L_8)
.L_8:
        /*0004*/ 	.word	0x0000007b


	//----- nvinfo : EIATTR_SW2861232_WAR
	.align		4
.L_9:
        /*0008*/ 	.byte	0x01, 0x35
	.zero		2


	//----- nvinfo : EIATTR_PARAM_CBANK
	.align		4
        /*000c*/ 	.byte	0x04, 0x0a
        /*000e*/ 	.short	(.L_11 - .L_10)
	.align		4
.L_10:
        /*0010*/ 	.word	index@(.nv.constant0.triton_mm)
        /*0014*/ 	.short	0x0160
        /*0016*/ 	.short	0x001c


	//----- nvinfo : EIATTR_CBANK_PARAM_SIZE
	.align		4
.L_11:
        /*0018*/ 	.byte	0x03, 0x19
        /*001a*/ 	.short	0x001c


	//----- nvinfo : EIATTR_KPARAM_INFO
	.align		4
        /*001c*/ 	.byte	0x04, 0x17
        /*001e*/ 	.short	(.L_13 - .L_12)
.L_12:
        /*0020*/ 	.word	0x00000000
        /*0024*/ 	.short	0x0003
        /*0026*/ 	.short	0x0018
        /*0028*/ 	.byte	0x00, 0xf0, 0x11, 0x00


	//----- nvinfo : EIATTR_KPARAM_INFO
	.align		4
.L_13:
        /*002c*/ 	.byte	0x04, 0x17
        /*002e*/ 	.short	(.L_15 - .L_14)
.L_14:
        /*0030*/ 	.word	0x00000000
        /*0034*/ 	.short	0x0002
        /*0036*/ 	.short	0x0010
        /*0038*/ 	.byte	0x00, 0xf0, 0x21, 0x00


	//----- nvinfo : EIATTR_KPARAM_INFO
	.align		4
.L_15:
        /*003c*/ 	.byte	0x04, 0x17
        /*003e*/ 	.short	(.L_17 - .L_16)
.L_16:
        /*0040*/ 	.word	0x00000000
        /*0044*/ 	.short	0x0001
        /*0046*/ 	.short	0x0008
        /*0048*/ 	.byte	0x00, 0xf0, 0x21, 0x00


	//----- nvinfo : EIATTR_KPARAM_INFO
	.align		4
.L_17:
        /*004c*/ 	.byte	0x04, 0x17
        /*004e*/ 	.short	(.L_19 - .L_18)
.L_18:
        /*0050*/ 	.word	0x00000000
        /*0054*/ 	.short	0x0000
        /*0056*/ 	.short	0x0000
        /*0058*/ 	.byte	0x00, 0xf0, 0x21, 0x00


	//----- nvinfo : EIATTR_MAXREG_COUNT
	.align		4
.L_19:
        /*005c*/ 	.byte	0x03, 0x1b
        /*005e*/ 	.short	0x00ff


	//----- nvinfo : EIATTR_EXIT_INSTR_OFFSETS
	.align		4
        /*0060*/ 	.byte	0x04, 0x1c
        /*0062*/ 	.short	(.L_21 - .L_20)


	//   ....[0]....
.L_20:
        /*0064*/ 	.word	0x00000050


	//   ....[1]....
        /*0068*/ 	.word	0x000296c0


	//   ....[2]....
        /*006c*/ 	.word	0x00029710


	//----- nvinfo : EIATTR_MAX_THREADS
	.align		4
.L_21:
        /*0070*/ 	.byte	0x04, 0x05
        /*0072*/ 	.short	(.L_23 - .L_22)
.L_22:
        /*0074*/ 	.word	0x00000080
        /*0078*/ 	.word	0x00000001
        /*007c*/ 	.word	0x00000001
.L_23:


//--------------------- .nv.rel.action            --------------------------
	.section	.nv.rel.action,"",@"SHT_CUDA_RELOCINFO"
	.align	8
	.sectionentsize	8
        /*0000*/ 	.byte	0x73, 0x00, 0x00, 0x00, 0x00, 0x00, 0x00, 0x00, 0x00, 0x00, 0x00, 0x11, 0x25, 0x00, 0x05, 0x36


//--------------------- .nv.constant0.triton_mm   --------------------------
	.section	.nv.constant0.triton_mm,"a",@progbits
	.align	4
.nv.constant0.triton_mm:
	.zero		380


//--------------------- .text.triton_mm           --------------------------
	.section	.text.triton_mm,"ax",@progbits
	.sectionflags	@"SHF_BARRIERS=1"
	.sectioninfo	@"SHI_REGISTERS=255"
	.align	128
        .global         triton_mm
        .type           triton_mm,@function
        .size           triton_mm,(.L_x_3 - triton_mm)
        .other          triton_mm,@"STO_CUDA_ENTRY STV_DEFAULT"
triton_mm:
.text.triton_mm:
[----:B------:R-:W-:-:S02]  /*0000*/  MOV R1, c[0x0][0x28] ;  /* 0x00000a0000017a02 */ /* 0x000fc40000000f00 */
[----:B------:R-:W-:Y:S02]  /*0010*/  MOV R0, c[0x0][0x178] ;  /* 0x00005e0000007a02 */ /* 0x000fe40000000f00 */
[----:B------:R-:W-:-:S03]  /*0020*/  IADD3 R1, R1, -0x348, RZ ;  /* 0xfffffcb801017810 */ /* 0x000fc60007ffe0ff */
[----:B------:R-:W-:-:S05]  /*0030*/  IMAD R2, R0, 0x1900, RZ ;  /* 0x0000190000027824 */ /* 0x000fca00078e02ff */
[----:B------:R-:W-:-:S13]  /*0040*/  ISETP.NE.AND P0, PT, R2, RZ, PT ;  /* 0x000000ff0200720c */ /* 0x000fda0003f05270 */
[----:B------:R-:W-:Y:S05]  /*0050*/  @!P0 EXIT ;  /* 0x000000000000894d */ /* 0x000fea0003800000 */
[----:B------:R-:W1:Y:S01]  /*0060*/  S2R R9, SR_CTAID.X ;  /* 0x0000000000097919 */ /* 0x000e620000002500 */
[----:B------:R-:W-:Y:S01]  /*0070*/  IMAD R0, R0, 0x32, RZ ;  /* 0x0000003200007824 */ /* 0x000fe200078e02ff */
[----:B------:R-:W-:Y:S01]  /*0080*/  MOV R53, 0x4 ;  /* 0x0000000400357802 */ /* 0x000fe20000000f00 */
[----:B------:R-:W-:Y:S01]  /*0090*/  ULDC.64 UR8, c[0x0][0x118] ;  /* 0x0000460000087ab9 */ /* 0x000fe20000000a00 */
[----:B------:R-:W-:Y:S01]  /*00a0*/  CS2R R216, SRZ ;  /* 0x0000000000d87805 */ /* 0x000fe2000001ff00 */
[----:B------:R-:W-:Y:S01]  /*00b0*/  CS2R R218, SRZ ;  /* 0x0000000000da7805 */ /* 0x000fe2000001ff00 */
[----:B------:R-:W-:Y:S01]  /*00c0*/  IADD3 R2, R0, 0x7f, RZ ;  /* 0x0000007f00027810 */ /* 0x000fe20007ffe0ff */
[----:B------:R-:W-:Y:S01]  /*00d0*/  CS2R R212, SRZ ;  /* 0x0000000000d47805 */ /* 0x000fe2000001ff00 */
[----:B------:R-:W-:Y:S01]  /*00e0*/  IABS R54, R0 ;  /* 0x0000000000367213 */ /* 0x000fe20000000000 */
[----:B------:R-:W-:Y:S01]  /*00f0*/  CS2R R214, SRZ ;  /* 0x0000000000d67805 */ /* 0x000fe2000001ff00 */
[----:B------:R-:W-:Y:S01]  /*0100*/  SHF.R.S32.HI R3, RZ, 0x1f, R2 ;  /* 0x0000001fff037819 */ /* 0x000fe20000011402 */
[----:B------:R-:W-:Y:S01]  /*0110*/  CS2R R208, SRZ ;  /* 0x0000000000d07805 */ /* 0x000fe2000001ff00 */
[----:B------:R-:W-:Y:S01]  /*0120*/  CS2R R210, SRZ ;  /* 0x0000000000d27805 */ /* 0x000fe2000001ff00 */
[----:B------:R-:W-:Y:S01]  /*0130*/  CS2R R204, SRZ ;  /* 0x0000000000cc7805 */ /* 0x000fe2000001ff00 */
[----:B------:R-:W-:Y:S01]  /*0140*/  LEA.HI R3, R3, R2, RZ, 0x7 ;  /* 0x0000000203037211 */ /* 0x000fe200078f38ff */
[----:B------:R-:W-:Y:S01]  /*0150*/  CS2R R206, SRZ ;  /* 0x0000000000ce7805 */ /* 0x000fe2000001ff00 */
        /* <DEDUP_REMOVED lines=8> */
[----:B-1----:R-:W-:Y:S01]  /*01e0*/  SHF.R.S32.HI R4, RZ, 0x1f, R9 ;  /* 0x0000001fff047819 */ /* 0x002fe20000011409 */
[----:B------:R-:W-:Y:S01]  /*01f0*/  CS2R R184, SRZ ;  /* 0x0000000000b87805 */ /* 0x000fe2000001ff00 */
[----:B------:R-:W-:Y:S01]  /*0200*/  ISETP.GE.AND P1, PT, R9, RZ, PT ;  /* 0x000000ff0900720c */ /* 0x000fe20003f26270 */
[----:B------:R-:W-:Y:S01]  /*0210*/  CS2R R186, SRZ ;  /* 0x0000000000ba7805 */ /* 0x000fe2000001ff00 */
[-C--:B------:R-:W-:Y:S01]  /*0220*/  LEA.HI R4, R4, R9.reuse, RZ, 0x3 ;  /* 0x0000000904047211 */ /* 0x080fe200078f18ff */
[----:B------:R-:W-:Y:S01]  /*0230*/  CS2R R180, SRZ ;  /* 0x0000000000b47805 */ /* 0x000fe2000001ff00 */
[----:B------:R-:W-:Y:S01]  /*0240*/  CS2R R182, SRZ ;  /* 0x0000000000b67805 */ /* 0x000fe2000001ff00 */
[----:B------:R-:W-:Y:S01]  /*0250*/  CS2R R176, SRZ ;  /* 0x0000000000b07805 */ /* 0x000fe2000001ff00 */
[----:B------:R-:W-:Y:S01]  /*0260*/  LOP3.LUT R4, R4, 0xfffffff8, RZ, 0xc0, !PT ;  /* 0xfffffff804047812 */ /* 0x000fe200078ec0ff */
[----:B------:R-:W-:Y:S01]  /*0270*/  CS2R R178, SRZ ;  /* 0x0000000000b27805 */ /* 0x000fe2000001ff00 */
[----:B------:R-:W-:Y:S01]  /*0280*/  CS2R R172, SRZ ;  /* 0x0000000000ac7805 */ /* 0x000fe2000001ff00 */
[----:B------:R-:W-:Y:S01]  /*0290*/  CS2R R174, SRZ ;  /* 0x0000000000ae7805 */ /* 0x000fe2000001ff00 */
[----:B------:R-:W-:Y:S01]  /*02a0*/  LEA.HI.SX32 R3, R3, -R4, 0x19 ;  /* 0x8000000403037211 */ /* 0x000fe200078fcaff */
[----:B------:R-:W-:Y:S01]  /*02b0*/  UMOV UR4, URZ ;  /* 0x0000003f00047c82 */ /* 0x000fe20008000000 */
[----:B------:R-:W-:Y:S01]  /*02c0*/  IADD3 R11, -R4, R9, RZ ;  /* 0x00000009040b7210 */ /* 0x000fe20007ffe1ff */
[----:B------:R-:W-:Y:S01]  /*02d0*/  UMOV UR6, URZ ;  /* 0x0000003f00067c82 */ /* 0x000fe20008000000 */
[----:B------:R-:W-:Y:S01]  /*02e0*/  IMNMX R6, R3, 0x8, PT ;  /* 0x0000000803067817 */ /* 0x000fe20003800200 */
[----:B------:R-:W-:-:S02]  /*02f0*/  UMOV UR7, URZ ;  /* 0x0000003f00077c82 */ /* 0x000fc40008000000 */
[----:B------:R-:W-:Y:S01]  /*0300*/  UMOV UR5, URZ ;  /* 0x0000003f00057c82 */ /* 0x000fe20008000000 */
[-C--:B------:R-:W-:Y:S02]  /*0310*/  IABS R13, R6.reuse ;  /* 0x00000006000d7213 */ /* 0x080fe40000000000 */
[----:B------:R-:W-:Y:S02]  /*0320*/  IABS R10, R6 ;  /* 0x00000006000a7213 */ /* 0x000fe40000000000 */
[----:B------:R-:W1:Y:S02]  /*0330*/  I2F.RP R5, R13 ;  /* 0x0000000d00057306 */ /* 0x000e640000209400 */
[----:B------:R-:W-:Y:S02]  /*0340*/  IADD3 R15, RZ, -R10, RZ ;  /* 0x8000000aff0f7210 */ /* 0x000fe40007ffe0ff */
[----:B------:R-:W-:-:S04]  /*0350*/  IABS R10, R11 ;  /* 0x0000000b000a7213 */ /* 0x000fc80000000000 */
[----:B-1----:R-:W1:Y:S02]  /*0360*/  MUFU.RCP R5, R5 ;  /* 0x0000000500057308 */ /* 0x002e640000001000 */
[----:B-1----:R-:W-:-:S06]  /*0370*/  IADD3 R2, R5, 0xffffffe, RZ ;  /* 0x0ffffffe05027810 */ /* 0x002fcc0007ffe0ff */
[----:B------:R-:W1:Y:S08]  /*0380*/  I2F.RP R5, R54 ;  /* 0x0000003600057306 */ /* 0x000e700000209400 */
[----:B------:R2:W3:Y:S08]  /*0390*/  F2I.FTZ.U32.TRUNC.NTZ R3, R2 ;  /* 0x0000000200037305 */ /* 0x0004f0000021f000 */
[----:B-1----:R-:W1:Y:S01]  /*03a0*/  MUFU.RCP R5, R5 ;  /* 0x0000000500057308 */ /* 0x002e620000001000 */
[----:B--2---:R-:W-:-:S02]  /*03b0*/  MOV R2, RZ ;  /* 0x000000ff00027202 */ /* 0x004fc40000000f00 */
[----:B---3--:R-:W-:-:S05]  /*03c0*/  IADD3 R8, RZ, -R3, RZ ;  /* 0x80000003ff087210 */ /* 0x008fca0007ffe0ff */
[----:B------:R-:W-:Y:S01]  /*03d0*/  IMAD R7, R8, R13, RZ ;  /* 0x0000000d08077224 */ /* 0x000fe200078e02ff */
[----:B------:R-:W-:Y:S02]  /*03e0*/  IABS R8, R9 ;  /* 0x0000000900087213 */ /* 0x000fe40000000000 */
[----:B-1----:R-:W-:Y:S01]  /*03f0*/  IADD3 R12, R5, 0xffffffe, RZ ;  /* 0x0ffffffe050c7810 */ /* 0x002fe20007ffe0ff */
[----:B------:R-:W-:Y:S01]  /*0400*/  IMAD.HI.U32 R7, R3, R7, R2 ;  /* 0x0000000703077227 */ /* 0x000fe200078e0002 */
[----:B------:R-:W-:Y:S02]  /*0410*/  MOV R3, R8 ;  /* 0x0000000800037202 */ /* 0x000fe40000000f00 */
[----:B------:R1:W2:Y:S03]  /*0420*/  F2I.FTZ.U32.TRUNC.NTZ R5, R12 ;  /* 0x0000000c00057305 */ /* 0x0002a6000021f000 */
[----:B------:R-:W-:-:S04]  /*0430*/  IMAD.HI.U32 R2, R7, R3, RZ ;  /* 0x0000000307027227 */ /* 0x000fc800078e00ff */
[-C--:B------:R-:W-:Y:S02]  /*0440*/  IMAD R2, R2, R15.reuse, R3 ;  /* 0x0000000f02027224 */ /* 0x080fe400078e0203 */
[----:B------:R-:W3:Y:S01]  /*0450*/  S2R R3, SR_TID.X ;  /* 0x0000000000037919 */ /* 0x000ee20000002100 */
[----:B------:R-:W-:Y:S01]  /*0460*/  IMAD.HI.U32 R8, R7, R10, RZ ;  /* 0x0000000a07087227 */ /* 0x000fe200078e00ff */
[----:B------:R-:W-:Y:S02]  /*0470*/  LOP3.LUT R7, RZ, R6, RZ, 0x33, !PT ;  /* 0x00000006ff077212 */ /* 0x000fe400078e33ff */
[----:B------:R-:W-:Y:S01]  /*0480*/  ISETP.GT.U32.AND P0, PT, R13, R2, PT ;  /* 0x000000020d00720c */ /* 0x000fe20003f04070 */
[----:B------:R-:W-:Y:S01]  /*0490*/  IMAD R10, R8, R15, R10 ;  /* 0x0000000f080a7224 */ /* 0x000fe200078e020a */
[----:B-1----:R-:W-:Y:S02]  /*04a0*/  IABS R12, R0 ;  /* 0x00000000000c7213 */ /* 0x002fe40000000000 */
[----:B--2---:R-:W-:-:S02]  /*04b0*/  IADD3 R15, RZ, -R5, RZ ;  /* 0x80000005ff0f7210 */ /* 0x004fc40007ffe0ff */
[----:B------:R-:W-:Y:S02]  /*04c0*/  ISETP.GT.U32.AND P2, PT, R13, R10, PT ;  /* 0x0000000a0d00720c */ /* 0x000fe40003f44070 */
[----:B------:R-:W-:-:S05]  /*04d0*/  IADD3 R25, RZ, -R12, RZ ;  /* 0x8000000cff197210 */ /* 0x000fca0007ffe0ff */
[----:B------:R-:W-:-:S04]  /*04e0*/  @!P0 IADD3 R2, R2, -R13, RZ ;  /* 0x8000000d02028210 */ /* 0x000fc80007ffe0ff */
[----:B------:R-:W-:Y:S02]  /*04f0*/  ISETP.GT.U32.AND P0, PT, R13, R2, PT ;  /* 0x000000020d00720c */ /* 0x000fe40003f04070 */
[----:B------:R-:W-:Y:S02]  /*0500*/  @!P2 IADD3 R10, R10, -R13, RZ ;  /* 0x8000000d0a0aa210 */ /* 0x000fe40007ffe0ff */
[----:B---3--:R-:W-:Y:S02]  /*0510*/  SHF.R.U32.HI R14, RZ, 0x4, R3 ;  /* 0x00000004ff0e7819 */ /* 0x008fe40000011603 */
[----:B------:R-:W-:-:S07]  /*0520*/  @!P2 IADD3 R8, R8, 0x1, RZ ;  /* 0x000000010808a810 */ /* 0x000fce0007ffe0ff */
[-C--:B------:R-:W-:Y:S02]  /*0530*/  @!P0 IADD3 R2, R2, -R13.reuse, RZ ;  /* 0x8000000d02028210 */ /* 0x080fe40007ffe0ff */
[----:B------:R-:W-:Y:S02]  /*0540*/  ISETP.NE.AND P0, PT, R6, RZ, PT ;  /* 0x000000ff0600720c */ /* 0x000fe40003f05270 */
[----:B------:R-:W-:Y:S02]  /*0550*/  @!P1 IADD3 R2, -R2, RZ, RZ ;  /* 0x000000ff02029210 */ /* 0x000fe40007ffe1ff */
[----:B------:R-:W-:Y:S01]  /*0560*/  LOP3.LUT R6, R11, R6, RZ, 0x3c, !PT ;  /* 0x000000060b067212 */ /* 0x000fe200078e3cff */
[----:B------:R-:W-:Y:S01]  /*0570*/  IMAD R11, R15, R54, RZ ;  /* 0x000000360f0b7224 */ /* 0x000fe200078e02ff */
[----:B------:R-:W-:Y:S02]  /*0580*/  SEL R9, R7, R2, !P0 ;  /* 0x0000000207097207 */ /* 0x000fe40004000000 */
[----:B------:R-:W-:-:S02]  /*0590*/  ISETP.GE.U32.AND P1, PT, R10, R13, PT ;  /* 0x0000000d0a00720c */ /* 0x000fc40003f26070 */
[----:B------:R-:W-:Y:S02]  /*05a0*/  IADD3 R2, R4, R9, RZ ;  /* 0x0000000904027210 */ /* 0x000fe40007ffe0ff */
[----:B------:R-:W-:Y:S02]  /*05b0*/  SGXT.U32 R9, R14, 0x3 ;  /* 0x000000030e09781a */ /* 0x000fe40000000000 */
[----:B------:R-:W-:Y:S02]  /*05c0*/  SHF.L.U32 R2, R2, 0x7, RZ ;  /* 0x0000000702027819 */ /* 0x000fe400000006ff */
[----:B------:R-:W-:Y:S02]  /*05d0*/  MOV R4, RZ ;  /* 0x000000ff00047202 */ /* 0x000fe40000000f00 */
[C---:B------:R-:W-:Y:S02]  /*05e0*/  LOP3.LUT R13, R2.reuse, R9, RZ, 0xfc, !PT ;  /* 0x00000009020d7212 */ /* 0x040fe400078efcff */
[----:B------:R-:W-:Y:S01]  /*05f0*/  LOP3.LUT R14, R2, 0x8, R9, 0xfe, !PT ;  /* 0x00000008020e7812 */ /* 0x000fe200078efe09 */
[----:B------:R-:W-:Y:S01]  /*0600*/  IMAD.HI.U32 R4, R5, R11, R4 ;  /* 0x0000000b05047227 */ /* 0x000fe200078e0004 */
[----:B------:R-:W-:-:S02]  /*0610*/  IABS R10, R13 ;  /* 0x0000000d000a7213 */ /* 0x000fc40000000000 */
[----:B------:R-:W-:Y:S02]  /*0620*/  ISETP.GE.AND P3, PT, R6, RZ, PT ;  /* 0x000000ff0600720c */ /* 0x000fe40003f66270 */
[----:B------:R-:W-:Y:S01]  /*0630*/  @P1 IADD3 R8, R8, 0x1, RZ ;  /* 0x0000000108081810 */ /* 0x000fe20007ffe0ff */
[----:B------:R-:W-:Y:S01]  /*0640*/  IMAD.HI.U32 R5, R4, R10, RZ ;  /* 0x0000000a04057227 */ /* 0x000fe200078e00ff */
[----:B------:R-:W-:Y:S02]  /*0650*/  IABS R11, R14 ;  /* 0x0000000e000b7213 */ /* 0x000fe40000000000 */
[--C-:B------:R-:W-:Y:S01]  /*0660*/  LOP3.LUT R12, R2, 0x18, R9.reuse, 0xfe, !PT ;  /* 0x00000018020c7812 */ /* 0x100fe200078efe09 */
[----:B------:R-:W-:Y:S01]  /*0670*/  IMAD R5, R5, R25, R10 ;  /* 0x0000001905057224 */ /* 0x000fe200078e020a */
[----:B------:R-:W-:Y:S01]  /*0680*/  ISETP.GE.AND P6, PT, R14, RZ, PT ;  /* 0x000000ff0e00720c */ /* 0x000fe20003fc6270 */
[----:B------:R-:W-:Y:S01]  /*0690*/  IMAD.HI.U32 R6, R4, R11, RZ ;  /* 0x0000000b04067227 */ /* 0x000fe200078e00ff */
[----:B------:R-:W-:-:S02]  /*06a0*/  LOP3.LUT R14, R2, 0x20, R9, 0xfe, !PT ;  /* 0x00000020020e7812 */ /* 0x000fc400078efe09 */
[----:B------:R-:W-:Y:S01]  /*06b0*/  ISETP.GT.U32.AND P1, PT, R54, R5, PT ;  /* 0x000000053600720c */ /* 0x000fe20003f24070 */
[----:B------:R-:W-:Y:S01]  /*06c0*/  IMAD R10, R6, R25, R11 ;  /* 0x00000019060a7224 */ /* 0x000fe200078e020b */
[----:B------:R-:W-:Y:S02]  /*06d0*/  @!P3 IADD3 R8, -R8, RZ, RZ ;  /* 0x000000ff0808b210 */ /* 0x000fe40007ffe1ff */
[----:B------:R-:W-:Y:S02]  /*06e0*/  LOP3.LUT R6, R2, 0x10, R9, 0xfe, !PT ;  /* 0x0000001002067812 */ /* 0x000fe400078efe09 */
[----:B------:R-:W-:Y:S02]  /*06f0*/  SEL R21, R7, R8, !P0 ;  /* 0x0000000807157207 */ /* 0x000fe40004000000 */
[----:B------:R-:W-:Y:S02]  /*0700*/  IABS R7, R6 ;  /* 0x0000000600077213 */ /* 0x000fe40000000000 */
[----:B------:R-:W-:-:S02]  /*0710*/  ISETP.GT.U32.AND P2, PT, R54, R10, PT ;  /* 0x0000000a3600720c */ /* 0x000fc40003f44070 */
[----:B------:R-:W-:Y:S02]  /*0720*/  IABS R11, R12 ;  /* 0x0000000c000b7213 */ /* 0x000fe40000000000 */
[----:B------:R-:W-:Y:S02]  /*0730*/  @!P1 IADD3 R5, R5, -R54, RZ ;  /* 0x8000003605059210 */ /* 0x000fe40007ffe0ff */
[----:B------:R-:W-:Y:S01]  /*0740*/  ISETP.GE.AND P1, PT, R6, RZ, PT ;  /* 0x000000ff0600720c */ /* 0x000fe20003f26270 */
[----:B------:R-:W-:Y:S01]  /*0750*/  IMAD.HI.U32 R6, R4, R7, RZ ;  /* 0x0000000704067227 */ /* 0x000fe200078e00ff */
[----:B------:R-:W-:Y:S02]  /*0760*/  ISETP.GT.U32.AND P3, PT, R54, R5, PT ;  /* 0x000000053600720c */ /* 0x000fe40003f64070 */
[----:B------:R-:W-:Y:S01]  /*0770*/  ISETP.GE.AND P5, PT, R13, RZ, PT ;  /* 0x000000ff0d00720c */ /* 0x000fe20003fa6270 */
[----:B------:R-:W-:Y:S01]  /*0780*/  IMAD R7, R6, R25, R7 ;  /* 0x0000001906077224 */ /* 0x000fe200078e0207 */
[----:B------:R-:W-:Y:S01]  /*0790*/  IABS R13, R14 ;  /* 0x0000000e000d7213 */ /* 0x000fe20000000000 */
[----:B------:R-:W-:Y:S01]  /*07a0*/  IMAD.HI.U32 R8, R4, R11, RZ ;  /* 0x0000000b04087227 */ /* 0x000fe200078e00ff */
[----:B------:R-:W-:-:S02]  /*07b0*/  @!P2 IADD3 R10, R10, -R54, RZ ;  /* 0x800000360a0aa210 */ /* 0x000fc40007ffe0ff */
[----:B------:R-:W-:Y:S01]  /*07c0*/  ISETP.GE.AND P4, PT, R14, RZ, PT ;  /* 0x000000ff0e00720c */ /* 0x000fe20003f86270 */
[----:B------:R-:W-:Y:S01]  /*07d0*/  IMAD.HI.U32 R6, R4, R13, RZ ;  /* 0x0000000d04067227 */ /* 0x000fe200078e00ff */
[----:B------:R-:W-:Y:S02]  /*07e0*/  ISETP.GT.U32.AND P0, PT, R54, R10, PT ;  /* 0x0000000a3600720c */ /* 0x000fe40003f04070 */
[----:B------:R-:W-:Y:S01]  /*07f0*/  LOP3.LUT R14, R2, 0x28, R9, 0xfe, !PT ;  /* 0x00000028020e7812 */ /* 0x000fe200078efe09 */
[-C--:B------:R-:W-:Y:S01]  /*0800*/  IMAD R8, R8, R25.reuse, R11 ;  /* 0x0000001908087224 */ /* 0x080fe200078e020b */
[----:B------:R-:W-:Y:S01]  /*0810*/  @!P3 IADD3 R5, R5, -R54, RZ ;  /* 0x800000360505b210 */ /* 0x000fe20007ffe0ff */
[----:B------:R-:W-:Y:S01]  /*0820*/  IMAD R11, R6, R25, R13 ;  /* 0x00000019060b7224 */ /* 0x000fe200078e020d */
[----:B------:R-:W-:Y:S02]  /*0830*/  ISETP.GT.U32.AND P3, PT, R54, R7, PT ;  /* 0x000000073600720c */ /* 0x000fe40003f64070 */
[----:B------:R-:W-:-:S02]  /*0840*/  ISETP.GE.AND P2, PT, R12, RZ, PT ;  /* 0x000000ff0c00720c */ /* 0x000fc40003f46270 */
[----:B------:R-:W-:Y:S02]  /*0850*/  IABS R12, R14 ;  /* 0x0000000e000c7213 */ /* 0x000fe40000000000 */
[----:B------:R-:W-:Y:S02]  /*0860*/  MOV R6, R5 ;  /* 0x0000000500067202 */ /* 0x000fe40000000f00 */
[----:B------:R-:W-:Y:S01]  /*0870*/  @!P0 IADD3 R10, R10, -R54, RZ ;  /* 0x800000360a0a8210 */ /* 0x000fe20007ffe0ff */
[----:B------:R-:W-:Y:S01]  /*0880*/  IMAD.HI.U32 R5, R4, R12, RZ ;  /* 0x0000000c04057227 */ /* 0x000fe200078e00ff */
[----:B------:R-:W-:Y:S02]  /*0890*/  ISETP.GT.U32.AND P0, PT, R54, R8, PT ;  /* 0x000000083600720c */ /* 0x000fe40003f04070 */
[----:B------:R-:W-:Y:S01]  /*08a0*/  @!P6 IADD3 R10, -R10, RZ, RZ ;  /* 0x000000ff0a0ae210 */ /* 0x000fe20007ffe1ff */
[----:B------:R-:W-:Y:S01]  /*08b0*/  IMAD R5, R5, R25, R12 ;  /* 0x0000001905057224 */ /* 0x000fe200078e020c */
[----:B------:R-:W-:-:S02]  /*08c0*/  @!P3 IADD3 R7, R7, -R54, RZ ;  /* 0x800000360707b210 */ /* 0x000fc40007ffe0ff */
[C---:B------:R-:W-:Y:S02]  /*08d0*/  ISETP.GT.U32.AND P6, PT, R54.reuse, R11, PT ;  /* 0x0000000b3600720c */ /* 0x040fe40003fc4070 */
[----:B------:R-:W-:Y:S02]  /*08e0*/  ISETP.GT.U32.AND P3, PT, R54, R7, PT ;  /* 0x000000073600720c */ /* 0x000fe40003f64070 */
[C-C-:B------:R-:W-:Y:S02]  /*08f0*/  LOP3.LUT R18, R2.reuse, 0x30, R9.reuse, 0xfe, !PT ;  /* 0x0000003002127812 */ /* 0x140fe400078efe09 */
[----:B------:R-:W-:Y:S02]  /*0900*/  LOP3.LUT R19, R2, 0x38, R9, 0xfe, !PT ;  /* 0x0000003802137812 */ /* 0x000fe400078efe09 */
[----:B------:R-:W-:Y:S02]  /*0910*/  @!P0 IADD3 R8, R8, -R54, RZ ;  /* 0x8000003608088210 */ /* 0x000fe40007ffe0ff */
[----:B------:R-:W-:-:S02]  /*0920*/  IABS R13, R18 ;  /* 0x00000012000d7213 */ /* 0x000fc40000000000 */
[----:B------:R-:W-:Y:S02]  /*0930*/  ISETP.GT.U32.AND P0, PT, R54, R8, PT ;  /* 0x000000083600720c */ /* 0x000fe40003f04070 */
[-C--:B------:R-:W-:Y:S01]  /*0940*/  @!P6 IADD3 R11, R11, -R54.reuse, RZ ;  /* 0x800000360b0be210 */ /* 0x080fe20007ffe0ff */
[----:B------:R-:W-:Y:S01]  /*0950*/  IMAD.HI.U32 R12, R4, R13, RZ ;  /* 0x0000000d040c7227 */ /* 0x000fe200078e00ff */
[----:B------:R-:W-:Y:S02]  /*0960*/  @!P3 IADD3 R7, R7, -R54, RZ ;  /* 0x800000360707b210 */ /* 0x000fe40007ffe0ff */
[----:B------:R-:W-:Y:S01]  /*0970*/  ISETP.GT.U32.AND P3, PT, R54, R5, PT ;  /* 0x000000053600720c */ /* 0x000fe20003f64070 */
[----:B------:R-:W-:Y:S01]  /*0980*/  IMAD R13, R12, R25, R13 ;  /* 0x000000190c0d7224 */ /* 0x000fe200078e020d */
[----:B------:R-:W-:Y:S02]  /*0990*/  IABS R15, R19 ;  /* 0x00000013000f7213 */ /* 0x000fe40000000000 */
[----:B------:R-:W-:-:S02]  /*09a0*/  ISETP.GT.U32.AND P6, PT, R54, R11, PT ;  /* 0x0000000b3600720c */ /* 0x000fc40003fc4070 */
[----:B------:R-:W-:Y:S01]  /*09b0*/  @!P5 IADD3 R6, -R6, RZ, RZ ;  /* 0x000000ff0606d210 */ /* 0x000fe20007ffe1ff */
[----:B------:R-:W-:Y:S01]  /*09c0*/  IMAD.HI.U32 R12, R4, R15, RZ ;  /* 0x0000000f040c7227 */ /* 0x000fe200078e00ff */
[----:B------:R-:W-:Y:S02]  /*09d0*/  LOP3.LUT R22, R2, 0x40, R9, 0xfe, !PT ;  /* 0x0000004002167812 */ /* 0x000fe400078efe09 */
[----:B------:R-:W-:Y:S01]  /*09e0*/  ISETP.GE.AND P5, PT, R14, RZ, PT ;  /* 0x000000ff0e00720c */ /* 0x000fe20003fa6270 */
[----:B------:R-:W-:Y:S01]  /*09f0*/  IMAD R14, R12, R25, R15 ;  /* 0x000000190c0e7224 */ /* 0x000fe200078e020f */
[----:B------:R-:W-:Y:S02]  /*0a00*/  IABS R16, R22 ;  /* 0x0000001600107213 */ /* 0x000fe40000000000 */
[-C--:B------:R-:W-:Y:S02]  /*0a10*/  @!P3 IADD3 R5, R5, -R54.reuse, RZ ;  /* 0x800000360505b210 */ /* 0x080fe40007ffe0ff */
[----:B------:R-:W-:-:S02]  /*0a20*/  @!P0 IADD3 R8, R8, -R54, RZ ;  /* 0x8000003608088210 */ /* 0x000fc40007ffe0ff */
[----:B------:R-:W-:Y:S02]  /*0a30*/  ISETP.GT.U32.AND P3, PT, R54, R5, PT ;  /* 0x000000053600720c */ /* 0x000fe40003f64070 */
[----:B------:R-:W-:Y:S02]  /*0a40*/  LOP3.LUT R23, R2, 0x48, R9, 0xfe, !PT ;  /* 0x0000004802177812 */ /* 0x000fe400078efe09 */
[C---:B------:R-:W-:Y:S02]  /*0a50*/  ISETP.GT.U32.AND P0, PT, R54.reuse, R13, PT ;  /* 0x0000000d3600720c */ /* 0x040fe40003f04070 */
[----:B------:R-:W-:Y:S02]  /*0a60*/  @!P6 IADD3 R11, R11, -R54, RZ ;  /* 0x800000360b0be210 */ /* 0x000fe40007ffe0ff */
[----:B------:R-:W-:Y:S02]  /*0a70*/  ISETP.GT.U32.AND P6, PT, R54, R14, PT ;  /* 0x0000000e3600720c */ /* 0x000fe40003fc4070 */
[----:B------:R-:W-:-:S02]  /*0a80*/  MOV R15, R16 ;  /* 0x00000010000f7202 */ /* 0x000fc40000000f00 */
[----:B------:R-:W-:Y:S02]  /*0a90*/  IABS R17, R23 ;  /* 0x0000001700117213 */ /* 0x000fe40000000000 */
[-C--:B------:R-:W-:Y:S01]  /*0aa0*/  @!P3 IADD3 R5, R5, -R54.reuse, RZ ;  /* 0x800000360505b210 */ /* 0x080fe20007ffe0ff */
[----:B------:R-:W-:Y:S01]  /*0ab0*/  IMAD.HI.U32 R12, R4, R15, RZ ;  /* 0x0000000f040c7227 */ /* 0x000fe200078e00ff */
[----:B------:R-:W-:Y:S02]  /*0ac0*/  @!P2 IADD3 R8, -R8, RZ, RZ ;  /* 0x000000ff0808a210 */ /* 0x000fe40007ffe1ff */
[-C--:B------:R-:W-:Y:S01]  /*0ad0*/  @!P0 IADD3 R13, R13, -R54.reuse, RZ ;  /* 0x800000360d0d8210 */ /* 0x080fe20007ffe0ff */
[----:B------:R-:W-:Y:S01]  /*0ae0*/  IMAD.HI.U32 R16, R4, R17, RZ ;  /* 0x0000001104107227 */ /* 0x000fe200078e00ff */
[----:B------:R-:W-:Y:S02]  /*0af0*/  @!P1 IADD3 R7, -R7, RZ, RZ ;  /* 0x000000ff07079210 */ /* 0x000fe40007ffe1ff */
[----:B------:R-:W-:Y:S01]  /*0b00*/  @!P6 IADD3 R14, R14, -R54, RZ ;  /* 0x800000360e0ee210 */ /* 0x000fe20007ffe0ff */
[----:B------:R-:W-:Y:S01]  /*0b10*/  IMAD R15, R12, R25, R15 ;  /* 0x000000190c0f7224 */ /* 0x000fe200078e020f */
[----:B------:R-:W-:Y:S01]  /*0b20*/  MOV R12, R5 ;  /* 0x00000005000c7202 */ /* 0x000fe20000000f00 */
[----:B------:R-:W-:Y:S01]  /*0b30*/  IMAD R16, R16, R25, R17 ;  /* 0x0000001910107224 */ /* 0x000fe200078e0211 */
[----:B------:R-:W-:-:S02]  /*0b40*/  ISETP.GT.U32.AND P6, PT, R54, R13, PT ;  /* 0x0000000d3600720c */ /* 0x000fc40003fc4070 */
[----:B------:R-:W-:Y:S02]  /*0b50*/  ISETP.GT.U32.AND P3, PT, R54, R15, PT ;  /* 0x0000000f3600720c */ /* 0x000fe40003f64070 */
[----:B------:R-:W-:Y:S02]  /*0b60*/  @!P5 IADD3 R12, -R12, RZ, RZ ;  /* 0x000000ff0c0cd210 */ /* 0x000fe40007ffe1ff */
[C---:B------:R-:W-:Y:S02]  /*0b70*/  ISETP.GT.U32.AND P5, PT, R54.reuse, R16, PT ;  /* 0x000000103600720c */ /* 0x040fe40003fa4070 */
[----:B------:R-:W-:Y:S02]  /*0b80*/  ISETP.GT.U32.AND P2, PT, R54, R14, PT ;  /* 0x0000000e3600720c */ /* 0x000fe40003f44070 */
[----:B------:R-:W-:Y:S02]  /*0b90*/  ISETP.GE.AND P1, PT, R18, RZ, PT ;  /* 0x000000ff1200720c */ /* 0x000fe40003f26270 */
[----:B------:R-:W-:-:S02]  /*0ba0*/  LOP3.LUT R17, R2, 0x50, R9, 0xfe, !PT ;  /* 0x0000005002117812 */ /* 0x000fc400078efe09 */
[----:B------:R-:W-:Y:S02]  /*0bb0*/  ISETP.GE.AND P0, PT, R19, RZ, PT ;  /* 0x000000ff1300720c */ /* 0x000fe40003f06270 */
[----:B------:R-:W-:Y:S02]  /*0bc0*/  IABS R20, R17 ;  /* 0x0000001100147213 */ /* 0x000fe40000000000 */
[----:B------:R-:W-:Y:S02]  /*0bd0*/  LOP3.LUT R24, R2, 0x58, R9, 0xfe, !PT ;  /* 0x0000005802187812 */ /* 0x000fe400078efe09 */
[----:B------:R-:W-:Y:S01]  /*0be0*/  @!P6 IADD3 R13, R13, -R54, RZ ;  /* 0x800000360d0de210 */ /* 0x000fe20007ffe0ff */
[----:B------:R-:W-:Y:S01]  /*0bf0*/  IMAD.HI.U32 R5, R4, R20, RZ ;  /* 0x0000001404057227 */ /* 0x000fe200078e00ff */
[-C--:B------:R-:W-:Y:S02]  /*0c00*/  @!P3 IADD3 R15, R15, -R54.reuse, RZ ;  /* 0x800000360f0fb210 */ /* 0x080fe40007ffe0ff */
[----:B------:R-:W-:-:S02]  /*0c10*/  @!P5 IADD3 R16, R16, -R54, RZ ;  /* 0x800000361010d210 */ /* 0x000fc40007ffe0ff */
[----:B------:R-:W-:Y:S02]  /*0c20*/  @!P2 IADD3 R14, R14, -R54, RZ ;  /* 0x800000360e0ea210 */ /* 0x000fe40007ffe0ff */
[----:B------:R-:W-:Y:S01]  /*0c30*/  ISETP.GE.AND P2, PT, R17, RZ, PT ;  /* 0x000000ff1100720c */ /* 0x000fe20003f46270 */
[----:B------:R-:W-:Y:S01]  /*0c40*/  IMAD R17, R5, R25, R20 ;  /* 0x0000001905117224 */ /* 0x000fe200078e0214 */
[----:B------:R-:W-:Y:S02]  /*0c50*/  IABS R19, R24 ;  /* 0x0000001800137213 */ /* 0x000fe40000000000 */
[----:B------:R-:W-:Y:S02]  /*0c60*/  @!P1 IADD3 R13, -R13, RZ, RZ ;  /* 0x000000ff0d0d9210 */ /* 0x000fe40007ffe1ff */
[----:B------:R-:W-:Y:S01]  /*0c70*/  ISETP.GT.U32.AND P5, PT, R54, R15, PT ;  /* 0x0000000f3600720c */ /* 0x000fe20003fa4070 */
[----:B------:R-:W-:Y:S01]  /*0c80*/  IMAD.HI.U32 R18, R4, R19, RZ ;  /* 0x0000001304127227 */ /* 0x000fe200078e00ff */
[----:B------:R-:W-:-:S02]  /*0c90*/  ISETP.GT.U32.AND P1, PT, R54, R16, PT ;  /* 0x000000103600720c */ /* 0x000fc40003f24070 */
[----:B------:R-:W-:Y:S01]  /*0ca0*/  @!P0 IADD3 R14, -R14, RZ, RZ ;  /* 0x000000ff0e0e8210 */ /* 0x000fe20007ffe1ff */
[----:B------:R-:W-:Y:S01]  /*0cb0*/  IMAD R18, R18, R25, R19 ;  /* 0x0000001912127224 */ /* 0x000fe200078e0213 */
[----:B------:R-:W-:Y:S02]  /*0cc0*/  ISETP.GT.U32.AND P0, PT, R54, R17, PT ;  /* 0x000000113600720c */ /* 0x000fe40003f04070 */
[----:B------:R-:W-:Y:S02]  /*0cd0*/  LOP3.LUT R5, R2, 0x60, R9, 0xfe, !PT ;  /* 0x0000006002057812 */ /* 0x000fe400078efe09 */
[----:B------:R-:W-:Y:S02]  /*0ce0*/  ISETP.GE.AND P3, PT, R24, RZ, PT ;  /* 0x000000ff1800720c */ /* 0x000fe40003f66270 */
[----:B------:R-:W-:Y:S02]  /*0cf0*/  ISETP.GE.AND P6, PT, R23, RZ, PT ;  /* 0x000000ff1700720c */ /* 0x000fe40003fc6270 */
[----:B------:R-:W-:-:S02]  /*0d00*/  IABS R24, R5 ;  /* 0x0000000500187213 */ /* 0x000fc40000000000 */
[----:B------:R-:W-:Y:S02]  /*0d10*/  @!P5 IADD3 R15, R15, -R54, RZ ;  /* 0x800000360f0fd210 */ /* 0x000fe40007ffe0ff */
[----:B------:R-:W-:Y:S02]  /*0d20*/  ISETP.GT.U32.AND P5, PT, R54, R18, PT ;  /* 0x000000123600720c */ /* 0x000fe40003fa4070 */
[----:B------:R-:W-:Y:S02]  /*0d30*/  @!P1 IADD3 R16, R16, -R54, RZ ;  /* 0x8000003610109210 */ /* 0x000fe40007ffe0ff */
[----:B------:R-:W-:Y:S02]  /*0d40*/  LOP3.LUT R19, R2, 0x68, R9, 0xfe, !PT ;  /* 0x0000006802137812 */ /* 0x000fe400078efe09 */
[----:B------:R-:W-:Y:S01]  /*0d50*/  ISETP.GE.AND P1, PT, R5, RZ, PT ;  /* 0x000000ff0500720c */ /* 0x000fe20003f26270 */
[----:B------:R-:W-:Y:S01]  /*0d60*/  IMAD.HI.U32 R5, R4, R24, RZ ;  /* 0x0000001804057227 */ /* 0x000fe200078e00ff */
[----:B------:R-:W-:-:S02]  /*0d70*/  @!P4 IADD3 R11, -R11, RZ, RZ ;  /* 0x000000ff0b0bc210 */ /* 0x000fc40007ffe1ff */
[----:B------:R-:W-:Y:S02]  /*0d80*/  ISETP.GE.AND P4, PT, R22, RZ, PT ;  /* 0x000000ff1600720c */ /* 0x000fe40003f86270 */
[----:B------:R-:W-:Y:S02]  /*0d90*/  @!P0 IADD3 R17, R17, -R54, RZ ;  /* 0x8000003611118210 */ /* 0x000fe40007ffe0ff */
[----:B------:R-:W-:Y:S02]  /*0da0*/  IABS R26, R19 ;  /* 0x00000013001a7213 */ /* 0x000fe40000000000 */
[----:B------:R-:W-:Y:S01]  /*0db0*/  ISETP.GE.AND P0, PT, R19, RZ, PT ;  /* 0x000000ff1300720c */ /* 0x000fe20003f06270 */
[----:B------:R-:W-:Y:S01]  /*0dc0*/  IMAD R19, R5, R25, R24 ;  /* 0x0000001905137224 */ /* 0x000fe200078e0218 */
[----:B------:R-:W-:Y:S01]  /*0dd0*/  SHF.L.U32 R31, R21, 0x7, RZ ;  /* 0x00000007151f7819 */ /* 0x000fe200000006ff */
[----:B------:R-:W-:Y:S01]  /*0de0*/  IMAD.HI.U32 R5, R4, R26, RZ ;  /* 0x0000001a04057227 */ /* 0x000fe200078e00ff */
[----:B------:R-:W-:-:S02]  /*0df0*/  SHF.R.S32.HI R22, RZ, 0x18, R21 ;  /* 0x00000018ff167819 */ /* 0x000fc40000011415 */
[----:B------:R-:W-:Y:S01]  /*0e00*/  LOP3.LUT R21, R31, R9, RZ, 0xfc, !PT ;  /* 0x000000091f157212 */ /* 0x000fe200078efcff */
[----:B------:R-:W-:Y:S01]  /*0e10*/  STL [R1+0x1c8], R31 ;  /* 0x0001c81f01007387 */ /* 0x000fe20000100800 */
[----:B------:R-:W-:Y:S02]  /*0e20*/  SGXT R22, R22, 0x1 ;  /* 0x000000011616781a */ /* 0x000fe40000000200 */
[----:B------:R-:W-:Y:S02]  /*0e30*/  @!P6 IADD3 R16, -R16, RZ, RZ ;  /* 0x000000ff1010e210 */ /* 0x000fe40007ffe1ff */
[----:B------:R-:W-:Y:S02]  /*0e40*/  ISETP.GT.U32.AND P6, PT, R54, R19, PT ;  /* 0x000000133600720c */ /* 0x000fe40003fc4070 */
[----:B------:R-:W-:Y:S02]  /*0e50*/  @!P5 IADD3 R18, R18, -R54, RZ ;  /* 0x800000361212d210 */ /* 0x000fe40007ffe0ff */
[----:B------:R-:W-:-:S02]  /*0e60*/  LEA.HI R20, R22, R21, RZ, 0x7 ;  /* 0x0000001516147211 */ /* 0x000fc400078f38ff */
[----:B------:R-:W-:Y:S02]  /*0e70*/  @!P4 IADD3 R15, -R15, RZ, RZ ;  /* 0x000000ff0f0fc210 */ /* 0x000fe40007ffe1ff */
[----:B------:R-:W-:Y:S02]  /*0e80*/  ISETP.GT.U32.AND P4, PT, R54, R18, PT ;  /* 0x000000123600720c */ /* 0x000fe40003f84070 */
[----:B------:R-:W-:Y:S02]  /*0e90*/  LOP3.LUT R20, R20, 0xffffff80, RZ, 0xc0, !PT ;  /* 0xffffff8014147812 */ /* 0x000fe400078ec0ff */
[--C-:B------:R-:W-:Y:S02]  /*0ea0*/  LOP3.LUT R27, R31, 0x8, R9.reuse, 0xfe, !PT ;  /* 0x000000081f1b7812 */ /* 0x100fe400078efe09 */
[----:B------:R-:W-:Y:S01]  /*0eb0*/  IADD3 R24, R21, -R20, RZ ;  /* 0x8000001415187210 */ /* 0x000fe20007ffe0ff */
[----:B------:R-:W-:Y:S01]  /*0ec0*/  IMAD R20, R5, R25, R26 ;  /* 0x0000001905147224 */ /* 0x000fe200078e021a */
[----:B------:R-:W-:-:S02]  /*0ed0*/  LOP3.LUT R28, R31, 0x10, R9, 0xfe, !PT ;  /* 0x000000101f1c7812 */ /* 0x000fc400078efe09 */
[----:B------:R-:W-:Y:S02]  /*0ee0*/  LOP3.LUT R26, R2, 0x70, R9, 0xfe, !PT ;  /* 0x00000070021a7812 */ /* 0x000fe400078efe09 */
[C---:B------:R-:W-:Y:S02]  /*0ef0*/  LEA.HI R5, R22.reuse, R27, RZ, 0x7 ;  /* 0x0000001b16057211 */ /* 0x040fe400078f38ff */
[----:B------:R-:W-:Y:S02]  /*0f00*/  @!P6 IADD3 R19, R19, -R54, RZ ;  /* 0x800000361313e210 */ /* 0x000fe40007ffe0ff */
[----:B------:R-:W-:Y:S02]  /*0f10*/  LEA.HI R21, R22, R28, RZ, 0x7 ;  /* 0x0000001c16157211 */ /* 0x000fe400078f38ff */
[----:B------:R-:W-:Y:S02]  /*0f20*/  IABS R32, R26 ;  /* 0x0000001a00207213 */ /* 0x000fe40000000000 */
[----:B------:R-:W-:-:S02]  /*0f30*/  LOP3.LUT R5, R5, 0xffffff80, RZ, 0xc0, !PT ;  /* 0xffffff8005057812 */ /* 0x000fc400078ec0ff */
[----:B------:R-:W-:Y:S02]  /*0f40*/  ISETP.GT.U32.AND P6, PT, R54, R19, PT ;  /* 0x000000133600720c */ /* 0x000fe40003fc4070 */
[----:B------:R-:W-:Y:S02]  /*0f50*/  @!P4 IADD3 R18, R18, -R54, RZ ;  /* 0x800000361212c210 */ /* 0x000fe40007ffe0ff */
[----:B------:R-:W-:Y:S02]  /*0f60*/  ISETP.GE.AND P4, PT, R26, RZ, PT ;  /* 0x000000ff1a00720c */ /* 0x000fe40003f86270 */
[----:B------:R-:W-:Y:S02]  /*0f70*/  ISETP.GT.U32.AND P5, PT, R54, R17, PT ;  /* 0x000000113600720c */ /* 0x000fe40003fa4070 */
[----:B------:R-:W-:Y:S02]  /*0f80*/  LOP3.LUT R30, R31, 0x18, R9, 0xfe, !PT ;  /* 0x000000181f1e7812 */ /* 0x000fe400078efe09 */
[----:B------:R-:W-:-:S02]  /*0f90*/  LOP3.LUT R21, R21, 0xffffff80, RZ, 0xc0, !PT ;  /* 0xffffff8015157812 */ /* 0x000fc400078ec0ff */
[----:B------:R-:W-:Y:S01]  /*0fa0*/  IADD3 R26, R27, -R5, RZ ;  /* 0x800000051b1a7210 */ /* 0x000fe20007ffe0ff */
[----:B------:R-:W-:Y:S01]  /*0fb0*/  IMAD.HI.U32 R5, R4, R32, RZ ;  /* 0x0000002004057227 */ /* 0x000fe200078e00ff */
[----:B------:R-:W-:Y:S02]  /*0fc0*/  LEA.HI R23, R22, R30, RZ, 0x7 ;  /* 0x0000001e16177211 */ /* 0x000fe400078f38ff */
[----:B------:R-:W-:Y:S01]  /*0fd0*/  IADD3 R28, R28, -R21, RZ ;  /* 0x800000151c1c7210 */ /* 0x000fe20007ffe0ff */
[----:B------:R-:W-:Y:S01]  /*0fe0*/  IMAD R21, R5, R25, R32 ;  /* 0x0000001905157224 */ /* 0x000fe200078e0220 */
[----:B------:R-:W-:Y:S02]  /*0ff0*/  LOP3.LUT R23, R23, 0xffffff80, RZ, 0xc0, !PT ;  /* 0xffffff8017177812 */ /* 0x000fe400078ec0ff */
[----:B------:R-:W-:Y:S02]  /*1000*/  LOP3.LUT R27, R31, 0x20, R9, 0xfe, !PT ;  /* 0x000000201f1b7812 */ /* 0x000fe400078efe09 */
[----:B------:R-:W-:-:S02]  /*1010*/  @!P6 IADD3 R19, R19, -R54, RZ ;  /* 0x800000361313e210 */ /* 0x000fc40007ffe0ff */
[----:B------:R-:W-:Y:S02]  /*1020*/  ISETP.GT.U32.AND P6, PT, R54, R21, PT ;  /* 0x000000153600720c */ /* 0x000fe40003fc4070 */
[----:B------:R-:W-:Y:S02]  /*1030*/  IADD3 R30, R30, -R23, RZ ;  /* 0x800000171e1e7210 */ /* 0x000fe40007ffe0ff */
[----:B------:R-:W-:Y:S02]  /*1040*/  @!P5 IADD3 R17, R17, -R54, RZ ;  /* 0x800000361111d210 */ /* 0x000fe40007ffe0ff */
[----:B------:R-:W-:Y:S02]  /*1050*/  LEA.HI R23, R22, R27, RZ, 0x7 ;  /* 0x0000001b16177211 */ /* 0x000fe400078f38ff */
[----:B------:R-:W-:Y:S02]  /*1060*/  ISETP.GT.U32.AND P5, PT, R54, R20, PT ;  /* 0x000000143600720c */ /* 0x000fe40003fa4070 */
[----:B------:R-:W-:-:S02]  /*1070*/  SHF.R.U32.HI R5, RZ, 0x5, R3 ;  /* 0x00000005ff057819 */ /* 0x000fc40000011603 */
[----:B------:R-:W-:Y:S02]  /*1080*/  LOP3.LUT R23, R23, 0xffffff80, RZ, 0xc0, !PT ;  /* 0xffffff8017177812 */ /* 0x000fe400078ec0ff */
[----:B------:R-:W-:Y:S02]  /*1090*/  SGXT.U32 R5, R5, 0x2 ;  /* 0x000000020505781a */ /* 0x000fe40000000000 */
[----:B------:R-:W-:Y:S02]  /*10a0*/  IADD3 R32, R27, -R23, RZ ;  /* 0x800000171b207210 */ /* 0x000fe40007ffe0ff */
[C---:B------:R-:W-:Y:S02]  /*10b0*/  LOP3.LUT R23, R2.reuse, R5, RZ, 0xfc, !PT ;  /* 0x0000000502177212 */ /* 0x040fe400078efcff */
[----:B------:R-:W-:Y:S02]  /*10c0*/  LOP3.LUT R5, R2, 0x78, R9, 0xfe, !PT ;  /* 0x0000007802057812 */ /* 0x000fe400078efe09 */
[-C--:B------:R-:W-:Y:S01]  /*10d0*/  @!P6 IADD3 R21, R21, -R54.reuse, RZ ;  /* 0x800000361515e210 */ /* 0x080fe20007ffe0ff */
[----:B------:R1:W-:Y:S01]  /*10e0*/  STL [R1+0x184], R23 ;  /* 0x0001841701007387 */ /* 0x0003e20000100800 */
[----:B------:R-:W-:-:S02]  /*10f0*/  @!P5 IADD3 R20, R20, -R54, RZ ;  /* 0x800000361414d210 */ /* 0x000fc40007ffe0ff */
[----:B------:R-:W-:Y:S02]  /*1100*/  IABS R27, R5 ;  /* 0x00000005001b7213 */ /* 0x000fe40000000000 */
[C---:B------:R-:W-:Y:S02]  /*1110*/  ISETP.GT.U32.AND P6, PT, R54.reuse, R21, PT ;  /* 0x000000153600720c */ /* 0x040fe40003fc4070 */
[----:B------:R-:W-:Y:S01]  /*1120*/  ISETP.GT.U32.AND P5, PT, R54, R20, PT ;  /* 0x000000143600720c */ /* 0x000fe20003fa4070 */
[----:B------:R-:W-:Y:S01]  /*1130*/  IMAD.HI.U32 R4, R4, R27, RZ ;  /* 0x0000001b04047227 */ /* 0x000fe200078e00ff */
[C-C-:B------:R-:W-:Y:S02]  /*1140*/  LOP3.LUT R36, R31.reuse, 0x30, R9.reuse, 0xfe, !PT ;  /* 0x000000301f247812 */ /* 0x140fe400078efe09 */
[C---:B------:R-:W-:Y:S01]  /*1150*/  LOP3.LUT R29, R31.reuse, 0x28, R9, 0xfe, !PT ;  /* 0x000000281f1d7812 */ /* 0x040fe200078efe09 */
[----:B------:R-:W-:Y:S01]  /*1160*/  IMAD R4, R4, R25, R27 ;  /* 0x0000001904047224 */ /* 0x000fe200078e021b */
[----:B------:R-:W-:-:S02]  /*1170*/  LOP3.LUT R38, R31, 0x38, R9, 0xfe, !PT ;  /* 0x000000381f267812 */ /* 0x000fc400078efe09 */
[----:B------:R-:W-:Y:S02]  /*1180*/  LEA.HI R2, R22, R29, RZ, 0x7 ;  /* 0x0000001d16027211 */ /* 0x000fe400078f38ff */
[----:B------:R-:W-:Y:S02]  /*1190*/  LOP3.LUT R42, R31, 0x48, R9, 0xfe, !PT ;  /* 0x000000481f2a7812 */ /* 0x000fe400078efe09 */
[----:B------:R-:W-:Y:S02]  /*11a0*/  @!P6 IADD3 R21, R21, -R54, RZ ;  /* 0x800000361515e210 */ /* 0x000fe40007ffe0ff */
[----:B------:R-:W-:Y:S02]  /*11b0*/  ISETP.GT.U32.AND P6, PT, R54, R4, PT ;  /* 0x000000043600720c */ /* 0x000fe40003fc4070 */
[----:B------:R-:W-:Y:S02]  /*11c0*/  @!P5 IADD3 R20, R20, -R54, RZ ;  /* 0x800000361414d210 */ /* 0x000fe40007ffe0ff */
[----:B------:R-:W-:-:S02]  /*11d0*/  ISETP.GE.AND P5, PT, R5, RZ, PT ;  /* 0x000000ff0500720c */ /* 0x000fc40003fa6270 */
[----:B------:R-:W-:Y:S02]  /*11e0*/  LEA.HI R5, R22, R36, RZ, 0x7 ;  /* 0x0000002416057211 */ /* 0x000fe400078f38ff */
[----:B------:R-:W-:Y:S02]  /*11f0*/  LOP3.LUT R2, R2, 0xffffff80, RZ, 0xc0, !PT ;  /* 0xffffff8002027812 */ /* 0x000fe400078ec0ff */
[----:B------:R-:W-:Y:S02]  /*1200*/  LOP3.LUT R5, R5, 0xffffff80, RZ, 0xc0, !PT ;  /* 0xffffff8005057812 */ /* 0x000fe400078ec0ff */
[----:B------:R-:W-:Y:S02]  /*1210*/  LOP3.LUT R27, R31, 0x40, R9, 0xfe, !PT ;  /* 0x000000401f1b7812 */ /* 0x000fe400078efe09 */
[----:B-1----:R-:W-:Y:S02]  /*1220*/  LEA.HI R23, R22, R38, RZ, 0x7 ;  /* 0x0000002616177211 */ /* 0x002fe400078f38ff */
[----:B------:R-:W-:-:S02]  /*1230*/  IADD3 R36, R36, -R5, RZ ;  /* 0x8000000524247210 */ /* 0x000fc40007ffe0ff */
[----:B------:R-:W-:Y:S02]  /*1240*/  @!P6 IADD3 R4, R4, -R54, RZ ;  /* 0x800000360404e210 */ /* 0x000fe40007ffe0ff */
[C---:B------:R-:W-:Y:S02]  /*1250*/  LEA.HI R5, R22.reuse, R42, RZ, 0x7 ;  /* 0x0000002a16057211 */ /* 0x040fe400078f38ff */
[----:B------:R-:W-:Y:S02]  /*1260*/  IADD3 R34, R29, -R2, RZ ;  /* 0x800000021d227210 */ /* 0x000fe40007ffe0ff */
[----:B------:R-:W-:Y:S02]  /*1270*/  LEA.HI R2, R22, R27, RZ, 0x7 ;  /* 0x0000001b16027211 */ /* 0x000fe400078f38ff */
[----:B------:R-:W-:Y:S02]  /*1280*/  LOP3.LUT R23, R23, 0xffffff80, RZ, 0xc0, !PT ;  /* 0xffffff8017177812 */ /* 0x000fe400078ec0ff */
[----:B------:R-:W-:-:S02]  /*1290*/  ISETP.GT.U32.AND P6, PT, R54, R4, PT ;  /* 0x000000043600720c */ /* 0x000fc40003fc4070 */
[--C-:B------:R-:W-:Y:S02]  /*12a0*/  LOP3.LUT R44, R31, 0x50, R9.reuse, 0xfe, !PT ;  /* 0x000000501f2c7812 */ /* 0x100fe400078efe09 */
[----:B------:R-:W-:Y:S02]  /*12b0*/  LOP3.LUT R5, R5, 0xffffff80, RZ, 0xc0, !PT ;  /* 0xffffff8005057812 */ /* 0x000fe400078ec0ff */
[----:B------:R-:W-:Y:S02]  /*12c0*/  LOP3.LUT R48, R31, 0x68, R9, 0xfe, !PT ;  /* 0x000000681f307812 */ /* 0x000fe400078efe09 */
[----:B------:R-:W-:Y:S02]  /*12d0*/  LOP3.LUT R2, R2, 0xffffff80, RZ, 0xc0, !PT ;  /* 0xffffff8002027812 */ /* 0x000fe400078ec0ff */
[----:B------:R-:W-:Y:S02]  /*12e0*/  IADD3 R38, R38, -R23, RZ ;  /* 0x8000001726267210 */ /* 0x000fe40007ffe0ff */
[----:B------:R-:W-:-:S02]  /*12f0*/  LEA.HI R23, R22, R44, RZ, 0x7 ;  /* 0x0000002c16177211 */ /* 0x000fc400078f38ff */
[----:B------:R-:W-:Y:S02]  /*1300*/  IADD3 R42, R42, -R5, RZ ;  /* 0x800000052a2a7210 */ /* 0x000fe40007ffe0ff */
[--C-:B------:R-:W-:Y:S02]  /*1310*/  LOP3.LUT R46, R31, 0x58, R9.reuse, 0xfe, !PT ;  /* 0x000000581f2e7812 */ /* 0x100fe400078efe09 */
[----:B------:R-:W-:Y:S02]  /*1320*/  LEA.HI R5, R22, R48, RZ, 0x7 ;  /* 0x0000003016057211 */ /* 0x000fe400078f38ff */
[----:B------:R-:W-:Y:S02]  /*1330*/  IADD3 R40, R27, -R2, RZ ;  /* 0x800000021b287210 */ /* 0x000fe40007ffe0ff */
[----:B------:R-:W-:Y:S02]  /*1340*/  LOP3.LUT R27, R31, 0x60, R9, 0xfe, !PT ;  /* 0x000000601f1b7812 */ /* 0x000fe400078efe09 */
[----:B------:R-:W-:-:S02]  /*1350*/  LOP3.LUT R23, R23, 0xffffff80, RZ, 0xc0, !PT ;  /* 0xffffff8017177812 */ /* 0x000fc400078ec0ff */
[C---:B------:R-:W-:Y:S02]  /*1360*/  LEA.HI R25, R22.reuse, R46, RZ, 0x7 ;  /* 0x0000002e16197211 */ /* 0x040fe400078f38ff */
[--C-:B------:R-:W-:Y:S02]  /*1370*/  LOP3.LUT R50, R31, 0x70, R9.reuse, 0xfe, !PT ;  /* 0x000000701f327812 */ /* 0x100fe400078efe09 */
[----:B------:R-:W-:Y:S02]  /*1380*/  LOP3.LUT R5, R5, 0xffffff80, RZ, 0xc0, !PT ;  /* 0xffffff8005057812 */ /* 0x000fe400078ec0ff */
[----:B------:R-:W-:Y:S02]  /*1390*/  LOP3.LUT R52, R31, 0x78, R9, 0xfe, !PT ;  /* 0x000000781f347812 */ /* 0x000fe400078efe09 */
[----:B------:R-:W-:Y:S02]  /*13a0*/  LEA.HI R2, R22, R27, RZ, 0x7 ;  /* 0x0000001b16027211 */ /* 0x000fe400078f38ff */
[----:B------:R-:W-:-:S02]  /*13b0*/  IADD3 R44, R44, -R23, RZ ;  /* 0x800000172c2c7210 */ /* 0x000fc40007ffe0ff */
[----:B------:R-:W-:Y:S02]  /*13c0*/  @!P6 IADD3 R4, R4, -R54, RZ ;  /* 0x800000360404e210 */ /* 0x000fe40007ffe0ff */
[----:B------:R-:W-:Y:S02]  /*13d0*/  LOP3.LUT R25, R25, 0xffffff80, RZ, 0xc0, !PT ;  /* 0xffffff8019197812 */ /* 0x000fe400078ec0ff */
[----:B------:R-:W-:Y:S02]  /*13e0*/  LEA.HI R23, R22, R50, RZ, 0x7 ;  /* 0x0000003216177211 */ /* 0x000fe400078f38ff */
[----:B------:R-:W-:Y:S02]  /*13f0*/  IADD3 R48, R48, -R5, RZ ;  /* 0x8000000530307210 */ /* 0x000fe40007ffe0ff */
[----:B------:R-:W-:Y:S02]  /*1400*/  LEA.HI R22, R22, R52, RZ, 0x7 ;  /* 0x0000003416167211 */ /* 0x000fe400078f38ff */
[----:B------:R-:W-:-:S02]  /*1410*/  ISETP.NE.AND P6, PT, R0, RZ, PT ;  /* 0x000000ff0000720c */ /* 0x000fc40003fc5270 */
[----:B------:R-:W-:Y:S02]  /*1420*/  LOP3.LUT R5, RZ, R0, RZ, 0x33, !PT ;  /* 0x00000000ff057212 */ /* 0x000fe400078e33ff */
[----:B------:R-:W-:Y:S02]  /*1430*/  @!P1 IADD3 R19, -R19, RZ, RZ ;  /* 0x000000ff13139210 */ /* 0x000fe40007ffe1ff */
[----:B------:R-:W-:Y:S02]  /*1440*/  LOP3.LUT R2, R2, 0xffffff80, RZ, 0xc0, !PT ;  /* 0xffffff8002027812 */ /* 0x000fe400078ec0ff */
[----:B------:R-:W-:Y:S02]  /*1450*/  SHF.L.U32 R0, R3, 0x2, RZ ;  /* 0x0000000203007819 */ /* 0x000fe400000006ff */
[----:B------:R-:W-:Y:S02]  /*1460*/  @!P0 IADD3 R20, -R20, RZ, RZ ;  /* 0x000000ff14148210 */ /* 0x000fe40007ffe1ff */
[----:B------:R-:W-:-:S02]  /*1470*/  @!P5 IADD3 R4, -R4, RZ, RZ ;  /* 0x000000ff0404d210 */ /* 0x000fc40007ffe1ff */
[----:B------:R-:W-:Y:S02]  /*1480*/  IADD3 R46, R46, -R25, RZ ;  /* 0x800000192e2e7210 */ /* 0x000fe40007ffe0ff */
[----:B------:R-:W-:Y:S02]  /*1490*/  @!P2 IADD3 R17, -R17, RZ, RZ ;  /* 0x000000ff1111a210 */ /* 0x000fe40007ffe1ff */
[----:B------:R-:W-:Y:S02]  /*14a0*/  @!P3 IADD3 R18, -R18, RZ, RZ ;  /* 0x000000ff1212b210 */ /* 0x000fe40007ffe1ff */
[----:B------:R-:W-:Y:S02]  /*14b0*/  @!P4 IADD3 R21, -R21, RZ, RZ ;  /* 0x000000ff1515c210 */ /* 0x000fe40007ffe1ff */
[----:B------:R-:W-:Y:S02]  /*14c0*/  LOP3.LUT R25, R22, 0xffffff80, RZ, 0xc0, !PT ;  /* 0xffffff8016197812 */ /* 0x000fe400078ec0ff */
[----:B------:R-:W-:-:S02]  /*14d0*/  SEL R92, R5, R19, !P6 ;  /* 0x00000013055c7207 */ /* 0x000fc40007000000 */
[----:B------:R-:W-:Y:S02]  /*14e0*/  IADD3 R22, R27, -R2, RZ ;  /* 0x800000021b167210 */ /* 0x000fe40007ffe0ff */
[----:B------:R-:W-:Y:S02]  /*14f0*/  SEL R94, R5, R20, !P6 ;  /* 0x00000014055e7207 */ /* 0x000fe40007000000 */
[----:B------:R-:W-:Y:S02]  /*1500*/  LOP3.LUT R19, R0, 0x3c, RZ, 0xc0, !PT ;  /* 0x0000003c00137812 */ /* 0x000fe400078ec0ff */
[----:B------:R-:W-:Y:S02]  /*1510*/  LOP3.LUT R23, R23, 0xffffff80, RZ, 0xc0, !PT ;  /* 0xffffff8017177812 */ /* 0x000fe400078ec0ff */
[----:B------:R-:W-:Y:S01]  /*1520*/  SEL R20, R5, R4, !P6 ;  /* 0x0000000405147207 */ /* 0x000fe20007000000 */
[--C-:B------:R-:W-:Y:S01]  /*1530*/  IMAD R54, R24, 0xb0, R19.reuse ;  /* 0x000000b018367824 */ /* 0x100fe200078e0213 */
[----:B------:R-:W-:Y:S01]  /*1540*/  LOP3.LUT R2, R9, 0x8, RZ, 0xfc, !PT ;  /* 0x0000000809027812 */ /* 0x000fe200078efcff */
[--C-:B------:R-:W-:Y:S01]  /*1550*/  IMAD R56, R26, 0xb0, R19.reuse ;  /* 0x000000b01a387824 */ /* 0x100fe200078e0213 */
[C---:B------:R-:W-:Y:S01]  /*1560*/  SEL R68, R5.reuse, R6, !P6 ;  /* 0x0000000605447207 */ /* 0x040fe20007000000 */
        /* <DEDUP_REMOVED lines=23> */
[----:B------:R-:W-:Y:S01]  /*16e0*/  SEL R96, R5, R21, !P6 ;  /* 0x0000001505607207 */ /* 0x000fe20007000000 */
[--C-:B------:R-:W-:Y:S01]  /*16f0*/  IMAD R21, R38, 0xb0, R19.reuse ;  /* 0x000000b026157824 */ /* 0x100fe200078e0213 */
[C---:B------:R-:W-:Y:S01]  /*1700*/  LOP3.LUT R4, R9.reuse, 0x10, RZ, 0xfc, !PT ;  /* 0x0000001009047812 */ /* 0x040fe200078efcff */
[----:B------:R-:W-:Y:S01]  /*1710*/  IMAD R38, R84, 0xb0, R19 ;  /* 0x000000b054267824 */ /* 0x000fe200078e0213 */
[C---:B------:R-:W-:Y:S01]  /*1720*/  LOP3.LUT R5, R9.reuse, 0x18, RZ, 0xfc, !PT ;  /* 0x0000001809057812 */ /* 0x040fe200078efcff */
[----:B------:R-:W-:Y:S01]  /*1730*/  IMAD.WIDE R54, R54, R53, c[0x0][0x168] ;  /* 0x00005a0036367625 */ /* 0x000fe200078e0235 */
[----:B------:R-:W-:-:S02]  /*1740*/  LOP3.LUT R6, R9, 0x20, RZ, 0xfc, !PT ;  /* 0x0000002009067812 */ /* 0x000fc400078efcff */
[C---:B------:R-:W-:Y:S01]  /*1750*/  LOP3.LUT R7, R9.reuse, 0x28, RZ, 0xfc, !PT ;  /* 0x0000002809077812 */ /* 0x040fe200078efcff */
[-C--:B------:R-:W-:Y:S01]  /*1760*/  IMAD.WIDE R38, R38, R53.reuse, c[0x0][0x160] ;  /* 0x0000580026267625 */ /* 0x080fe200078e0235 */
[C---:B------:R-:W-:Y:S02]  /*1770*/  LOP3.LUT R8, R9.reuse, 0x30, RZ, 0xfc, !PT ;  /* 0x0000003009087812 */ /* 0x040fe400078efcff */
[C---:B------:R-:W-:Y:S01]  /*1780*/  LOP3.LUT R10, R9.reuse, 0x38, RZ, 0xfc, !PT ;  /* 0x00000038090a7812 */ /* 0x040fe200078efcff */
[-C--:B------:R-:W-:Y:S01]  /*1790*/  IMAD.WIDE R56, R56, R53.reuse, c[0x0][0x168] ;  /* 0x00005a0038387625 */ /* 0x080fe200078e0235 */
[C---:B------:R-:W-:Y:S02]  /*17a0*/  LOP3.LUT R11, R9.reuse, 0x40, RZ, 0xfc, !PT ;  /* 0x00000040090b7812 */ /* 0x040fe400078efcff */
        /* <DEDUP_REMOVED lines=11> */
[----:B------:R-:W-:-:S02]  /*1860*/  LEA R9, R9, R19, 0x6 ;  /* 0x0000001309097211 */ /* 0x000fc400078e30ff */
[----:B------:R-:W-:Y:S01]  /*1870*/  IADD3 R50, R50, -R23, RZ ;  /* 0x8000001732327210 */ /* 0x000fe20007ffe0ff */
[----:B------:R-:W-:Y:S01]  /*1880*/  IMAD.WIDE R66, R66, R53, c[0x0][0x168] ;  /* 0x00005a0042427625 */ /* 0x000fe200078e0235 */
[-C--:B------:R-:W-:Y:S02]  /*1890*/  LEA R2, R2, R19.reuse, 0x6 ;  /* 0x0000001302027211 */ /* 0x080fe400078e30ff */
[----:B------:R-:W-:Y:S02]  /*18a0*/  LEA R23, R4, R19, 0x6 ;  /* 0x0000001304177211 */ /* 0x000fe400078e30ff */
[----:B------:R-:W-:Y:S02]  /*18b0*/  IADD3 R52, R52, -R25, RZ ;  /* 0x8000001934347210 */ /* 0x000fe40007ffe0ff */
[-C--:B------:R-:W-:Y:S02]  /*18c0*/  LEA R5, R5, R19.reuse, 0x6 ;  /* 0x0000001305057211 */ /* 0x080fe400078e30ff */
[-C--:B------:R-:W-:Y:S01]  /*18d0*/  LEA R25, R6, R19.reuse, 0x6 ;  /* 0x0000001306197211 */ /* 0x080fe200078e30ff */
[--C-:B------:R-:W-:Y:S01]  /*18e0*/  IMAD R6, R50, 0xb0, R19.reuse ;  /* 0x000000b032067824 */ /* 0x100fe200078e0213 */
[----:B------:R-:W-:Y:S01]  /*18f0*/  SHF.L.U32 R98, R9, 0x2, RZ ;  /* 0x0000000209627819 */ /* 0x000fe200000006ff */
[--C-:B------:R-:W-:Y:S01]  /*1900*/  IMAD R50, R96, 0xb0, R19.reuse ;  /* 0x000000b060327824 */ /* 0x100fe200078e0213 */
[-C--:B------:R-:W-:Y:S01]  /*1910*/  LEA R7, R7, R19.reuse, 0x6 ;  /* 0x0000001307077211 */ /* 0x080fe200078e30ff */
[--C-:B------:R-:W-:Y:S01]  /*1920*/  IMAD R4, R52, 0xb0, R19.reuse ;  /* 0x000000b034047824 */ /* 0x100fe200078e0213 */
[----:B------:R-:W-:Y:S01]  /*1930*/  SHF.L.U32 R97, R2, 0x2, RZ ;  /* 0x0000000202617819 */ /* 0x000fe200000006ff */
[----:B------:R-:W-:Y:S01]  /*1940*/  STL [R1+0x1c4], R98 ;  /* 0x0001c46201007387 */ /* 0x000fe20000100800 */
[-C--:B------:R-:W-:Y:S01]  /*1950*/  LEA R27, R8, R19.reuse, 0x6 ;  /* 0x00000013081b7211 */ /* 0x080fe200078e30ff */
[--C-:B------:R-:W-:Y:S01]  /*1960*/  IMAD R8, R48, 0xb0, R19.reuse ;  /* 0x000000b030087824 */ /* 0x100fe200078e0213 */
[----:B------:R-:W-:Y:S01]  /*1970*/  SHF.L.U32 R95, R23, 0x2, RZ ;  /* 0x00000002175f7819 */ /* 0x000fe200000006ff */
[----:B------:R-:W-:Y:S01]  /*1980*/  STL [R1+0x1c0], R97 ;  /* 0x0001c06101007387 */ /* 0x000fe20000100800 */
[-C--:B------:R-:W-:Y:S01]  /*1990*/  LEA R29, R10, R19.reuse, 0x6 ;  /* 0x000000130a1d7211 */ /* 0x080fe200078e30ff */
[--C-:B------:R-:W-:Y:S01]  /*19a0*/  IMAD R10, R22, 0xb0, R19.reuse ;  /* 0x000000b0160a7824 */ /* 0x100fe200078e0213 */
[----:B------:R-:W-:Y:S01]  /*19b0*/  SHF.L.U32 R93, R5, 0x2, RZ ;  /* 0x00000002055d7819 */ /* 0x000fe200000006ff */
[--C-:B------:R-:W-:Y:S01]  /*19c0*/  IMAD R22, R68, 0xb0, R19.reuse ;  /* 0x000000b044167824 */ /* 0x100fe200078e0213 */
[----:B------:R-:W-:Y:S01]  /*19d0*/  LEA R11, R11, R19, 0x6 ;  /* 0x000000130b0b7211 */ /* 0x000fe200078e30ff */
[----:B------:R-:W-:Y:S01]  /*19e0*/  STL [R1+0x1bc], R95 ;  /* 0x0001bc5f01007387 */ /* 0x000fe20000100800 */
[----:B------:R-:W-:Y:S01]  /*19f0*/  SHF.L.U32 R91, R25, 0x2, RZ ;  /* 0x00000002195b7819 */ /* 0x000fe200000006ff */
[----:B------:R-:W-:Y:S01]  /*1a00*/  IMAD.WIDE R22, R22, R53, c[0x0][0x160] ;  /* 0x0000580016167625 */ /* 0x000fe200078e0235 */
        /* <DEDUP_REMOVED lines=12> */
[-C--:B------:R-:W-:Y:S01]  /*1ad0*/  LEA R15, R15, R19.reuse, 0x6 ;  /* 0x000000130f0f7211 */ /* 0x080fe200078e30ff */
[----:B------:R-:W-:Y:S01]  /*1ae0*/  STL [R1+0x1ac], R87 ;  /* 0x0001ac5701007387 */ /* 0x000fe20000100800 */
[----:B------:R-:W-:Y:S01]  /*1af0*/  SHF.L.U32 R83, R11, 0x2, RZ ;  /* 0x000000020b537819 */ /* 0x000fe200000006ff */
[--C-:B------:R-:W-:Y:S01]  /*1b00*/  IMAD R14, R44, 0xb0, R19.reuse ;  /* 0x000000b02c0e7824 */ /* 0x100fe200078e0213 */
        /* <DEDUP_REMOVED lines=11> */
[-C--:B------:R-:W-:Y:S01]  /*1bc0*/  IMAD.WIDE R32, R32, R53.reuse, c[0x0][0x160] ;  /* 0x0000580020207625 */ /* 0x080fe200078e0235 */
[----:B------:R-:W-:Y:S01]  /*1bd0*/  SHF.L.U32 R75, R15, 0x2, RZ ;  /* 0x000000020f4b7819 */ /* 0x000fe200000006ff */
[----:B------:R-:W-:Y:S01]  /*1be0*/  STL [R1+0x19c], R79 ;  /* 0x00019c4f01007387 */ /* 0x000fe20000100800 */
[----:B------:R-:W-:Y:S01]  /*1bf0*/  SHF.L.U32 R73, R35, 0x2, RZ ;  /* 0x0000000223497819 */ /* 0x000fe200000006ff */
[-C--:B------:R-:W-:Y:S01]  /*1c00*/  IMAD.WIDE R34, R34, R53.reuse, c[0x0][0x160] ;  /* 0x0000580022227625 */ /* 0x080fe200078e0235 */
[----:B------:R-:W-:Y:S01]  /*1c10*/  SHF.L.U32 R71, R17, 0x2, RZ ;  /* 0x0000000211477819 */ /* 0x000fe200000006ff */
[----:B------:R-:W-:Y:S01]  /*1c20*/  STL [R1+0x198], R77 ;  /* 0x0001984d01007387 */ /* 0x000fe20000100800 */
[----:B------:R-:W-:Y:S01]  /*1c30*/  SHF.L.U32 R69, R37, 0x2, RZ ;  /* 0x0000000225457819 */ /* 0x000fe200000006ff */
[----:B------:R-:W-:Y:S01]  /*1c40*/  IMAD.WIDE R36, R36, R53, c[0x0][0x160] ;  /* 0x0000580024247625 */ /* 0x000fe200078e0235 */
[----:B------:R-:W-:Y:S01]  /*1c50*/  IADD3 R0, P1, R22, 0x200, RZ ;  /* 0x0000020016007810 */ /* 0x000fe20007f3e0ff */
[----:B------:R-:W-:Y:S01]  /*1c60*/  STL [R1+0x194], R75 ;  /* 0x0001944b01007387 */ /* 0x000fe20000100800 */
[----:B------:R-:W-:Y:S01]  /*1c70*/  IADD3 R2, P0, R24, 0x200, RZ ;  /* 0x0000020018027810 */ /* 0x000fe20007f1e0ff */
[--C-:B------:R-:W-:Y:S01]  /*1c80*/  IMAD R18, R40, 0xb0, R19.reuse ;  /* 0x000000b028127824 */ /* 0x100fe200078e0213 */
[----:B------:R-:W-:Y:S01]  /*1c90*/  SHF.L.U32 R3, R3, 0x3, RZ ;  /* 0x0000000303037819 */ /* 0x000fe200000006ff */
[----:B------:R-:W-:Y:S01]  /*1ca0*/  STL [R1+0x190], R73 ;  /* 0x0001904901007387 */ /* 0x000fe20000100800 */
[----:B------:R-:W-:-:S02]  /*1cb0*/  IMAD R40, R86, 0xb0, R19 ;  /* 0x000000b056287824 */ /* 0x000fc400078e0213 */
[----:B------:R-:W-:Y:S01]  /*1cc0*/  IMAD R42, R88, 0xb0, R19 ;  /* 0x000000b0582a7824 */ /* 0x000fe200078e0213 */
[----:B------:R-:W-:Y:S01]  /*1cd0*/  STL [R1+0x18c], R71 ;  /* 0x00018c4701007387 */ /* 0x000fe20000100800 */
[----:B------:R-:W-:-:S03]  /*1ce0*/  IMAD.WIDE R40, R40, R53, c[0x0][0x160] ;  /* 0x0000580028287625 */ /* 0x000fc600078e0235 */
[----:B------:R-:W-:Y:S01]  /*1cf0*/  STL [R1+0x188], R69 ;  /* 0x0001884501007387 */ /* 0x000fe20000100800 */
[----:B------:R-:W-:-:S03]  /*1d00*/  IMAD.WIDE R42, R42, R53, c[0x0][0x160] ;  /* 0x000058002a2a7625 */ /* 0x000fc600078e0235 */
[----:B------:R1:W-:Y:S01]  /*1d10*/  STL [R1+0x1d0], R0 ;  /* 0x0001d00001007387 */ /* 0x0003e20000100800 */
[--C-:B------:R-:W-:Y:S02]  /*1d20*/  IMAD R44, R90, 0xb0, R19.reuse ;  /* 0x000000b05a2c7824 */ /* 0x100fe400078e0213 */
[----:B------:R-:W-:Y:S01]  /*1d30*/  IMAD R12, R46, 0xb0, R19 ;  /* 0x000000b02e0c7824 */ /* 0x000fe200078e0213 */
[----:B------:R2:W-:Y:S01]  /*1d40*/  STL [R1+0x1d8], R2 ;  /* 0x0001d80201007387 */ /* 0x0005e20000100800 */
[----:B------:R-:W-:-:S03]  /*1d50*/  IMAD.WIDE R44, R44, R53, c[0x0][0x160] ;  /* 0x000058002c2c7625 */ /* 0x000fc600078e0235 */
[----:B------:R3:W-:Y:S01]  /*1d60*/  LDGSTS.E.BYPASS.128 [R98], [R22.64] ;  /* 0x0000000016627fae */ /* 0x0007e2000b901c48 */
[--C-:B------:R-:W-:Y:S01]  /*1d70*/  IMAD R46, R92, 0xb0, R19.reuse ;  /* 0x000000b05c2e7824 */ /* 0x100fe200078e0213 */
[----:B-1----:R-:W-:Y:S01]  /*1d80*/  IADD3.X R0, RZ, R23, RZ, P1, !PT ;  /* 0x00000017ff007210 */ /* 0x002fe20000ffe4ff */
[----:B------:R-:W-:Y:S01]  /*1d90*/  IMAD R48, R94, 0xb0, R19 ;  /* 0x000000b05e307824 */ /* 0x000fe200078e0213 */
[----:B------:R3:W-:Y:S01]  /*1da0*/  LDGSTS.E.BYPASS.128 [R97], [R24.64] ;  /* 0x0000000018617fae */ /* 0x0007e2000b901c48 */
[-C--:B------:R-:W-:Y:S01]  /*1db0*/  IMAD.WIDE R46, R46, R53.reuse, c[0x0][0x160] ;  /* 0x000058002e2e7625 */ /* 0x080fe200078e0235 */
[----:B--2---:R-:W-:Y:S02]  /*1dc0*/  IADD3 R2, P1, R26, 0x200, RZ ;  /* 0x000002001a027810 */ /* 0x004fe40007f3e0ff */
[----:B------:R1:W-:Y:S01]  /*1dd0*/  STL [R1+0x1cc], R0 ;  /* 0x0001cc0001007387 */ /* 0x0003e20000100800 */
[----:B------:R-:W-:-:S03]  /*1de0*/  IMAD.WIDE R48, R48, R53, c[0x0][0x160] ;  /* 0x0000580030307625 */ /* 0x000fc600078e0235 */
[----:B------:R2:W-:Y:S01]  /*1df0*/  STL [R1+0x1e0], R2 ;  /* 0x0001e00201007387 */ /* 0x0005e20000100800 */
[----:B------:R-:W-:-:S03]  /*1e00*/  IMAD.WIDE R50, R50, R53, c[0x0][0x160] ;  /* 0x0000580032327625 */ /* 0x000fc600078e0235 */
[----:B------:R3:W-:Y:S01]  /*1e10*/  LDGSTS.E.BYPASS.128 [R95], [R26.64] ;  /* 0x000000001a5f7fae */ /* 0x0007e2000b901c48 */
[----:B------:R-:W-:Y:S01]  /*1e20*/  IMAD R52, R20, 0xb0, R19 ;  /* 0x000000b014347824 */ /* 0x000fe200078e0213 */
[----:B-1----:R-:W-:Y:S01]  /*1e30*/  IADD3.X R0, RZ, R25, RZ, P0, !PT ;  /* 0x00000019ff007210 */ /* 0x002fe200007fe4ff */
[-C--:B------:R-:W-:Y:S01]  /*1e40*/  IMAD.WIDE R20, R21, R53.reuse, c[0x0][0x168] ;  /* 0x00005a0015147625 */ /* 0x080fe200078e0235 */
[----:B------:R3:W-:Y:S01]  /*1e50*/  LDGSTS.E.BYPASS.128 [R93], [R28.64] ;  /* 0x000000001c5d7fae */ /* 0x0007e2000b901c48 */
[----:B--2---:R-:W-:Y:S02]  /*1e60*/  IADD3 R2, P0, R28, 0x200, RZ ;  /* 0x000002001c027810 */ /* 0x004fe40007f1e0ff */
[-C--:B------:R-:W-:Y:S01]  /*1e70*/  IMAD.WIDE R18, R18, R53.reuse, c[0x0][0x168] ;  /* 0x00005a0012127625 */ /* 0x080fe200078e0235 */
[----:B------:R1:W-:Y:S03]  /*1e80*/  STL [R1+0x1d4], R0 ;  /* 0x0001d40001007387 */ /* 0x0003e60000100800 */
[-C--:B------:R-:W-:Y:S01]  /*1e90*/  IMAD.WIDE R16, R16, R53.reuse, c[0x0][0x168] ;  /* 0x00005a0010107625 */ /* 0x080fe200078e0235 */
[----:B------:R2:W-:Y:S03]  /*1ea0*/  STL [R1+0x1e8], R2 ;  /* 0x0001e80201007387 */ /* 0x0005e60000100800 */
[----:B------:R-:W-:Y:S01]  /*1eb0*/  IMAD.WIDE R14, R14, R53, c[0x0][0x168] ;  /* 0x00005a000e0e7625 */ /* 0x000fe200078e0235 */
[----:B------:R3:W-:Y:S01]  /*1ec0*/  LDGSTS.E.BYPASS.128 [R91], [R30.64] ;  /* 0x000000001e5b7fae */ /* 0x0007e2000b901c48 */
[----:B-1----:R-:W-:-:S02]  /*1ed0*/  IADD3.X R0, RZ, R27, RZ, P1, !PT ;  /* 0x0000001bff007210 */ /* 0x002fc40000ffe4ff */
        /* <DEDUP_REMOVED lines=13> */
[----:B------:R-:W-:Y:S01]  /*1fb0*/  IMAD.WIDE R52, R52, R53, c[0x0][0x160] ;  /* 0x0000580034347625 */ /* 0x000fe200078e0235 */
[----:B------:R2:W-:Y:S04]  /*1fc0*/  STL [R1+0x1e4], R0 ;  /* 0x0001e40001007387 */ /* 0x0005e80000100800 */
[----:B------:R4:W-:Y:S04]  /*1fd0*/  STL [R1+0x1f8], R2 ;  /* 0x0001f80201007387 */ /* 0x0009e80000100800 */
[----:B------:R5:W-:Y:S01]  /*1fe0*/  LDGSTS.E.BYPASS.128 [R83], [R38.64] ;  /* 0x0000000026537fae */ /* 0x000be2000b901c48 */
[----:B--2---:R-:W-:-:S03]  /*1ff0*/  IADD3.X R0, RZ, R31, RZ, P1, !PT ;  /* 0x0000001fff007210 */ /* 0x004fc60000ffe4ff */
[----:B------:R2:W-:Y:S01]  /*2000*/  LDGSTS.E.BYPASS.128 [R81], [R40.64] ;  /* 0x0000000028517fae */ /* 0x0005e2000b901c48 */
[----:B----4-:R-:W-:-:S03]  /*2010*/  IADD3 R2, P1, R34, 0x200, RZ ;  /* 0x0000020022027810 */ /* 0x010fc60007f3e0ff */
[----:B------:R4:W-:Y:S04]  /*2020*/  STL [R1+0x1ec], R0 ;  /* 0x0001ec0001007387 */ /* 0x0009e80000100800 */
[----:B------:R1:W-:Y:S04]  /*2030*/  STL [R1+0x200], R2 ;  /* 0x0002000201007387 */ /* 0x0003e80000100800 */
[----:B------:R2:W-:Y:S01]  /*2040*/  LDGSTS.E.BYPASS.128 [R79], [R42.64] ;  /* 0x000000002a4f7fae */ /* 0x0005e2000b901c48 */
[----:B----4-:R-:W-:-:S03]  /*2050*/  IADD3.X R0, RZ, R33, RZ, P0, !PT ;  /* 0x00000021ff007210 */ /* 0x010fc600007fe4ff */
[----:B------:R4:W-:Y:S01]  /*2060*/  LDGSTS.E.BYPASS.128 [R77], [R44.64] ;  /* 0x000000002c4d7fae */ /* 0x0009e2000b901c48 */
[----:B-1----:R-:W-:-:S03]  /*2070*/  IADD3 R2, P0, R36, 0x200, RZ ;  /* 0x0000020024027810 */ /* 0x002fc60007f1e0ff */
[----:B------:R1:W-:Y:S04]  /*2080*/  STL [R1+0x1f4], R0 ;  /* 0x0001f40001007387 */ /* 0x0003e80000100800 */
[----:B------:R2:W-:Y:S04]  /*2090*/  STL [R1+0x208], R2 ;  /* 0x0002080201007387 */ /* 0x0005e80000100800 */
[----:B------:R3:W-:Y:S01]  /*20a0*/  LDGSTS.E.BYPASS.128 [R75], [R46.64] ;  /* 0x000000002e4b7fae */ /* 0x0007e2000b901c48 */
[----:B-1----:R-:W-:-:S03]  /*20b0*/  IADD3.X R0, RZ, R35, RZ, P1, !PT ;  /* 0x00000023ff007210 */ /* 0x002fc60000ffe4ff */
[----:B------:R1:W-:Y:S01]  /*20c0*/  LDGSTS.E.BYPASS.128 [R73], [R48.64] ;  /* 0x0000000030497fae */ /* 0x0003e2000b901c48 */
[----:B--2---:R-:W-:-:S03]  /*20d0*/  IADD3 R2, P1, R38, 0x200, RZ ;  /* 0x0000020026027810 */ /* 0x004fc60007f3e0ff */
[----:B------:R2:W-:Y:S04]  /*20e0*/  STL [R1+0x1fc], R0 ;  /* 0x0001fc0001007387 */ /* 0x0005e80000100800 */
[----:B------:R1:W-:Y:S04]  /*20f0*/  STL [R1+0x210], R2 ;  /* 0x0002100201007387 */ /* 0x0003e80000100800 */
[----:B------:R3:W-:Y:S01]  /*2100*/  LDGSTS.E.BYPASS.128 [R71], [R50.64] ;  /* 0x0000000032477fae */ /* 0x0007e2000b901c48 */
[----:B--2---:R-:W-:-:S03]  /*2110*/  IADD3.X R0, RZ, R37, RZ, P0, !PT ;  /* 0x00000025ff007210 */ /* 0x004fc600007fe4ff */
[----:B------:R2:W-:Y:S01]  /*2120*/  LDGSTS.E.BYPASS.128 [R69], [R52.64] ;  /* 0x0000000034457fae */ /* 0x0005e2000b901c48 */
[----:B-1----:R-:W-:-:S03]  /*2130*/  IADD3 R2, P0, R40, 0x200, RZ ;  /* 0x0000020028027810 */ /* 0x002fc60007f1e0ff */
[----:B------:R1:W-:Y:S04]  /*2140*/  STL [R1+0x204], R0 ;  /* 0x0002040001007387 */ /* 0x0003e80000100800 */
[----:B------:R2:W-:Y:S04]  /*2150*/  STL [R1+0x218], R2 ;  /* 0x0002180201007387 */ /* 0x0005e80000100800 */
[----:B------:R-:W0:Y:S01]  /*2160*/  LDGDEPBAR ;  /* 0x00000000000079af */ /* 0x000e220000000000 */
[----:B-1----:R-:W-:-:S03]  /*2170*/  IADD3.X R0, RZ, R39, RZ, P1, !PT ;  /* 0x00000027ff007210 */ /* 0x002fc60000ffe4ff */
[----:B------:R1:W-:Y:S01]  /*2180*/  LDGSTS.E.BYPASS.128 [R98+0x10000], [R54.64] ;  /* 0x1000000036627fae */ /* 0x0003e2000b901c48 */
[----:B--2---:R-:W-:-:S03]  /*2190*/  IADD3 R2, P1, R42, 0x200, RZ ;  /* 0x000002002a027810 */ /* 0x004fc60007f3e0ff */
[----:B------:R2:W-:Y:S04]  /*21a0*/  STL [R1+0x20c], R0 ;  /* 0x00020c0001007387 */ /* 0x0005e80000100800 */
[----:B------:R1:W-:Y:S04]  /*21b0*/  STL [R1+0x220], R2 ;  /* 0x0002200201007387 */ /* 0x0003e80000100800 */
[----:B------:R3:W-:Y:S01]  /*21c0*/  LDGSTS.E.BYPASS.128 [R97+0x10000], [R56.64] ;  /* 0x1000000038617fae */ /* 0x0007e2000b901c48 */
[----:B--2---:R-:W-:-:S03]  /*21d0*/  IADD3.X R0, RZ, R41, RZ, P0, !PT ;  /* 0x00000029ff007210 */ /* 0x004fc600007fe4ff */
[----:B------:R2:W-:Y:S01]  /*21e0*/  LDGSTS.E.BYPASS.128 [R95+0x10000], [R58.64] ;  /* 0x100000003a5f7fae */ /* 0x0005e2000b901c48 */
[----:B-1----:R-:W-:-:S03]  /*21f0*/  IADD3 R2, P0, R44, 0x200, RZ ;  /* 0x000002002c027810 */ /* 0x002fc60007f1e0ff */
[----:B------:R1:W-:Y:S04]  /*2200*/  STL [R1+0x214], R0 ;  /* 0x0002140001007387 */ /* 0x0003e80000100800 */
[----:B------:R2:W-:Y:S04]  /*2210*/  STL [R1+0x228], R2 ;  /* 0x0002280201007387 */ /* 0x0005e80000100800 */
[----:B------:R3:W-:Y:S01]  /*2220*/  LDGSTS.E.BYPASS.128 [R93+0x10000], [R60.64] ;  /* 0x100000003c5d7fae */ /* 0x0007e2000b901c48 */
        /* <DEDUP_REMOVED lines=34> */
[----:B------:R-:W-:Y:S04]  /*2450*/  STL [R1+0x258], R2 ;  /* 0x0002580201007387 */ /* 0x000fe80000100800 */
[----:B------:R2:W-:Y:S01]  /*2460*/  LDGSTS.E.BYPASS.128 [R69+0x10000], [R4.64] ;  /* 0x1000000004457fae */ /* 0x0005e2000b901c48 */
[----:B-1----:R-:W-:-:S03]  /*2470*/  IADD3.X R0, RZ, R55, RZ, P1, !PT ;  /* 0x00000037ff007210 */ /* 0x002fc60000ffe4ff */
[----:B------:R-:W0:Y:S04]  /*2480*/  LDGDEPBAR ;  /* 0x00000000000079af */ /* 0x000e280000000000 */
[----:B------:R-:W-:Y:S06]  /*2490*/  BAR.SYNC 0x0 ;  /* 0x0000000000007b1d */ /* 0x000fec0000000000 */
[----:B------:R1:W-:Y:S01]  /*24a0*/  STL [R1+0x24c], R0 ;  /* 0x00024c0001007387 */ /* 0x0003e20000100800 */
[----:B------:R-:W-:-:S03]  /*24b0*/  IADD3 R2, P1, R58, 0x200, RZ ;  /* 0x000002003a027810 */ /* 0x000fc60007f3e0ff */
[----:B------:R-:W-:Y:S01]  /*24c0*/  @!PT LDS RZ, [RZ] ;  /* 0x00000000fffff984 */ /* 0x000fe20000000800 */
[----:B------:R-:W-:Y:S01]  /*24d0*/  @!PT LDS RZ, [RZ] ;  /* 0x00000000fffff984 */ /* 0x000fe20000000800 */
[----:B------:R-:W-:Y:S01]  /*24e0*/  @!PT LDS RZ, [RZ] ;  /* 0x00000000fffff984 */ /* 0x000fe20000000800 */
[----:B------:R2:W-:Y:S04]  /*24f0*/  LDGSTS.E.BYPASS.128 [R98+0x8000], [R22.64+0x100] ;  /* 0x0800010016627fae */ /* 0x0005e8000b901c48 */
[----:B------:R2:W-:Y:S01]  /*2500*/  STL [R1+0x260], R2 ;  /* 0x0002600201007387 */ /* 0x0005e20000100800 */
[----:B-1----:R-:W-:-:S03]  /*2510*/  IADD3.X R0, RZ, R57, RZ, P0, !PT ;  /* 0x00000039ff007210 */ /* 0x002fc600007fe4ff */
[----:B------:R1:W-:Y:S04]  /*2520*/  LDGSTS.E.BYPASS.128 [R97+0x8000], [R24.64+0x100] ;  /* 0x0800010018617fae */ /* 0x0003e8000b901c48 */
[----:B------:R1:W-:Y:S01]  /*2530*/  STL [R1+0x254], R0 ;  /* 0x0002540001007387 */ /* 0x0003e20000100800 */
[----:B--2---:R-:W-:-:S03]  /*2540*/  IADD3 R2, P0, R60, 0x200, RZ ;  /* 0x000002003c027810 */ /* 0x004fc60007f1e0ff */
        /* <DEDUP_REMOVED lines=20> */
[----:B-1----:R-:W-:Y:S01]  /*2690*/  CS2R R36, SRZ ;  /* 0x0000000000247805 */ /* 0x002fe2000001ff00 */
[----:B---3--:R-:W-:Y:S02]  /*26a0*/  IADD3.X R0, RZ, R65, RZ, P0, !PT ;  /* 0x00000041ff007210 */ /* 0x008fe400007fe4ff */
[----:B------:R1:W-:Y:S04]  /*26b0*/  LDGSTS.E.BYPASS.128 [R81+0x8000], [R40.64+0x100] ;  /* 0x0800010028517fae */ /* 0x0003e8000b901c48 */
[----:B------:R3:W-:Y:S01]  /*26c0*/  STL [R1+0x274], R0 ;  /* 0x0002740001007387 */ /* 0x0007e20000100800 */
[----:B-----5:R-:W-:Y:S01]  /*26d0*/  CS2R R38, SRZ ;  /* 0x0000000000267805 */ /* 0x020fe2000001ff00 */
[----:B--2---:R-:W-:-:S02]  /*26e0*/  IADD3 R2, P0, R20, 0x200, RZ ;  /* 0x0000020014027810 */ /* 0x004fc40007f1e0ff */
[----:B------:R2:W-:Y:S04]  /*26f0*/  LDGSTS.E.BYPASS.128 [R79+0x8000], [R42.64+0x100] ;  /* 0x080001002a4f7fae */ /* 0x0005e8000b901c48 */
[----:B------:R5:W-:Y:S01]  /*2700*/  STL [R1+0x288], R2 ;  /* 0x0002880201007387 */ /* 0x000be20000100800 */
[----:B-1----:R-:W-:Y:S01]  /*2710*/  CS2R R40, SRZ ;  /* 0x0000000000287805 */ /* 0x002fe2000001ff00 */
[----:B---3--:R-:W-:Y:S02]  /*2720*/  IADD3.X R0, RZ, R67, RZ, P1, !PT ;  /* 0x00000043ff007210 */ /* 0x008fe40000ffe4ff */
[----:B------:R4:W-:Y:S04]  /*2730*/  LDGSTS.E.BYPASS.128 [R77+0x8000], [R44.64+0x100] ;  /* 0x080001002c4d7fae */ /* 0x0009e8000b901c48 */
[----:B------:R1:W-:Y:S01]  /*2740*/  STL [R1+0x27c], R0 ;  /* 0x00027c0001007387 */ /* 0x0003e20000100800 */
[----:B--2---:R-:W-:Y:S01]  /*2750*/  CS2R R42, SRZ ;  /* 0x00000000002a7805 */ /* 0x004fe2000001ff00 */
[----:B-----5:R-:W-:-:S02]  /*2760*/  IADD3 R2, P1, R18, 0x200, RZ ;  /* 0x0000020012027810 */ /* 0x020fc40007f3e0ff */
[----:B------:R2:W-:Y:S04]  /*2770*/  LDGSTS.E.BYPASS.128 [R75+0x8000], [R46.64+0x100] ;  /* 0x080001002e4b7fae */ /* 0x0005e8000b901c48 */
[----:B------:R3:W-:Y:S01]  /*2780*/  STL [R1+0x290], R2 ;  /* 0x0002900201007387 */ /* 0x0007e20000100800 */
[----:B----4-:R-:W-:Y:S01]  /*2790*/  CS2R R44, SRZ ;  /* 0x00000000002c7805 */ /* 0x010fe2000001ff00 */
[----:B-1----:R-:W-:Y:S02]  /*27a0*/  IADD3.X R0, RZ, R21, RZ, P0, !PT ;  /* 0x00000015ff007210 */ /* 0x002fe400007fe4ff */
[----:B------:R1:W-:Y:S04]  /*27b0*/  LDGSTS.E.BYPASS.128 [R73+0x8000], [R48.64+0x100] ;  /* 0x0800010030497fae */ /* 0x0003e8000b901c48 */
[----:B------:R4:W-:Y:S01]  /*27c0*/  STL [R1+0x284], R0 ;  /* 0x0002840001007387 */ /* 0x0009e20000100800 */
[----:B--2---:R-:W-:Y:S01]  /*27d0*/  CS2R R46, SRZ ;  /* 0x00000000002e7805 */ /* 0x004fe2000001ff00 */
[----:B---3--:R-:W-:-:S02]  /*27e0*/  IADD3 R2, P0, R16, 0x200, RZ ;  /* 0x0000020010027810 */ /* 0x008fc40007f1e0ff */
[----:B------:R2:W-:Y:S04]  /*27f0*/  LDGSTS.E.BYPASS.128 [R71+0x8000], [R50.64+0x100] ;  /* 0x0800010032477fae */ /* 0x0005e8000b901c48 */
[----:B------:R3:W-:Y:S01]  /*2800*/  STL [R1+0x298], R2 ;  /* 0x0002980201007387 */ /* 0x0007e20000100800 */
[----:B-1----:R-:W-:Y:S01]  /*2810*/  CS2R R48, SRZ ;  /* 0x0000000000307805 */ /* 0x002fe2000001ff00 */
[----:B----4-:R-:W-:Y:S02]  /*2820*/  IADD3.X R0, RZ, R19, RZ, P1, !PT ;  /* 0x00000013ff007210 */ /* 0x010fe40000ffe4ff */
[----:B------:R1:W-:Y:S04]  /*2830*/  LDGSTS.E.BYPASS.128 [R69+0x8000], [R52.64+0x100] ;  /* 0x0800010034457fae */ /* 0x0003e8000b901c48 */
[----:B------:R4:W-:Y:S01]  /*2840*/  STL [R1+0x28c], R0 ;  /* 0x00028c0001007387 */ /* 0x0009e20000100800 */
[----:B--2---:R-:W-:Y:S01]  /*2850*/  CS2R R50, SRZ ;  /* 0x0000000000327805 */ /* 0x004fe2000001ff00 */
[----:B---3--:R-:W-:-:S02]  /*2860*/  IADD3 R2, P1, R14, 0x200, RZ ;  /* 0x000002000e027810 */ /* 0x008fc40007f3e0ff */
[----:B------:R-:W0:Y:S04]  /*2870*/  LDGDEPBAR ;  /* 0x00000000000079af */ /* 0x000e280000000000 */
[----:B------:R2:W-:Y:S01]  /*2880*/  STL [R1+0x2a0], R2 ;  /* 0x0002a00201007387 */ /* 0x0005e20000100800 */
[----:B-1----:R-:W-:Y:S01]  /*2890*/  CS2R R52, SRZ ;  /* 0x0000000000347805 */ /* 0x002fe2000001ff00 */
[----:B----4-:R-:W-:Y:S02]  /*28a0*/  IADD3.X R0, RZ, R17, RZ, P0, !PT ;  /* 0x00000011ff007210 */ /* 0x010fe400007fe4ff */
        /* <DEDUP_REMOVED lines=9> */
[----:B--2---:R-:W-:Y:S01]  /*2940*/  CS2R R56, SRZ ;  /* 0x0000000000387805 */ /* 0x004fe2000001ff00 */
[----:B----4-:R-:W-:-:S02]  /*2950*/  IADD3 R2, P1, R10, 0x200, RZ ;  /* 0x000002000a027810 */ /* 0x010fc40007f3e0ff */
        /* <DEDUP_REMOVED lines=22> */
[----:B----4-:R-:W-:-:S03]  /*2ac0*/  IADD3 R2, P0, R4, 0x200, RZ ;  /* 0x0000020004027810 */ /* 0x010fc60007f1e0ff */
[----:B------:R4:W-:Y:S04]  /*2ad0*/  LDGSTS.E.BYPASS.128 [R81+0x18000], [R16.64+0x100] ;  /* 0x1800010010517fae */ /* 0x0009e8000b901c48 */
[----:B------:R5:W-:Y:S01]  /*2ae0*/  STL [R1+0x2c8], R2 ;  /* 0x0002c80201007387 */ /* 0x000be20000100800 */
[----:B-1----:R-:W-:Y:S01]  /*2af0*/  CS2R R82, SRZ ;  /* 0x0000000000527805 */ /* 0x002fe2000001ff00 */
[----:B---3--:R-:W-:Y:S02]  /*2b00*/  IADD3.X R0, RZ, R7, RZ, P1, !PT ;  /* 0x00000007ff007210 */ /* 0x008fe40000ffe4ff */
[----:B------:R1:W-:Y:S04]  /*2b10*/  LDGSTS.E.BYPASS.128 [R79+0x18000], [R14.64+0x100] ;  /* 0x180001000e4f7fae */ /* 0x0003e8000b901c48 */
[----:B------:R3:W-:Y:S01]  /*2b20*/  STL [R1+0x2bc], R0 ;  /* 0x0002bc0001007387 */ /* 0x0007e20000100800 */
[----:B----4-:R-:W-:Y:S01]  /*2b30*/  CS2R R80, SRZ ;  /* 0x0000000000507805 */ /* 0x010fe2000001ff00 */
[----:B-----5:R-:W-:-:S02]  /*2b40*/  MOV R2, 0x1 ;  /* 0x0000000100027802 */ /* 0x020fc40000000f00 */
[----:B------:R4:W-:Y:S04]  /*2b50*/  LDGSTS.E.BYPASS.128 [R77+0x18000], [R12.64+0x100] ;  /* 0x180001000c4d7fae */ /* 0x0009e8000b901c48 */
[----:B------:R5:W-:Y:S01]  /*2b60*/  LDGSTS.E.BYPASS.128 [R75+0x18000], [R10.64+0x100] ;  /* 0x180001000a4b7fae */ /* 0x000be2000b901c48 */
[----:B-1----:R-:W-:Y:S01]  /*2b70*/  CS2R R78, SRZ ;  /* 0x00000000004e7805 */ /* 0x002fe2000001ff00 */
[----:B---3--:R-:W-:Y:S02]  /*2b80*/  IADD3.X R0, RZ, R5, RZ, P0, !PT ;  /* 0x00000005ff007210 */ /* 0x008fe400007fe4ff */
[----:B------:R1:W-:Y:S04]  /*2b90*/  LDGSTS.E.BYPASS.128 [R73+0x18000], [R8.64+0x100] ;  /* 0x1800010008497fae */ /* 0x0003e8000b901c48 */
[----:B------:R3:W-:Y:S01]  /*2ba0*/  STL [R1+0x2c4], R0 ;  /* 0x0002c40001007387 */ /* 0x0007e20000100800 */
[----:B----4-:R-:W-:-:S03]  /*2bb0*/  CS2R R76, SRZ ;  /* 0x00000000004c7805 */ /* 0x010fc6000001ff00 */
[----:B------:R4:W-:Y:S01]  /*2bc0*/  LDGSTS.E.BYPASS.128 [R71+0x18000], [R6.64+0x100] ;  /* 0x1800010006477fae */ /* 0x0009e2000b901c48 */
[----:B-----5:R-:W-:-:S03]  /*2bd0*/  CS2R R74, SRZ ;  /* 0x00000000004a7805 */ /* 0x020fc6000001ff00 */
[----:B------:R5:W-:Y:S01]  /*2be0*/  LDGSTS.E.BYPASS.128 [R69+0x18000], [R4.64+0x100] ;  /* 0x1800010004457fae */ /* 0x000be2000b901c48 */
[----:B-1----:R-:W-:Y:S01]  /*2bf0*/  CS2R R72, SRZ ;  /* 0x0000000000487805 */ /* 0x002fe2000001ff00 */
[----:B---3--:R-:W-:Y:S01]  /*2c00*/  MOV R0, 0xffffffc0 ;  /* 0xffffffc000007802 */ /* 0x008fe20000000f00 */
[----:B------:R-:W-:Y:S01]  /*2c10*/  UMOV UR8, 0x10000 ;  /* 0x0001000000087882 */ /* 0x000fe20000000000 */
[----:B------:R-:W0:Y:S04]  /*2c20*/  LDGDEPBAR ;  /* 0x00000000000079af */ /* 0x000e280000000000 */
[----:B------:R1:W-:Y:S01]  /*2c30*/  STL [R1+0x180], R0 ;  /* 0x0001800001007387 */ /* 0x0003e20000100800 */
[----:B----4-:R-:W-:-:S03]  /*2c40*/  CS2R R70, SRZ ;  /* 0x0000000000467805 */ /* 0x010fc6000001ff00 */
[----:B------:R-:W-:Y:S01]  /*2c50*/  STL [R1+0x50], RZ ;  /* 0x000050ff01007387 */ /* 0x000fe20000100800 */
[----:B-----5:R-:W-:-:S03]  /*2c60*/  CS2R R68, SRZ ;  /* 0x0000000000447805 */ /* 0x020fc6000001ff00 */
[----:B------:R-:W-:Y:S01]  /*2c70*/  STL [R1+0x54], RZ ;  /* 0x000054ff01007387 */ /* 0x000fe20000100800 */
[----:B-1----:R-:W-:-:S03]  /*2c80*/  LOP3.LUT R0, R3, 0xf00, RZ, 0xc0, !PT ;  /* 0x00000f0003007812 */ /* 0x002fc600078ec0ff */
[----:B------:R-:W-:Y:S04]  /*2c90*/  STL [R1+0x58], RZ ;  /* 0x000058ff01007387 */ /* 0x000fe80000100800 */
[----:B------:R-:W-:Y:S04]  /*2ca0*/  STL [R1+0x5c], RZ ;  /* 0x00005cff01007387 */ /* 0x000fe80000100800 */
[----:B------:R-:W-:Y:S01]  /*2cb0*/  STL [R1+0x60], RZ ;  /* 0x000060ff01007387 */ /* 0x000fe20000100800 */
[----:B------:R-:W-:-:S04]  /*2cc0*/  DEPBAR.LE SB0, 0x2 ;  /* 0x000080800000791a */ /* 0x000fc80000000000 */
[----:B------:R-:W-:Y:S04]  /*2cd0*/  STL [R1+0x64], RZ ;  /* 0x000064ff01007387 */ /* 0x000fe80000100800 */
        /* <DEDUP_REMOVED lines=26> */
[----:B--2---:R-:W-:Y:S06]  /*2e80*/  BAR.SYNC 0x0 ;  /* 0x0000000000007b1d */ /* 0x004fec0000000000 */
.L_x_1:
[----:B------:R-:W2:Y:S04]  /*2e90*/  LDL.LU R16, [R1+0xc0] ;  /* 0x0000c00001107983 */ /* 0x000ea80000300800 */
[----:B------:R-:W3:Y:S04]  /*2ea0*/  LDL.LU R18, [R1+0xc4] ;  /* 0x0000c40001127983 */ /* 0x000ee80000300800 */
[----:B------:R-:W4:Y:S04]  /*2eb0*/  LDL.LU R19, [R1+0xc8] ;  /* 0x0000c80001137983 */ /* 0x000f280000300800 */
[----:B------:R-:W4:Y:S04]  /*2ec0*/  LDL.LU R17, [R1+0xcc] ;  /* 0x0000cc0001117983 */ /* 0x000f280000300800 */
[----:B------:R1:W-:Y:S04]  /*2ed0*/  STL [R1+0x2cc], R2 ;  /* 0x0002cc0201007387 */ /* 0x0003e80000100800 */
[----:B------:R-:W4:Y:S04]  /*2ee0*/  LDL.LU R24, [R1+0xbc] ;  /* 0x0000bc0001187983 */ /* 0x000f280000300800 */
[----:B------:R-:W4:Y:S04]  /*2ef0*/  LDL.LU R26, [R1+0xb8] ;  /* 0x0000b800011a7983 */ /* 0x000f280000300800 */
[----:B------:R-:W4:Y:S04]  /*2f00*/  LDL.LU R25, [R1+0xb4] ;  /* 0x0000b40001197983 */ /* 0x000f280000300800 */
[----:B-1----:R-:W4:Y:S04]  /*2f10*/  LDL.LU R2, [R1+0xb0] ;  /* 0x0000b00001027983 */ /* 0x002f280000300800 */
[----:B------:R-:W1:Y:S04]  /*2f20*/  S2R R3, SR_TID.X ;  /* 0x0000000000037919 */ /* 0x000e680000002100 */
[----:B------:R-:W-:Y:S04]  /*2f30*/  LDS.128 R4, [R0.X4+UR5] ;  /* 0x0000000500047984 */ /* 0x000fe80008004c00 */
[----:B------:R-:W-:Y:S04]  /*2f40*/  LDS.128 R8, [R0.X4+UR5+0x100] ;  /* 0x0001000500087984 */ /* 0x000fe80008004c00 */
[----:B------:R-:W4:Y:S04]  /*2f50*/  LDL.LU R34, [R1+0xac] ;  /* 0x0000ac0001227983 */ /* 0x000f280000300800 */
[----:B------:R-:W4:Y:S04]  /*2f60*/  LDL.LU R96, [R1+0xa8] ;  /* 0x0000a80001607983 */ /* 0x000f280000300800 */
[----:B------:R-:W4:Y:S01]  /*2f70*/  LDL.LU R35, [R1+0xa4] ;  /* 0x0000a40001237983 */ /* 0x000f220000300800 */
[----:B-1----:R-:W-:-:S03]  /*2f80*/  SHF.L.U32 R3, R3, 0x2, RZ ;  /* 0x0000000203037819 */ /* 0x002fc600000006ff */
[----:B------:R-:W4:Y:S01]  /*2f90*/  LDL.LU R33, [R1+0xa0] ;  /* 0x0000a00001217983 */ /* 0x000f220000300800 */
[----:B------:R-:W-:-:S03]  /*2fa0*/  LOP3.LUT R3, R3, 0x7c, RZ, 0xc0, !PT ;  /* 0x0000007c03037812 */ /* 0x000fc600078ec0ff */
[----:B------:R-:W4:Y:S01]  /*2fb0*/  LDL.LU R100, [R1+0x9c] ;  /* 0x00009c0001647983 */ /* 0x000f220000300800 */
[----:B------:R-:W-:-:S03]  /*2fc0*/  LEA R32, R3, UR8, 0x8 ;  /* 0x0000000803207c11 */ /* 0x000fc6000f8e40ff */
[----:B------:R-:W4:Y:S04]  /*2fd0*/  LDL.LU R99, [R1+0x98] ;  /* 0x0000980001637983 */ /* 0x000f280000300800 */
[----:B------:R-:W-:Y:S04]  /*2fe0*/  LDS.128 R28, [R32+0x100] ;  /* 0x00010000201c7984 */ /* 0x000fe80000000c00 */
[----:B------:R-:W-:Y:S04]  /*2ff0*/  LDS.128 R84, [R32+0x200] ;  /* 0x0002000020547984 */ /* 0x000fe80000000c00 */
[----:B------:R-:W2:Y:S04]  /*3000*/  LDS.128 R88, [R32] ;  /* 0x0000000020587984 */ /* 0x000ea80000000c00 */
[----:B------:R-:W1:Y:S04]  /*3010*/  LDS.128 R92, [R32+0x300] ;  /* 0x00030000205c7984 */ /* 0x000e680000000c00 */
[----:B------:R-:W1:Y:S04]  /*3020*/  S2R R3, SR_TID.X ;  /* 0x0000000000037919 */ /* 0x000e680000002100 */
[----:B------:R-:W4:Y:S04]  /*3030*/  LDL.LU R97, [R1+0x94] ;  /* 0x0000940001617983 */ /* 0x000f280000300800 */
[----:B------:R-:W2:Y:S04]  /*3040*/  LDS.128 R12, [R0.X4+UR5+0x200] ;  /* 0x00020005000c7984 */ /* 0x000ea80008004c00 */
[----:B------:R-:W-:Y:S04]  /*3050*/  LDS.128 R108, [R0.X4+UR5+0x1300] ;  /* 0x00130005006c7984 */ /* 0x000fe80008004c00 */
[----:B------:R-:W-:Y:S01]  /*3060*/  LDS.128 R248, [R0.X4+UR5+0x10a0] ;  /* 0x0010a00500f87984 */ /* 0x000fe20008004c00 */
[----:B-1----:R-:W-:-:S04]  /*3070*/  SHF.L.U32 R3, R3, 0x2, RZ ;  /* 0x0000000203037819 */ /* 0x002fc800000006ff */
[----:B------:R-:W-:-:S04]  /*3080*/  LOP3.LUT R3, R3, 0x3c, RZ, 0xc0, !PT ;  /* 0x0000003c03037812 */ /* 0x000fc800078ec0ff */
[----:B------:R-:W-:Y:S01]  /*3090*/  ISETP.GE.U32.AND P0, PT, R3, 0x30, PT ;  /* 0x000000300300780c */ /* 0x000fe20003f06070 */
[C---:B--2---:R-:W-:Y:S01]  /*30a0*/  FFMA R16, R4.reuse, R88, R16 ;  /* 0x0000005804107223 */ /* 0x044fe20000000010 */
[C---:B---3--:R-:W-:Y:S01]  /*30b0*/  FFMA R18, R4.reuse, R28, R18 ;  /* 0x0000001c04127223 */ /* 0x048fe20000000012 */
[----:B----4-:R-:W-:-:S03]  /*30c0*/  FFMA R20, R4, R84, R19 ;  /* 0x0000005404147223 */ /* 0x010fc60000000013 */
[C---:B------:R-:W-:Y:S01]  /*30d0*/  FFMA R21, R5.reuse, R29, R18 ;  /* 0x0000001d05157223 */ /* 0x040fe20000000012 */
[----:B------:R-:W-:Y:S01]  /*30e0*/  FFMA R4, R4, R92, R17 ;  /* 0x0000005c04047223 */ /* 0x000fe20000000011 */
[C---:B------:R-:W-:Y:S01]  /*30f0*/  FFMA R3, R5.reuse, R85, R20 ;  /* 0x0000005505037223 */ /* 0x040fe20000000014 */
[C---:B------:R-:W-:Y:S01]  /*3100*/  FFMA R23, R5.reuse, R89, R16 ;  /* 0x0000005905177223 */ /* 0x040fe20000000010 */
[C---:B------:R-:W-:Y:S01]  /*3110*/  FFMA R20, R6.reuse, R30, R21 ;  /* 0x0000001e06147223 */ /* 0x040fe20000000015 */
[----:B------:R-:W-:Y:S01]  /*3120*/  FFMA R5, R5, R93, R4 ;  /* 0x0000005d05057223 */ /* 0x000fe20000000004 */
[C---:B------:R-:W-:Y:S01]  /*3130*/  FFMA R22, R6.reuse, R86, R3 ;  /* 0x0000005606167223 */ /* 0x040fe20000000003 */
[C---:B------:R-:W-:Y:S01]  /*3140*/  FFMA R4, R6.reuse, R90, R23 ;  /* 0x0000005a06047223 */ /* 0x040fe20000000017 */
[----:B------:R-:W1:Y:S01]  /*3150*/  LDS.128 R16, [R0.X4+UR5+0x300] ;  /* 0x0003000500107984 */ /* 0x000e620008004c00 */
[----:B------:R-:W-:Y:S01]  /*3160*/  FFMA R6, R6, R94, R5 ;  /* 0x0000005e06067223 */ /* 0x000fe20000000005 */
[C---:B------:R-:W-:Y:S01]  /*3170*/  FFMA R5, R7.reuse, R31, R20 ;  /* 0x0000001f07057223 */ /* 0x040fe20000000014 */
[----:B------:R-:W-:Y:S01]  /*3180*/  FFMA R3, R7, R87, R22 ;  /* 0x0000005707037223 */ /* 0x000fe20000000016 */
[C---:B------:R-:W-:Y:S01]  /*3190*/  FFMA R24, R8.reuse, R92, R24 ;  /* 0x0000005c08187223 */ /* 0x040fe20000000018 */
[C---:B------:R-:W-:Y:S01]  /*31a0*/  FFMA R22, R8.reuse, R84, R26 ;  /* 0x0000005408167223 */ /* 0x040fe2000000001a */
[C---:B------:R-:W-:Y:S01]  /*31b0*/  FFMA R20, R8.reuse, R28, R25 ;  /* 0x0000001c08147223 */ /* 0x040fe20000000019 */
[----:B------:R-:W-:-:S02]  /*31c0*/  FFMA R8, R8, R88, R2 ;  /* 0x0000005808087223 */ /* 0x000fc40000000002 */
[----:B------:R-:W2:Y:S01]  /*31d0*/  LDL.LU R2, [R1+0x90] ;  /* 0x0000900001027983 */ /* 0x000ea20000300800 */
[C---:B------:R-:W-:Y:S01]  /*31e0*/  FFMA R25, R9.reuse, R85, R22 ;  /* 0x0000005509197223 */ /* 0x040fe20000000016 */
[----:B------:R-:W-:Y:S01]  /*31f0*/  FFMA R27, R9, R29, R20 ;  /* 0x0000001d091b7223 */ /* 0x000fe20000000014 */
[C---:B------:R-:W-:Y:S01]  /*3200*/  FFMA R4, R7.reuse, R91, R4 ;  /* 0x0000005b07047223 */ /* 0x040fe20000000004 */
[----:B------:R-:W-:Y:S01]  /*3210*/  FFMA R6, R7, R95, R6 ;  /* 0x0000005f07067223 */ /* 0x000fe20000000006 */
[C---:B------:R-:W-:Y:S01]  /*3220*/  FFMA R7, R9.reuse, R93, R24 ;  /* 0x0000005d09077223 */ /* 0x040fe20000000018 */
[----:B------:R-:W-:Y:S01]  /*3230*/  FFMA R9, R9, R89, R8 ;  /* 0x0000005909097223 */ /* 0x000fe20000000008 */
[----:B------:R-:W3:Y:S01]  /*3240*/  LDL.LU R102, [R1+0x8c] ;  /* 0x00008c0001667983 */ /* 0x000ee20000300800 */
[C---:B------:R-:W-:Y:S01]  /*3250*/  FFMA R26, R10.reuse, R86, R25 ;  /* 0x000000560a1a7223 */ /* 0x040fe20000000019 */
[C---:B------:R-:W-:Y:S02]  /*3260*/  FFMA R24, R10.reuse, R30, R27 ;  /* 0x0000001e0a187223 */ /* 0x040fe4000000001b */
[----:B------:R-:W4:Y:S01]  /*3270*/  LDL.LU R106, [R1+0x88] ;  /* 0x00008800016a7983 */ /* 0x000f220000300800 */
[C---:B------:R-:W-:Y:S01]  /*3280*/  FFMA R8, R10.reuse, R94, R7 ;  /* 0x0000005e0a087223 */ /* 0x040fe20000000007 */
[----:B------:R-:W-:-:S02]  /*3290*/  FFMA R10, R10, R90, R9 ;  /* 0x0000005a0a0a7223 */ /* 0x000fc40000000009 */
[----:B------:R-:W4:Y:S01]  /*32a0*/  LDL.LU R105, [R1+0x84] ;  /* 0x0000840001697983 */ /* 0x000f220000300800 */
[C---:B------:R-:W-:Y:S01]  /*32b0*/  FFMA R9, R11.reuse, R87, R26 ;  /* 0x000000570b097223 */ /* 0x040fe2000000001a */
[C---:B------:R-:W-:Y:S02]  /*32c0*/  FFMA R7, R11.reuse, R31, R24 ;  /* 0x0000001f0b077223 */ /* 0x040fe40000000018 */
[----:B------:R-:W4:Y:S01]  /*32d0*/  LDL.LU R104, [R1+0x80] ;  /* 0x0000800001687983 */ /* 0x000f220000300800 */
[C---:B------:R-:W-:Y:S01]  /*32e0*/  FFMA R34, R12.reuse, R92, R34 ;  /* 0x0000005c0c227223 */ /* 0x040fe20000000022 */
[C---:B------:R-:W-:Y:S01]  /*32f0*/  FFMA R26, R12.reuse, R84, R96 ;  /* 0x000000540c1a7223 */ /* 0x040fe20000000060 */
[C---:B------:R-:W-:Y:S01]  /*3300*/  FFMA R24, R12.reuse, R28, R35 ;  /* 0x0000001c0c187223 */ /* 0x040fe20000000023 */
[C---:B------:R-:W-:Y:S01]  /*3310*/  FFMA R8, R11.reuse, R95, R8 ;  /* 0x0000005f0b087223 */ /* 0x040fe20000000008 */
[----:B------:R-:W-:Y:S01]  /*3320*/  FFMA R10, R11, R91, R10 ;  /* 0x0000005b0b0a7223 */ /* 0x000fe2000000000a */
[----:B------:R-:W4:Y:S01]  /*3330*/  LDL.LU R112, [R1+0x7c] ;  /* 0x00007c0001707983 */ /* 0x000f220000300800 */
[----:B------:R-:W-:Y:S01]  /*3340*/  FFMA R12, R12, R88, R33 ;  /* 0x000000580c0c7223 */ /* 0x000fe20000000021 */
[C---:B------:R-:W-:Y:S01]  /*3350*/  FFMA R11, R13.reuse, R93, R34 ;  /* 0x0000005d0d0b7223 */ /* 0x040fe20000000022 */
[C---:B------:R-:W-:Y:S01]  /*3360*/  FFMA R33, R13.reuse, R85, R26 ;  /* 0x000000550d217223 */ /* 0x040fe2000000001a */
[C---:B------:R-:W-:Y:S01]  /*3370*/  FFMA R35, R13.reuse, R29, R24 ;  /* 0x0000001d0d237223 */ /* 0x040fe20000000018 */
[----:B------:R-:W-:Y:S01]  /*3380*/  FFMA R13, R13, R89, R12 ;  /* 0x000000590d0d7223 */ /* 0x000fe2000000000c */
[C---:B------:R-:W-:Y:S01]  /*3390*/  FFMA R98, R14.reuse, R94, R11 ;  /* 0x0000005e0e627223 */ /* 0x040fe2000000000b */
[C---:B------:R-:W-:Y:S01]  /*33a0*/  FFMA R96, R14.reuse, R86, R33 ;  /* 0x000000560e607223 */ /* 0x040fe20000000021 */
[----:B------:R-:W4:Y:S01]  /*33b0*/  LDL.LU R103, [R1+0x78] ;  /* 0x0000780001677983 */ /* 0x000f220000300800 */
[C---:B------:R-:W-:Y:S01]  /*33c0*/  FFMA R34, R14.reuse, R90, R13 ;  /* 0x0000005a0e227223 */ /* 0x040fe2000000000d */
[----:B------:R-:W-:Y:S01]  /*33d0*/  FFMA R12, R14, R30, R35 ;  /* 0x0000001e0e0c7223 */ /* 0x000fe20000000023 */
[C---:B------:R-:W-:Y:S01]  /*33e0*/  FFMA R14, R15.reuse, R95, R98 ;  /* 0x0000005f0f0e7223 */ /* 0x040fe20000000062 */
[C---:B------:R-:W-:Y:S01]  /*33f0*/  FFMA R13, R15.reuse, R87, R96 ;  /* 0x000000570f0d7223 */ /* 0x040fe20000000060 */
[----:B------:R-:W-:Y:S01]  /*3400*/  FFMA R11, R15, R91, R34 ;  /* 0x0000005b0f0b7223 */ /* 0x000fe20000000022 */
[C---:B-1----:R-:W-:Y:S01]  /*3410*/  FFMA R98, R16.reuse, R92, R100 ;  /* 0x0000005c10627223 */ /* 0x042fe20000000064 */
[C---:B------:R-:W-:Y:S01]  /*3420*/  FFMA R96, R16.reuse, R84, R99 ;  /* 0x0000005410607223 */ /* 0x040fe20000000063 */
[----:B------:R-:W4:Y:S04]  /*3430*/  LDL.LU R101, [R1+0x74] ;  /* 0x0000740001657983 */ /* 0x000f280000300800 */
[----:B------:R-:W3:Y:S04]  /*3440*/  LDS.128 R20, [R0.X4+UR5+0x1000] ;  /* 0x0010000500147984 */ /* 0x000ee80008004c00 */
[----:B------:R-:W1:Y:S01]  /*3450*/  LDS.128 R24, [R0.X4+UR5+0x1100] ;  /* 0x0011000500187984 */ /* 0x000e620008004c00 */
[C---:B------:R-:W-:Y:S01]  /*3460*/  FFMA R34, R16.reuse, R28, R97 ;  /* 0x0000001c10227223 */ /* 0x040fe20000000061 */
[----:B--2---:R-:W-:-:S02]  /*3470*/  FFMA R16, R16, R88, R2 ;  /* 0x0000005810107223 */ /* 0x004fc40000000002 */
[----:B------:R-:W2:Y:S01]  /*3480*/  LDL.LU R2, [R1+0x70] ;  /* 0x0000700001027983 */ /* 0x000ea20000300800 */
[----:B------:R-:W-:Y:S01]  /*3490*/  FFMA R12, R15, R31, R12 ;  /* 0x0000001f0f0c7223 */ /* 0x000fe2000000000c */
[C---:B------:R-:W-:Y:S01]  /*34a0*/  FFMA R15, R17.reuse, R93, R98 ;  /* 0x0000005d110f7223 */ /* 0x040fe20000000062 */
[C---:B------:R-:W-:Y:S01]  /*34b0*/  FFMA R33, R17.reuse, R85, R96 ;  /* 0x0000005511217223 */ /* 0x040fe20000000060 */
[C---:B------:R-:W-:Y:S01]  /*34c0*/  FFMA R35, R17.reuse, R29, R34 ;  /* 0x0000001d11237223 */ /* 0x040fe20000000022 */
[----:B------:R-:W-:Y:S01]  /*34d0*/  FFMA R17, R17, R89, R16 ;  /* 0x0000005911117223 */ /* 0x000fe20000000010 */
[C---:B------:R-:W-:Y:S01]  /*34e0*/  FFMA R100, R18.reuse, R94, R15 ;  /* 0x0000005e12647223 */ /* 0x040fe2000000000f */
[C---:B------:R-:W-:Y:S01]  /*34f0*/  FFMA R34, R18.reuse, R86, R33 ;  /* 0x0000005612227223 */ /* 0x040fe20000000021 */
[C---:B------:R-:W-:Y:S01]  /*3500*/  FFMA R16, R18.reuse, R30, R35 ;  /* 0x0000001e12107223 */ /* 0x040fe20000000023 */
[----:B------:R-:W-:Y:S01]  /*3510*/  FFMA R18, R18, R90, R17 ;  /* 0x0000005a12127223 */ /* 0x000fe20000000011 */
[C---:B------:R-:W-:Y:S01]  /*3520*/  FFMA R15, R19.reuse, R95, R100 ;  /* 0x0000005f130f7223 */ /* 0x040fe20000000064 */
[----:B------:R-:W-:Y:S01]  /*3530*/  FFMA R17, R19, R87, R34 ;  /* 0x0000005713117223 */ /* 0x000fe20000000022 */
[C---:B---3--:R-:W-:Y:S01]  /*3540*/  FFMA R102, R20.reuse, R92, R102 ;  /* 0x0000005c14667223 */ /* 0x048fe20000000066 */
[C---:B----4-:R-:W-:Y:S01]  /*3550*/  FFMA R100, R20.reuse, R84, R106 ;  /* 0x0000005414647223 */ /* 0x050fe2000000006a */
[C---:B------:R-:W-:Y:S01]  /*3560*/  FFMA R34, R20.reuse, R28, R105 ;  /* 0x0000001c14227223 */ /* 0x040fe20000000069 */
[----:B------:R-:W3:Y:S01]  /*3570*/  LDS.128 R96, [R0.X4+UR5+0x1200] ;  /* 0x0012000500607984 */ /* 0x000ee20008004c00 */
[----:B------:R-:W-:-:S03]  /*3580*/  FFMA R20, R20, R88, R104 ;  /* 0x0000005814147223 */ /* 0x000fc60000000068 */
[----:B------:R-:W3:Y:S04]  /*3590*/  LDL.LU R104, [R1+0x6c] ;  /* 0x00006c0001687983 */ /* 0x000ee80000300800 */
[----:B------:R-:W4:Y:S04]  /*35a0*/  LDL.LU R107, [R1+0x68] ;  /* 0x00006800016b7983 */ /* 0x000f280000300800 */
[----:B------:R-:W4:Y:S04]  /*35b0*/  LDL.LU R106, [R1+0x64] ;  /* 0x00006400016a7983 */ /* 0x000f280000300800 */
[----:B------:R-:W4:Y:S01]  /*35c0*/  LDL.LU R105, [R1+0x60] ;  /* 0x0000600001697983 */ /* 0x000f220000300800 */
        /* <DEDUP_REMOVED lines=9> */
[----:B------:R-:W4:Y:S01]  /*3660*/  LDL.LU R114, [R1+0x5c] ;  /* 0x00005c0001727983 */ /* 0x000f220000300800 */
[----:B------:R-:W-:-:S03]  /*3670*/  FFMA R20, R22, R90, R21 ;  /* 0x0000005a16147223 */ /* 0x000fc60000000015 */
[----:B------:R-:W4:Y:S01]  /*3680*/  LDL.LU R113, [R1+0x58] ;  /* 0x0000580001717983 */ /* 0x000f220000300800 */
[C---:B------:R-:W-:Y:S01]  /*3690*/  FFMA R19, R23.reuse, R95, R102 ;  /* 0x0000005f17137223 */ /* 0x040fe20000000066 */
[C---:B------:R-:W-:Y:S01]  /*36a0*/  FFMA R21, R23.reuse, R87, R100 ;  /* 0x0000005717157223 */ /* 0x040fe20000000064 */
[----:B------:R-:W-:Y:S01]  /*36b0*/  FFMA R22, R23, R31, R34 ;  /* 0x0000001f17167223 */ /* 0x000fe20000000022 */
[C---:B-1----:R-:W-:Y:S01]  /*36c0*/  FFMA R102, R24.reuse, R92, R112 ;  /* 0x0000005c18667223 */ /* 0x042fe20000000070 */
[C---:B------:R-:W-:Y:S01]  /*36d0*/  FFMA R100, R24.reuse, R84, R103 ;  /* 0x0000005418647223 */ /* 0x040fe20000000067 */
[C---:B------:R-:W-:Y:S01]  /*36e0*/  FFMA R34, R24.reuse, R28, R101 ;  /* 0x0000001c18227223 */ /* 0x040fe20000000065 */
[----:B------:R-:W4:Y:S01]  /*36f0*/  LDL.LU R112, [R1+0x54] ;  /* 0x0000540001707983 */ /* 0x000f220000300800 */
[----:B--2---:R-:W-:-:S03]  /*3700*/  FFMA R24, R24, R88, R2 ;  /* 0x0000005818187223 */ /* 0x004fc60000000002 */
[----:B------:R-:W2:Y:S01]  /*3710*/  LDL.LU R2, [R1+0x50] ;  /* 0x0000500001027983 */ /* 0x000ea20000300800 */
[----:B------:R-:W-:Y:S01]  /*3720*/  FFMA R20, R23, R91, R20 ;  /* 0x0000005b17147223 */ /* 0x000fe20000000014 */
[C---:B------:R-:W-:Y:S01]  /*3730*/  FFMA R23, R25.reuse, R93, R102 ;  /* 0x0000005d19177223 */ /* 0x040fe20000000066 */
[C---:B------:R-:W-:Y:S02]  /*3740*/  FFMA R33, R25.reuse, R85, R100 ;  /* 0x0000005519217223 */ /* 0x040fe40000000064 */
[----:B------:R-:W1:Y:S01]  /*3750*/  LDS.128 R100, [R0.X4+UR5+0x2000] ;  /* 0x0020000500647984 */ /* 0x000e620008004c00 */
[C---:B------:R-:W-:Y:S01]  /*3760*/  FFMA R35, R25.reuse, R29, R34 ;  /* 0x0000001d19237223 */ /* 0x040fe20000000022 */
[----:B------:R-:W-:Y:S01]  /*3770*/  FFMA R25, R25, R89, R24 ;  /* 0x0000005919197223 */ /* 0x000fe20000000018 */
[C---:B------:R-:W-:Y:S01]  /*3780*/  FFMA R226, R26.reuse, R94, R23 ;  /* 0x0000005e1ae27223 */ /* 0x040fe20000000017 */
[C---:B------:R-:W-:Y:S01]  /*3790*/  FFMA R34, R26.reuse, R86, R33 ;  /* 0x000000561a227223 */ /* 0x040fe20000000021 */
[C---:B------:R-:W-:Y:S01]  /*37a0*/  FFMA R24, R26.reuse, R30, R35 ;  /* 0x0000001e1a187223 */ /* 0x040fe20000000023 */
[----:B------:R-:W-:-:S02]  /*37b0*/  FFMA R26, R26, R90, R25 ;  /* 0x0000005a1a1a7223 */ /* 0x000fc40000000019 */
[C---:B------:R-:W-:Y:S02]  /*37c0*/  FFMA R25, R27.reuse, R87, R34 ;  /* 0x000000571b197223 */ /* 0x040fe40000000022 */
[C---:B------:R-:W-:Y:S01]  /*37d0*/  FFMA R23, R27.reuse, R91, R26 ;  /* 0x0000005b1b177223 */ /* 0x040fe2000000001a */
[C---:B---3--:R-:W-:Y:S01]  /*37e0*/  FFMA R104, R96.reuse, R92, R104 ;  /* 0x0000005c60687223 */ /* 0x048fe20000000068 */
[C---:B------:R-:W-:Y:S01]  /*37f0*/  FFMA R226, R27.reuse, R95, R226 ;  /* 0x0000005f1be27223 */ /* 0x040fe200000000e2 */
[----:B------:R-:W-:Y:S01]  /*3800*/  FFMA R24, R27, R31, R24 ;  /* 0x0000001f1b187223 */ /* 0x000fe20000000018 */
[C---:B----4-:R-:W-:Y:S01]  /*3810*/  FFMA R34, R96.reuse, R84, R107 ;  /* 0x0000005460227223 */ /* 0x050fe2000000006b */
[C---:B------:R-:W-:Y:S01]  /*3820*/  FFMA R27, R97.reuse, R93, R104 ;  /* 0x0000005d611b7223 */ /* 0x040fe20000000068 */
[C---:B------:R-:W-:Y:S02]  /*3830*/  FFMA R26, R96.reuse, R28, R106 ;  /* 0x0000001c601a7223 */ /* 0x040fe4000000006a */
[C---:B------:R-:W-:Y:S01]  /*3840*/  FFMA R33, R97.reuse, R85, R34 ;  /* 0x0000005561217223 */ /* 0x040fe20000000022 */
[----:B------:R-:W-:Y:S01]  /*3850*/  FFMA R96, R96, R88, R105 ;  /* 0x0000005860607223 */ /* 0x000fe20000000069 */
[C---:B------:R-:W-:Y:S01]  /*3860*/  FFMA R35, R97.reuse, R29, R26 ;  /* 0x0000001d61237223 */ /* 0x040fe2000000001a */
[----:B------:R-:W3:Y:S02]  /*3870*/  LDS.128 R104, [R0.X4+UR5+0x2100] ;  /* 0x0021000500687984 */ /* 0x000ee40008004c00 */
        /* <DEDUP_REMOVED lines=8> */
[C---:B------:R-:W-:Y:S01]  /*3900*/  FFMA R223, R99.reuse, R31, R34 ;  /* 0x0000001f63df7223 */ /* 0x040fe20000000022 */
[C---:B------:R-:W-:Y:S01]  /*3910*/  FFMA R224, R99.reuse, R87, R224 ;  /* 0x0000005763e07223 */ /* 0x040fe200000000e0 */
[----:B------:R-:W-:Y:S01]  /*3920*/  FFMA R26, R99, R91, R26 ;  /* 0x0000005b631a7223 */ /* 0x000fe2000000001a */
[C---:B------:R-:W-:Y:S01]  /*3930*/  FFMA R27, R109.reuse, R93, R98 ;  /* 0x0000005d6d1b7223 */ /* 0x040fe20000000062 */
[C---:B------:R-:W-:Y:S01]  /*3940*/  FFMA R33, R109.reuse, R85, R96 ;  /* 0x000000556d217223 */ /* 0x040fe20000000060 */
[----:B------:R-:W-:Y:S01]  /*3950*/  FFMA R34, R108, R28, R112 ;  /* 0x0000001c6c227223 */ /* 0x000fe20000000070 */
[----:B------:R-:W4:Y:S03]  /*3960*/  LDS.128 R96, [R0.X4+UR5+0x2200] ;  /* 0x0022000500607984 */ /* 0x000f260008004c00 */
[----:B------:R-:W-:Y:S01]  /*3970*/  FFMA R35, R109, R29, R34 ;  /* 0x0000001d6d237223 */ /* 0x000fe20000000022 */
[C---:B------:R-:W-:Y:S01]  /*3980*/  FFMA R222, R110.reuse, R94, R27 ;  /* 0x0000005e6ede7223 */ /* 0x040fe2000000001b */
[----:B------:R-:W-:-:S02]  /*3990*/  FFMA R34, R110, R86, R33 ;  /* 0x000000566e227223 */ /* 0x000fc40000000021 */
[----:B------:R-:W-:Y:S01]  /*39a0*/  FFMA R220, R110, R30, R35 ;  /* 0x0000001e6edc7223 */ /* 0x000fe20000000023 */
[C---:B------:R-:W-:Y:S01]  /*39b0*/  FFMA R222, R111.reuse, R95, R222 ;  /* 0x0000005f6fde7223 */ /* 0x040fe200000000de */
[C---:B------:R-:W-:Y:S02]  /*39c0*/  FFMA R221, R111.reuse, R87, R34 ;  /* 0x000000576fdd7223 */ /* 0x040fe40000000022 */
[----:B------:R-:W-:Y:S01]  /*39d0*/  FFMA R220, R111, R31, R220 ;  /* 0x0000001f6fdc7223 */ /* 0x000fe200000000dc */
[C---:B-1----:R-:W-:Y:S01]  /*39e0*/  FFMA R174, R100.reuse, R84, R174 ;  /* 0x0000005464ae7223 */ /* 0x042fe200000000ae */
[----:B------:R-:W-:-:S03]  /*39f0*/  FFMA R34, R100, R28, R173 ;  /* 0x0000001c64227223 */ /* 0x000fc600000000ad */
[C---:B------:R-:W-:Y:S01]  /*3a00*/  FFMA R35, R101.reuse, R85, R174 ;  /* 0x0000005565237223 */ /* 0x040fe200000000ae */
[----:B------:R-:W-:-:S03]  /*3a10*/  FFMA R113, R101, R29, R34 ;  /* 0x0000001d65717223 */ /* 0x000fc60000000022 */
[C---:B------:R-:W-:Y:S01]  /*3a20*/  FFMA R34, R102.reuse, R86, R35 ;  /* 0x0000005666227223 */ /* 0x040fe20000000023 */
[----:B------:R-:W-:Y:S01]  /*3a30*/  FFMA R170, R102, R30, R113 ;  /* 0x0000001e66aa7223 */ /* 0x000fe20000000071 */
[C---:B---3--:R-:W-:Y:S02]  /*3a40*/  FFMA R178, R104.reuse, R84, R178 ;  /* 0x0000005468b27223 */ /* 0x048fe400000000b2 */
[C---:B------:R-:W-:Y:S01]  /*3a50*/  FFMA R171, R103.reuse, R87, R34 ;  /* 0x0000005767ab7223 */ /* 0x040fe20000000022 */
[----:B------:R-:W-:Y:S01]  /*3a60*/  FFMA R34, R104, R28, R177 ;  /* 0x0000001c68227223 */ /* 0x000fe200000000b1 */
[----:B------:R-:W-:Y:S01]  /*3a70*/  FFMA R170, R103, R31, R170 ;  /* 0x0000001f67aa7223 */ /* 0x000fe200000000aa */
[C---:B------:R-:W-:Y:S02]  /*3a80*/  FFMA R35, R105.reuse, R85, R178 ;  /* 0x0000005569237223 */ /* 0x040fe400000000b2 */
[----:B------:R-:W-:Y:S02]  /*3a90*/  FFMA R113, R105, R29, R34 ;  /* 0x0000001d69717223 */ /* 0x000fe40000000022 */
[----:B------:R-:W-:-:S02]  /*3aa0*/  FFMA R34, R106, R86, R35 ;  /* 0x000000566a227223 */ /* 0x000fc40000000023 */
[----:B------:R-:W-:Y:S02]  /*3ab0*/  FFMA R166, R106, R30, R113 ;  /* 0x0000001e6aa67223 */ /* 0x000fe40000000071 */
[C---:B------:R-:W-:Y:S02]  /*3ac0*/  FFMA R167, R107.reuse, R87, R34 ;  /* 0x000000576ba77223 */ /* 0x040fe40000000022 */
[----:B------:R-:W-:Y:S01]  /*3ad0*/  FFMA R166, R107, R31, R166 ;  /* 0x0000001f6ba67223 */ /* 0x000fe200000000a6 */
[C---:B----4-:R-:W-:Y:S01]  /*3ae0*/  FFMA R182, R96.reuse, R84, R182 ;  /* 0x0000005460b67223 */ /* 0x050fe200000000b6 */
[----:B------:R-:W-:-:S03]  /*3af0*/  FFMA R34, R96, R28, R181 ;  /* 0x0000001c60227223 */ /* 0x000fc600000000b5 */
[C---:B------:R-:W-:Y:S01]  /*3b00*/  FFMA R35, R97.reuse, R85, R182 ;  /* 0x0000005561237223 */ /* 0x040fe200000000b6 */
[----:B------:R-:W-:-:S03]  /*3b10*/  FFMA R113, R97, R29, R34 ;  /* 0x0000001d61717223 */ /* 0x000fc60000000022 */
[C---:B------:R-:W-:Y:S01]  /*3b20*/  FFMA R34, R98.reuse, R86, R35 ;  /* 0x0000005662227223 */ /* 0x040fe20000000023 */
[----:B------:R-:W-:-:S03]  /*3b30*/  FFMA R162, R98, R30, R113 ;  /* 0x0000001e62a27223 */ /* 0x000fc60000000071 */
[C---:B------:R-:W-:Y:S01]  /*3b40*/  FFMA R163, R99.reuse, R87, R34 ;  /* 0x0000005763a37223 */ /* 0x040fe20000000022 */
[----:B------:R-:W-:Y:S01]  /*3b50*/  FFMA R162, R99, R31, R162 ;  /* 0x0000001f63a27223 */ /* 0x000fe200000000a2 */
[----:B--2---:R-:W-:-:S04]  /*3b60*/  FFMA R108, R108, R88, R2 ;  /* 0x000000586c6c7223 */ /* 0x004fc80000000002 */
[----:B------:R-:W-:Y:S01]  /*3b70*/  FFMA R109, R109, R89, R108 ;  /* 0x000000596d6d7223 */ /* 0x000fe2000000006c */
[----:B------:R-:W-:-:S03]  /*3b80*/  FFMA R108, R100, R92, R175 ;  /* 0x0000005c646c7223 */ /* 0x000fc600000000af */
[----:B------:R-:W-:Y:S01]  /*3b90*/  FFMA R110, R110, R90, R109 ;  /* 0x0000005a6e6e7223 */ /* 0x000fe2000000006d */
[----:B------:R-:W-:-:S03]  /*3ba0*/  FFMA R33, R101, R93, R108 ;  /* 0x0000005d65217223 */ /* 0x000fc6000000006c */
[----:B------:R-:W-:Y:S02]  /*3bb0*/  FFMA R27, R111, R91, R110 ;  /* 0x0000005b6f1b7223 */ /* 0x000fe4000000006e */
[----:B------:R-:W1:Y:S01]  /*3bc0*/  LDS.128 R108, [R0.X4+UR5+0x2300] ;  /* 0x00230005006c7984 */ /* 0x000e620008004c00 */
[----:B------:R-:W-:Y:S01]  /*3bd0*/  FFMA R100, R100, R88, R172 ;  /* 0x0000005864647223 */ /* 0x000fe200000000ac */
[----:B------:R-:W-:-:S03]  /*3be0*/  FFMA R172, R102, R94, R33 ;  /* 0x0000005e66ac7223 */ /* 0x000fc60000000021 */
[----:B------:R-:W-:Y:S01]  /*3bf0*/  FFMA R101, R101, R89, R100 ;  /* 0x0000005965657223 */ /* 0x000fe20000000064 */
[----:B------:R-:W-:-:S03]  /*3c00*/  FFMA R100, R104, R92, R179 ;  /* 0x0000005c68647223 */ /* 0x000fc600000000b3 */
[----:B------:R-:W-:Y:S01]  /*3c10*/  FFMA R102, R102, R90, R101 ;  /* 0x0000005a66667223 */ /* 0x000fe20000000065 */
[----:B------:R-:W-:Y:S01]  /*3c20*/  FFMA R172, R103, R95, R172 ;  /* 0x0000005f67ac7223 */ /* 0x000fe200000000ac */
[----:B------:R-:W-:Y:S01]  /*3c30*/  FFMA R104, R104, R88, R176 ;  /* 0x0000005868687223 */ /* 0x000fe200000000b0 */
[----:B------:R-:W-:Y:S01]  /*3c40*/  FFMA R33, R105, R93, R100 ;  /* 0x0000005d69217223 */ /* 0x000fe20000000064 */
[----:B------:R-:W-:Y:S02]  /*3c50*/  FFMA R169, R103, R91, R102 ;  /* 0x0000005b67a97223 */ /* 0x000fe40000000066 */
[----:B------:R-:W2:Y:S01]  /*3c60*/  LDS.128 R100, [R0.X4+UR5+0x3000] ;  /* 0x0030000500647984 */ /* 0x000ea20008004c00 */
[----:B------:R-:W-:Y:S01]  /*3c70*/  FFMA R105, R105, R89, R104 ;  /* 0x0000005969697223 */ /* 0x000fe20000000068 */
[----:B------:R-:W-:Y:S01]  /*3c80*/  FFMA R168, R106, R94, R33 ;  /* 0x0000005e6aa87223 */ /* 0x000fe20000000021 */
[----:B------:R-:W-:Y:S02]  /*3c90*/  FFMA R104, R96, R92, R183 ;  /* 0x0000005c60687223 */ /* 0x000fe400000000b7 */
[----:B------:R-:W-:Y:S01]  /*3ca0*/  FFMA R106, R106, R90, R105 ;  /* 0x0000005a6a6a7223 */ /* 0x000fe20000000069 */
[----:B------:R-:W-:Y:S01]  /*3cb0*/  FFMA R168, R107, R95, R168 ;  /* 0x0000005f6ba87223 */ /* 0x000fe200000000a8 */
[----:B------:R-:W-:Y:S01]  /*3cc0*/  FFMA R33, R97, R93, R104 ;  /* 0x0000005d61217223 */ /* 0x000fe20000000068 */
[----:B------:R-:W-:Y:S01]  /*3cd0*/  FFMA R96, R96, R88, R180 ;  /* 0x0000005860607223 */ /* 0x000fe200000000b4 */
[----:B------:R-:W-:-:S02]  /*3ce0*/  FFMA R165, R107, R91, R106 ;  /* 0x0000005b6ba57223 */ /* 0x000fc4000000006a */
[----:B------:R-:W3:Y:S01]  /*3cf0*/  LDS.128 R104, [R0.X4+UR5+0x3100] ;  /* 0x0031000500687984 */ /* 0x000ee20008004c00 */
[----:B------:R-:W-:Y:S01]  /*3d00*/  FFMA R97, R97, R89, R96 ;  /* 0x0000005961617223 */ /* 0x000fe20000000060 */
[----:B------:R-:W-:-:S03]  /*3d10*/  FFMA R164, R98, R94, R33 ;  /* 0x0000005e62a47223 */ /* 0x000fc60000000021 */
[----:B------:R-:W-:Y:S01]  /*3d20*/  FFMA R98, R98, R90, R97 ;  /* 0x0000005a62627223 */ /* 0x000fe20000000061 */
[----:B------:R-:W-:-:S03]  /*3d30*/  FFMA R164, R99, R95, R164 ;  /* 0x0000005f63a47223 */ /* 0x000fc600000000a4 */
[----:B------:R-:W-:Y:S01]  /*3d40*/  FFMA R161, R99, R91, R98 ;  /* 0x0000005b63a17223 */ /* 0x000fe20000000062 */
[C---:B-1----:R-:W-:Y:S01]  /*3d50*/  FFMA R96, R108.reuse, R92, R187 ;  /* 0x0000005c6c607223 */ /* 0x042fe200000000bb */
[----:B------:R-:W-:-:S03]  /*3d60*/  FFMA R186, R108, R84, R186 ;  /* 0x000000546cba7223 */ /* 0x000fc600000000ba */
[C---:B------:R-:W-:Y:S02]  /*3d70*/  FFMA R33, R109.reuse, R93, R96 ;  /* 0x0000005d6d217223 */ /* 0x040fe40000000060 */
[----:B------:R-:W1:Y:S01]  /*3d80*/  LDS.128 R96, [R0.X4+UR5+0x3200] ;  /* 0x0032000500607984 */ /* 0x000e620008004c00 */
[C---:B------:R-:W-:Y:S01]  /*3d90*/  FFMA R34, R108.reuse, R28, R185 ;  /* 0x0000001c6c227223 */ /* 0x040fe200000000b9 */
[----:B------:R-:W-:Y:S01]  /*3da0*/  FFMA R108, R108, R88, R184 ;  /* 0x000000586c6c7223 */ /* 0x000fe200000000b8 */
[C---:B------:R-:W-:Y:S02]  /*3db0*/  FFMA R35, R109.reuse, R85, R186 ;  /* 0x000000556d237223 */ /* 0x040fe400000000ba */
[C---:B------:R-:W-:Y:S01]  /*3dc0*/  FFMA R113, R109.reuse, R29, R34 ;  /* 0x0000001d6d717223 */ /* 0x040fe20000000022 */
[----:B------:R-:W-:Y:S01]  /*3dd0*/  FFMA R109, R109, R89, R108 ;  /* 0x000000596d6d7223 */ /* 0x000fe2000000006c */
[C---:B------:R-:W-:Y:S01]  /*3de0*/  FFMA R34, R110.reuse, R86, R35 ;  /* 0x000000566e227223 */ /* 0x040fe20000000023 */
[C---:B------:R-:W-:Y:S01]  /*3df0*/  FFMA R160, R110.reuse, R94, R33 ;  /* 0x0000005e6ea07223 */ /* 0x040fe20000000021 */
[C---:B------:R-:W-:Y:S01]  /*3e00*/  FFMA R158, R110.reuse, R30, R113 ;  /* 0x0000001e6e9e7223 */ /* 0x040fe20000000071 */
[----:B------:R-:W-:Y:S01]  /*3e10*/  FFMA R110, R110, R90, R109 ;  /* 0x0000005a6e6e7223 */ /* 0x000fe2000000006d */
[C---:B------:R-:W-:Y:S01]  /*3e20*/  FFMA R159, R111.reuse, R87, R34 ;  /* 0x000000576f9f7223 */ /* 0x040fe20000000022 */
[C---:B--2---:R-:W-:Y:S01]  /*3e30*/  FFMA R34, R100.reuse, R28, R189 ;  /* 0x0000001c64227223 */ /* 0x044fe200000000bd */
[C---:B------:R-:W-:Y:S01]  /*3e40*/  FFMA R108, R100.reuse, R92, R191 ;  /* 0x0000005c646c7223 */ /* 0x040fe200000000bf */
[C---:B------:R-:W-:Y:S01]  /*3e50*/  FFMA R190, R100.reuse, R84, R190 ;  /* 0x0000005464be7223 */ /* 0x040fe200000000be */
[C---:B------:R-:W-:Y:S01]  /*3e60*/  FFMA R160, R111.reuse, R95, R160 ;  /* 0x0000005f6fa07223 */ /* 0x040fe200000000a0 */
[C---:B------:R-:W-:Y:S01]  /*3e70*/  FFMA R158, R111.reuse, R31, R158 ;  /* 0x0000001f6f9e7223 */ /* 0x040fe2000000009e */
[----:B------:R-:W-:Y:S01]  /*3e80*/  FFMA R33, R111, R91, R110 ;  /* 0x0000005b6f217223 */ /* 0x000fe2000000006e */
[----:B------:R-:W-:Y:S01]  /*3e90*/  FFMA R100, R100, R88, R188 ;  /* 0x0000005864647223 */ /* 0x000fe200000000bc */
[C---:B------:R-:W-:Y:S01]  /*3ea0*/  FFMA R111, R101.reuse, R29, R34 ;  /* 0x0000001d656f7223 */ /* 0x040fe20000000022 */
[C---:B------:R-:W-:Y:S01]  /*3eb0*/  FFMA R35, R101.reuse, R93, R108 ;  /* 0x0000005d65237223 */ /* 0x040fe2000000006c */
[C---:B------:R-:W-:Y:S01]  /*3ec0*/  FFMA R109, R101.reuse, R85, R190 ;  /* 0x00000055656d7223 */ /* 0x040fe200000000be */
[----:B------:R-:W2:Y:S01]  /*3ed0*/  LDS.128 R112, [R0.X4+UR5+0x3300] ;  /* 0x0033000500707984 */ /* 0x000ea20008004c00 */
[----:B------:R-:W-:Y:S01]  /*3ee0*/  FFMA R101, R101, R89, R100 ;  /* 0x0000005965657223 */ /* 0x000fe20000000064 */
[C---:B------:R-:W-:Y:S01]  /*3ef0*/  FFMA R100, R102.reuse, R30, R111 ;  /* 0x0000001e66647223 */ /* 0x040fe2000000006f */
[C---:B------:R-:W-:Y:S01]  /*3f00*/  FFMA R108, R102.reuse, R94, R35 ;  /* 0x0000005e666c7223 */ /* 0x040fe20000000023 */
[C---:B------:R-:W-:Y:S01]  /*3f10*/  FFMA R156, R102.reuse, R86, R109 ;  /* 0x00000056669c7223 */ /* 0x040fe2000000006d */
[----:B------:R-:W-:Y:S01]  /*3f20*/  FFMA R34, R102, R90, R101 ;  /* 0x0000005a66227223 */ /* 0x000fe20000000065 */
[----:B------:R-:W-:Y:S01]  /*3f30*/  FFMA R155, R103, R31, R100 ;  /* 0x0000001f679b7223 */ /* 0x000fe20000000064 */
[C---:B---3--:R-:W-:Y:S01]  /*3f40*/  FFMA R102, R104.reuse, R92, R195 ;  /* 0x0000005c68667223 */ /* 0x048fe200000000c3 */
        /* <DEDUP_REMOVED lines=9> */
[----:B------:R-:W-:Y:S01]  /*3fe0*/  FFMA R34, R103, R91, R34 ;  /* 0x0000005b67227223 */ /* 0x000fe20000000022 */
[C---:B------:R-:W-:Y:S01]  /*3ff0*/  FFMA R154, R106.reuse, R94, R35 ;  /* 0x0000005e6a9a7223 */ /* 0x040fe20000000023 */
[----:B------:R-:W3:Y:S01]  /*4000*/  LDS.128 R100, [R0.X4+UR5+0x4000] ;  /* 0x0040000500647984 */ /* 0x000ee20008004c00 */
[C---:B------:R-:W-:Y:S01]  /*4010*/  FFMA R104, R106.reuse, R86, R109 ;  /* 0x000000566a687223 */ /* 0x040fe2000000006d */
[C---:B------:R-:W-:Y:S01]  /*4020*/  FFMA R152, R106.reuse, R30, R111 ;  /* 0x0000001e6a987223 */ /* 0x040fe2000000006f */
[----:B------:R-:W-:-:S02]  /*4030*/  FFMA R106, R106, R90, R105 ;  /* 0x0000005a6a6a7223 */ /* 0x000fc40000000069 */
[C---:B------:R-:W-:Y:S01]  /*4040*/  FFMA R153, R107.reuse, R87, R104 ;  /* 0x000000576b997223 */ /* 0x040fe20000000068 */
[C---:B-1----:R-:W-:Y:S01]  /*4050*/  FFMA R104, R96.reuse, R28, R197 ;  /* 0x0000001c60687223 */ /* 0x042fe200000000c5 */
[C---:B------:R-:W-:Y:S01]  /*4060*/  FFMA R35, R107.reuse, R91, R106 ;  /* 0x0000005b6b237223 */ /* 0x040fe2000000006a */
[C---:B------:R-:W-:Y:S01]  /*4070*/  FFMA R106, R96.reuse, R92, R199 ;  /* 0x0000005c606a7223 */ /* 0x040fe200000000c7 */
[C---:B------:R-:W-:Y:S01]  /*4080*/  FFMA R154, R107.reuse, R95, R154 ;  /* 0x0000005f6b9a7223 */ /* 0x040fe2000000009a */
[----:B------:R-:W-:Y:S01]  /*4090*/  FFMA R152, R107, R31, R152 ;  /* 0x0000001f6b987223 */ /* 0x000fe20000000098 */
[C---:B------:R-:W-:Y:S01]  /*40a0*/  FFMA R117, R97.reuse, R29, R104 ;  /* 0x0000001d61757223 */ /* 0x040fe20000000068 */
[----:B------:R-:W-:Y:S02]  /*40b0*/  FFMA R109, R97, R93, R106 ;  /* 0x0000005d616d7223 */ /* 0x000fe4000000006a */
[----:B------:R-:W1:Y:S01]  /*40c0*/  LDS.128 R104, [R0.X4+UR5+0x4100] ;  /* 0x0041000500687984 */ /* 0x000e620008004c00 */
[C---:B------:R-:W-:Y:S01]  /*40d0*/  FFMA R198, R96.reuse, R84, R198 ;  /* 0x0000005460c67223 */ /* 0x040fe200000000c6 */
[----:B------:R-:W-:Y:S01]  /*40e0*/  FFMA R96, R96, R88, R196 ;  /* 0x0000005860607223 */ /* 0x000fe200000000c4 */
[----:B------:R-:W-:-:S02]  /*40f0*/  FFMA R108, R98, R30, R117 ;  /* 0x0000001e626c7223 */ /* 0x000fc40000000075 */
[C---:B------:R-:W-:Y:S01]  /*4100*/  FFMA R111, R97.reuse, R85, R198 ;  /* 0x00000055616f7223 */ /* 0x040fe200000000c6 */
[----:B------:R-:W-:Y:S01]  /*4110*/  FFMA R97, R97, R89, R96 ;  /* 0x0000005961617223 */ /* 0x000fe20000000060 */
[C---:B------:R-:W-:Y:S01]  /*4120*/  FFMA R149, R99.reuse, R31, R108 ;  /* 0x0000001f63957223 */ /* 0x040fe2000000006c */
[C---:B------:R-:W-:Y:S01]  /*4130*/  FFMA R110, R98.reuse, R94, R109 ;  /* 0x0000005e626e7223 */ /* 0x040fe2000000006d */
[C---:B------:R-:W-:Y:S01]  /*4140*/  FFMA R150, R98.reuse, R86, R111 ;  /* 0x0000005662967223 */ /* 0x040fe2000000006f */
[----:B------:R-:W-:Y:S01]  /*4150*/  FFMA R96, R98, R90, R97 ;  /* 0x0000005a62607223 */ /* 0x000fe20000000061 */
[C---:B--2---:R-:W-:Y:S01]  /*4160*/  FFMA R108, R112.reuse, R92, R203 ;  /* 0x0000005c706c7223 */ /* 0x044fe200000000cb */
        /* <DEDUP_REMOVED lines=8> */
[----:B------:R-:W2:Y:S01]  /*41f0*/  LDS.128 R108, [R0.X4+UR5+0x4200] ;  /* 0x00420005006c7984 */ /* 0x000ea20008004c00 */
[C---:B------:R-:W-:Y:S01]  /*4200*/  FFMA R117, R113.reuse, R29, R98 ;  /* 0x0000001d71757223 */ /* 0x040fe20000000062 */
[C---:B------:R-:W-:Y:S01]  /*4210*/  FFMA R98, R114.reuse, R86, R99 ;  /* 0x0000005672627223 */ /* 0x040fe20000000063 */
[----:B------:R-:W-:Y:S01]  /*4220*/  FFMA R113, R113, R89, R112 ;  /* 0x0000005971717223 */ /* 0x000fe20000000070 */
[C---:B------:R-:W-:Y:S01]  /*4230*/  FFMA R148, R114.reuse, R94, R97 ;  /* 0x0000005e72947223 */ /* 0x040fe20000000061 */
[C---:B------:R-:W-:Y:S01]  /*4240*/  FFMA R146, R114.reuse, R30, R117 ;  /* 0x0000001e72927223 */ /* 0x040fe20000000075 */
[C---:B------:R-:W-:Y:S01]  /*4250*/  FFMA R147, R115.reuse, R87, R98 ;  /* 0x0000005773937223 */ /* 0x040fe20000000062 */
[----:B------:R-:W-:Y:S01]  /*4260*/  FFMA R114, R114, R90, R113 ;  /* 0x0000005a72727223 */ /* 0x000fe20000000071 */
[C---:B---3--:R-:W-:Y:S01]  /*4270*/  FFMA R112, R100.reuse, R92, R207 ;  /* 0x0000005c64707223 */ /* 0x048fe200000000cf */
[C---:B------:R-:W-:Y:S01]  /*4280*/  FFMA R98, R100.reuse, R28, R205 ;  /* 0x0000001c64627223 */ /* 0x040fe200000000cd */
[C---:B------:R-:W-:Y:S01]  /*4290*/  FFMA R206, R100.reuse, R84, R206 ;  /* 0x0000005464ce7223 */ /* 0x040fe200000000ce */
[----:B------:R-:W-:Y:S01]  /*42a0*/  FFMA R100, R100, R88, R204 ;  /* 0x0000005864647223 */ /* 0x000fe200000000cc */
[----:B------:R-:W-:Y:S01]  /*42b0*/  FFMA R148, R115, R95, R148 ;  /* 0x0000005f73947223 */ /* 0x000fe20000000094 */
[----:B------:R-:W-:Y:S01]  /*42c0*/  FFMA R119, R101, R29, R98 ;  /* 0x0000001d65777223 */ /* 0x000fe20000000062 */
[C---:B------:R-:W-:Y:S01]  /*42d0*/  FFMA R146, R115.reuse, R31, R146 ;  /* 0x0000001f73927223 */ /* 0x040fe20000000092 */
[----:B------:R-:W-:Y:S01]  /*42e0*/  FFMA R97, R115, R91, R114 ;  /* 0x0000005b73617223 */ /* 0x000fe20000000072 */
[C---:B------:R-:W-:Y:S01]  /*42f0*/  FFMA R99, R101.reuse, R93, R112 ;  /* 0x0000005d65637223 */ /* 0x040fe20000000070 */
[C---:B------:R-:W-:Y:S01]  /*4300*/  FFMA R117, R101.reuse, R85, R206 ;  /* 0x0000005565757223 */ /* 0x040fe200000000ce */
[----:B------:R-:W3:Y:S01]  /*4310*/  LDS.128 R112, [R0.X4+UR5+0x4300] ;  /* 0x0043000500707984 */ /* 0x000ee20008004c00 */
[----:B------:R-:W-:Y:S01]  /*4320*/  FFMA R101, R101, R89, R100 ;  /* 0x0000005965657223 */ /* 0x000fe20000000064 */
[C---:B------:R-:W-:Y:S01]  /*4330*/  FFMA R100, R102.reuse, R30, R119 ;  /* 0x0000001e66647223 */ /* 0x040fe20000000077 */
[C---:B------:R-:W-:Y:S01]  /*4340*/  FFMA R116, R102.reuse, R94, R99 ;  /* 0x0000005e66747223 */ /* 0x040fe20000000063 */
[C---:B------:R-:W-:Y:S01]  /*4350*/  FFMA R144, R102.reuse, R86, R117 ;  /* 0x0000005666907223 */ /* 0x040fe20000000075 */
[----:B------:R-:W-:Y:S01]  /*4360*/  FFMA R98, R102, R90, R101 ;  /* 0x0000005a66627223 */ /* 0x000fe20000000065 */
[C---:B------:R-:W-:Y:S01]  /*4370*/  FFMA R143, R103.reuse, R31, R100 ;  /* 0x0000001f678f7223 */ /* 0x040fe20000000064 */
[C---:B-1----:R-:W-:Y:S01]  /*4380*/  FFMA R102, R104.reuse, R92, R211 ;  /* 0x0000005c68667223 */ /* 0x042fe200000000d3 */
        /* <DEDUP_REMOVED lines=8> */
[----:B------:R-:W1:Y:S01]  /*4410*/  LDS.128 R100, [R0.X4+UR5+0x5000] ;  /* 0x0050000500647984 */ /* 0x000e620008004c00 */
[----:B------:R-:W-:-:S02]  /*4420*/  FFMA R117, R105, R85, R210 ;  /* 0x0000005569757223 */ /* 0x000fc400000000d2 */
        /* <DEDUP_REMOVED lines=8> */
[----:B------:R-:W-:Y:S01]  /*44b0*/  FFMA R99, R107, R91, R106 ;  /* 0x0000005b6b637223 */ /* 0x000fe2000000006a */
[C---:B------:R-:W-:Y:S01]  /*44c0*/  FFMA R106, R108.reuse, R92, R215 ;  /* 0x0000005c6c6a7223 */ /* 0x040fe200000000d7 */
[----:B------:R-:W-:Y:S01]  /*44d0*/  FFMA R108, R108, R88, R212 ;  /* 0x000000586c6c7223 */ /* 0x000fe200000000d4 */
[C---:B------:R-:W-:Y:S01]  /*44e0*/  FFMA R119, R109.reuse, R85, R214 ;  /* 0x000000556d777223 */ /* 0x040fe200000000d6 */
[C---:B------:R-:W-:Y:S01]  /*44f0*/  FFMA R121, R109.reuse, R29, R104 ;  /* 0x0000001d6d797223 */ /* 0x040fe20000000068 */
[----:B------:R-:W-:Y:S01]  /*4500*/  FFMA R117, R109, R93, R106 ;  /* 0x0000005d6d757223 */ /* 0x000fe2000000006a */
[C---:B------:R-:W-:Y:S01]  /*4510*/  FFMA R142, R107.reuse, R95, R142 ;  /* 0x0000005f6b8e7223 */ /* 0x040fe2000000008e */
[----:B------:R-:W-:Y:S01]  /*4520*/  FFMA R128, R107, R31, R128 ;  /* 0x0000001f6b807223 */ /* 0x000fe20000000080 */
[----:B------:R-:W-:Y:S01]  /*4530*/  FFMA R109, R109, R89, R108 ;  /* 0x000000596d6d7223 */ /* 0x000fe2000000006c */
[----:B------:R-:W2:Y:S01]  /*4540*/  LDS.128 R104, [R0.X4+UR5+0x5100] ;  /* 0x0051000500687984 */ /* 0x000ea20008004c00 */
        /* <DEDUP_REMOVED lines=16> */
[----:B------:R-:W3:Y:S01]  /*4650*/  LDS.128 R108, [R0.X4+UR5+0x5200] ;  /* 0x00520005006c7984 */ /* 0x000ee20008004c00 */
[C---:B------:R-:W-:Y:S01]  /*4660*/  FFMA R136, R114.reuse, R94, R117 ;  /* 0x0000005e72887223 */ /* 0x040fe20000000075 */
        /* <DEDUP_REMOVED lines=10> */
[----:B------:R-:W-:Y:S01]  /*4710*/  FFMA R134, R115, R31, R134 ;  /* 0x0000001f73867223 */ /* 0x000fe20000000086 */
[C---:B------:R-:W-:Y:S01]  /*4720*/  FFMA R113, R101.reuse, R93, R114 ;  /* 0x0000005d65717223 */ /* 0x040fe20000000072 */
[C---:B------:R-:W-:Y:S01]  /*4730*/  FFMA R115, R101.reuse, R85, R112 ;  /* 0x0000005565737223 */ /* 0x040fe20000000070 */
[C---:B------:R-:W-:Y:S01]  /*4740*/  FFMA R117, R101.reuse, R29, R82 ;  /* 0x0000001d65757223 */ /* 0x040fe20000000052 */
[----:B------:R-:W-:-:S02]  /*4750*/  FFMA R101, R101, R89, R80 ;  /* 0x0000005965657223 */ /* 0x000fc40000000050 */
[----:B------:R-:W1:Y:S01]  /*4760*/  LDS.128 R80, [R0.X4+UR5+0x5300] ;  /* 0x0053000500507984 */ /* 0x000e620008004c00 */
[C---:B------:R-:W-:Y:S01]  /*4770*/  FFMA R132, R102.reuse, R94, R113 ;  /* 0x0000005e66847223 */ /* 0x040fe20000000071 */
[C---:B------:R-:W-:Y:S01]  /*4780*/  FFMA R100, R102.reuse, R86, R115 ;  /* 0x0000005666647223 */ /* 0x040fe20000000073 */
[C---:B------:R-:W-:Y:S01]  /*4790*/  FFMA R130, R102.reuse, R30, R117 ;  /* 0x0000001e66827223 */ /* 0x040fe20000000075 */
[----:B------:R-:W-:Y:S02]  /*47a0*/  FFMA R102, R102, R90, R101 ;  /* 0x0000005a66667223 */ /* 0x000fe40000000065 */
        /* <DEDUP_REMOVED lines=9> */
[----:B------:R-:W-:-:S02]  /*4840*/  FFMA R39, R105, R85, R100 ;  /* 0x0000005569277223 */ /* 0x000fc40000000064 */
[----:B------:R-:W2:Y:S01]  /*4850*/  LDS.128 R100, [R0.X4+UR5+0x6000] ;  /* 0x0060000500647984 */ /* 0x000ea20008004c00 */
[C---:B------:R-:W-:Y:S01]  /*4860*/  FFMA R113, R105.reuse, R29, R38 ;  /* 0x0000001d69717223 */ /* 0x040fe20000000026 */
[----:B------:R-:W-:Y:S01]  /*4870*/  FFMA R105, R105, R89, R36 ;  /* 0x0000005969697223 */ /* 0x000fe20000000024 */
[C---:B------:R-:W-:Y:S01]  /*4880*/  FFMA R104, R106.reuse, R86, R39 ;  /* 0x000000566a687223 */ /* 0x040fe20000000027 */
[C---:B------:R-:W-:Y:S01]  /*4890*/  FFMA R112, R106.reuse, R94, R37 ;  /* 0x0000005e6a707223 */ /* 0x040fe20000000025 */
[C---:B------:R-:W-:Y:S01]  /*48a0*/  FFMA R38, R106.reuse, R30, R113 ;  /* 0x0000001e6a267223 */ /* 0x040fe20000000071 */
[----:B------:R-:W-:Y:S01]  /*48b0*/  FFMA R36, R106, R90, R105 ;  /* 0x0000005a6a247223 */ /* 0x000fe20000000069 */
[C---:B------:R-:W-:Y:S01]  /*48c0*/  FFMA R37, R107.reuse, R87, R104 ;  /* 0x000000576b257223 */ /* 0x040fe20000000068 */
[C---:B---3--:R-:W-:Y:S01]  /*48d0*/  FFMA R106, R108.reuse, R92, R43 ;  /* 0x0000005c6c6a7223 */ /* 0x048fe2000000002b */
        /* <DEDUP_REMOVED lines=8> */
[----:B------:R-:W3:Y:S01]  /*4960*/  LDS.128 R104, [R0.X4+UR5+0x6100] ;  /* 0x0061000500687984 */ /* 0x000ee20008004c00 */
[C---:B------:R-:W-:Y:S01]  /*4970*/  FFMA R113, R109.reuse, R29, R42 ;  /* 0x0000001d6d717223 */ /* 0x040fe2000000002a */
        /* <DEDUP_REMOVED lines=15> */
[----:B------:R-:W1:Y:S01]  /*4a70*/  LDS.128 R108, [R0.X4+UR5+0x6200] ;  /* 0x00620005006c7984 */ /* 0x000e620008004c00 */
        /* <DEDUP_REMOVED lines=13> */
[----:B------:R-:W-:-:S02]  /*4b50*/  FFMA R48, R100, R88, R48 ;  /* 0x0000005864307223 */ /* 0x000fc40000000030 */
[C---:B------:R-:W-:Y:S01]  /*4b60*/  FFMA R113, R101.reuse, R29, R50 ;  /* 0x0000001d65717223 */ /* 0x040fe20000000032 */
[C---:B------:R-:W-:Y:S01]  /*4b70*/  FFMA R47, R101.reuse, R85, R82 ;  /* 0x00000055652f7223 */ /* 0x040fe20000000052 */
[C---:B------:R-:W-:Y:S01]  /*4b80*/  FFMA R81, R101.reuse, R93, R80 ;  /* 0x0000005d65517223 */ /* 0x040fe20000000050 */
[----:B------:R-:W-:Y:S01]  /*4b90*/  FFMA R101, R101, R89, R48 ;  /* 0x0000005965657223 */ /* 0x000fe20000000030 */
[C---:B------:R-:W-:Y:S01]  /*4ba0*/  FFMA R100, R102.reuse, R30, R113 ;  /* 0x0000001e66647223 */ /* 0x040fe20000000071 */
        /* <DEDUP_REMOVED lines=15> */
[----:B------:R-:W3:Y:S01]  /*4ca0*/  LDS.128 R52, [R0.X4+UR5+0x7000] ;  /* 0x0070000500347984 */ /* 0x000ee20008004c00 */
[C---:B------:R-:W-:Y:S01]  /*4cb0*/  FFMA R100, R106.reuse, R94, R103 ;  /* 0x0000005e6a647223 */ /* 0x040fe20000000067 */
[----:B------:R-:W-:Y:S01]  /*4cc0*/  FFMA R114, R106, R90, R113 ;  /* 0x0000005a6a727223 */ /* 0x000fe20000000071 */
[----:B------:R-:W-:-:S02]  /*4cd0*/  FFMA R105, R105, R29, R104 ;  /* 0x0000001d69697223 */ /* 0x000fc40000000068 */
[----:B------:R-:W-:Y:S01]  /*4ce0*/  FFMA R113, R107, R95, R100 ;  /* 0x0000005f6b717223 */ /* 0x000fe20000000064 */
[C---:B-1----:R-:W-:Y:S01]  /*4cf0*/  FFMA R100, R108.reuse, R84, R58 ;  /* 0x000000546c647223 */ /* 0x042fe2000000003a */
[C---:B------:R-:W-:Y:S01]  /*4d00*/  FFMA R58, R108.reuse, R92, R59 ;  /* 0x0000005c6c3a7223 */ /* 0x040fe2000000003b */
[----:B------:R-:W-:Y:S01]  /*4d10*/  FFMA R56, R108, R88, R56 ;  /* 0x000000586c387223 */ /* 0x000fe20000000038 */
[C---:B------:R-:W-:Y:S01]  /*4d20*/  FFMA R112, R106.reuse, R86, R101 ;  /* 0x000000566a707223 */ /* 0x040fe20000000065 */
[----:B------:R-:W-:Y:S01]  /*4d30*/  FFMA R106, R106, R30, R105 ;  /* 0x0000001e6a6a7223 */ /* 0x000fe20000000069 */
        /* <DEDUP_REMOVED lines=42> */
[----:B------:R-:W-:Y:S01]  /*4fe0*/  LDS.128 R100, [R32+0x210] ;  /* 0x0002100020647984 */ /* 0x000fe20000000c00 */
[----:B------:R-:W-:Y:S01]  /*4ff0*/  FFMA R122, R54, R30, R53 ;  /* 0x0000001e367a7223 */ /* 0x000fe20000000035 */
[----:B------:R-:W-:-:S02]  /*5000*/  FFMA R123, R55, R91, R52 ;  /* 0x0000005b377b7223 */ /* 0x000fc40000000034 */
[----:B------:R-:W3:Y:S01]  /*5010*/  LDS.128 R48, [R0.X4+UR5+0x7300] ;  /* 0x0073000500307984 */ /* 0x000ee20008004c00 */
        /* <DEDUP_REMOVED lines=9> */
[----:B------:R-:W-:Y:S01]  /*50b0*/  FFMA R127, R57, R89, R68 ;  /* 0x00000059397f7223 */ /* 0x000fe20000000044 */
[C---:B------:R-:W-:Y:S01]  /*50c0*/  FFMA R126, R58.reuse, R30, R55 ;  /* 0x0000001e3a7e7223 */ /* 0x040fe20000000037 */
[----:B------:R-:W-:Y:S01]  /*50d0*/  FFMA R124, R58, R86, R53 ;  /* 0x000000563a7c7223 */ /* 0x000fe20000000035 */
[----:B------:R-:W-:Y:S01]  /*50e0*/  LDS.128 R68, [R32+0x110] ;  /* 0x0001100020447984 */ /* 0x000fe20000000c00 */
[----:B------:R-:W-:-:S03]  /*50f0*/  FFMA R112, R107, R87, R112 ;  /* 0x000000576b707223 */ /* 0x000fc60000000070 */
[----:B------:R-:W1:Y:S01]  /*5100*/  LDS.128 R52, [R0.X4+UR5+0x10] ;  /* 0x0000100500347984 */ /* 0x000e620008004c00 */
[C---:B------:R-:W-:Y:S01]  /*5110*/  FFMA R114, R107.reuse, R91, R114 ;  /* 0x0000005b6b727223 */ /* 0x040fe20000000072 */
[----:B------:R-:W-:Y:S02]  /*5120*/  FFMA R115, R107, R31, R106 ;  /* 0x0000001f6b737223 */ /* 0x000fe4000000006a */
[----:B------:R-:W4:Y:S01]  /*5130*/  LDS.128 R64, [R32+0x10] ;  /* 0x0000100020407984 */ /* 0x000f220000000c00 */
[----:B------:R-:W-:-:S03]  /*5140*/  FFMA R125, R57, R93, R56 ;  /* 0x0000005d397d7223 */ /* 0x000fc60000000038 */
[----:B------:R-:W4:Y:S01]  /*5150*/  LDS.128 R104, [R32+0x310] ;  /* 0x0003100020687984 */ /* 0x000f220000000c00 */
[C---:B------:R-:W-:Y:S01]  /*5160*/  FFMA R127, R58.reuse, R90, R127 ;  /* 0x0000005a3a7f7223 */ /* 0x040fe2000000007f */
[----:B------:R-:W-:Y:S01]  /*5170*/  FFMA R125, R58, R94, R125 ;  /* 0x0000005e3a7d7223 */ /* 0x000fe2000000007d */
[C---:B------:R-:W-:Y:S01]  /*5180*/  FFMA R124, R59.reuse, R87, R124 ;  /* 0x000000573b7c7223 */ /* 0x040fe2000000007c */
[C---:B------:R-:W-:Y:S01]  /*5190*/  FFMA R126, R59.reuse, R31, R126 ;  /* 0x0000001f3b7e7223 */ /* 0x040fe2000000007e */
[C---:B------:R-:W-:Y:S01]  /*51a0*/  FFMA R127, R59.reuse, R91, R127 ;  /* 0x0000005b3b7f7223 */ /* 0x040fe2000000007f */
[----:B------:R-:W-:Y:S01]  /*51b0*/  FFMA R125, R59, R95, R125 ;  /* 0x0000005f3b7d7223 */ /* 0x000fe2000000007d */
[C---:B--2---:R-:W-:Y:S01]  /*51c0*/  FFMA R206, R60.reuse, R92, R75 ;  /* 0x0000005c3cce7223 */ /* 0x044fe2000000004b */
        /* <DEDUP_REMOVED lines=17> */
[----:B------:R-:W3:Y:S01]  /*52e0*/  LDS.128 R60, [R0.X4+UR5+0x210] ;  /* 0x00021005003c7984 */ /* 0x000ee20008004c00 */
        /* <DEDUP_REMOVED lines=12> */
[C---:B-1----:R-:W-:Y:S01]  /*53b0*/  FFMA R28, R52.reuse, R68, R5 ;  /* 0x00000044341c7223 */ /* 0x042fe20000000005 */
[C---:B------:R-:W-:Y:S01]  /*53c0*/  FFMA R30, R52.reuse, R100, R3 ;  /* 0x00000064341e7223 */ /* 0x040fe20000000003 */
[C---:B----4-:R-:W-:Y:S01]  /*53d0*/  FFMA R4, R52.reuse, R64, R4 ;  /* 0x0000004034047223 */ /* 0x050fe20000000004 */
[----:B------:R-:W-:Y:S01]  /*53e0*/  FFMA R6, R52, R104, R6 ;  /* 0x0000006834067223 */ /* 0x000fe20000000006 */
[C---:B------:R-:W-:Y:S01]  /*53f0*/  FFMA R5, R53.reuse, R69, R28 ;  /* 0x0000004535057223 */ /* 0x040fe2000000001c */
[C---:B------:R-:W-:Y:S01]  /*5400*/  FFMA R3, R53.reuse, R101, R30 ;  /* 0x0000006535037223 */ /* 0x040fe2000000001e */
[C---:B------:R-:W-:Y:S01]  /*5410*/  FFMA R49, R53.reuse, R65, R4 ;  /* 0x0000004135317223 */ /* 0x040fe20000000004 */
[----:B------:R-:W1:Y:S01]  /*5420*/  LDS.128 R28, [R0.X4+UR5+0x310] ;  /* 0x00031005001c7984 */ /* 0x000e620008004c00 */
[----:B------:R-:W-:Y:S01]  /*5430*/  FFMA R53, R53, R105, R6 ;  /* 0x0000006935357223 */ /* 0x000fe20000000006 */
[C---:B------:R-:W-:Y:S01]  /*5440*/  FFMA R6, R54.reuse, R70, R5 ;  /* 0x0000004636067223 */ /* 0x040fe20000000005 */
[C---:B------:R-:W-:Y:S01]  /*5450*/  FFMA R4, R54.reuse, R66, R49 ;  /* 0x0000004236047223 */ /* 0x040fe20000000031 */
[C---:B------:R-:W-:Y:S01]  /*5460*/  FFMA R95, R51.reuse, R95, R94 ;  /* 0x0000005f335f7223 */ /* 0x040fe2000000005e */
[C---:B------:R-:W-:Y:S01]  /*5470*/  FFMA R87, R51.reuse, R87, R78 ;  /* 0x0000005733577223 */ /* 0x040fe2000000004e */
[----:B------:R-:W-:Y:S01]  /*5480*/  FFMA R51, R51, R91, R50 ;  /* 0x0000005b33337223 */ /* 0x000fe20000000032 */
[----:B------:R-:W-:Y:S01]  /*5490*/  FFMA R50, R54, R102, R3 ;  /* 0x0000006636327223 */ /* 0x000fe20000000003 */
[-C--:B------:R-:W-:Y:S01]  /*54a0*/  FFMA R49, R67, R55.reuse, R4 ;  /* 0x0000003743317223 */ /* 0x080fe20000000004 */
[----:B------:R-:W-:Y:S01]  /*54b0*/  FFMA R3, R71, R55, R6 ;  /* 0x0000003747037223 */ /* 0x000fe20000000006 */
[C---:B--2---:R-:W-:Y:S01]  /*54c0*/  FFMA R6, R56.reuse, R100, R9 ;  /* 0x0000006438067223 */ /* 0x044fe20000000009 */
[----:B------:R-:W-:Y:S01]  /*54d0*/  FFMA R4, R56, R68, R7 ;  /* 0x0000004438047223 */ /* 0x000fe20000000007 */
[----:B------:R-:W-:Y:S01]  /*54e0*/  FFMA R54, R54, R106, R53 ;  /* 0x0000006a36367223 */ /* 0x000fe20000000035 */
[----:B------:R-:W-:Y:S01]  /*54f0*/  FFMA R8, R56, R104, R8 ;  /* 0x0000006838087223 */ /* 0x000fe20000000008 */
[C---:B------:R-:W-:Y:S01]  /*5500*/  FFMA R53, R57.reuse, R101, R6 ;  /* 0x0000006539357223 */ /* 0x040fe20000000006 */
[----:B------:R-:W-:-:S02]  /*5510*/  FFMA R73, R57, R69, R4 ;  /* 0x0000004539497223 */ /* 0x000fc40000000004 */
[----:B------:R-:W2:Y:S01]  /*5520*/  LDS.128 R4, [R0.X4+UR5+0x1010] ;  /* 0x0010100500047984 */ /* 0x000ea20008004c00 */
[----:B------:R-:W-:Y:S01]  /*5530*/  FFMA R9, R57, R105, R8 ;  /* 0x0000006939097223 */ /* 0x000fe20000000008 */
[----:B------:R-:W-:Y:S01]  /*5540*/  FFMA R8, R58, R70, R73 ;  /* 0x000000463a087223 */ /* 0x000fe20000000049 */
[-C--:B------:R-:W-:Y:S01]  /*5550*/  FFMA R50, R103, R55.reuse, R50 ;  /* 0x0000003767327223 */ /* 0x080fe20000000032 */
[----:B------:R-:W-:Y:S01]  /*5560*/  FFMA R10, R56, R64, R10 ;  /* 0x00000040380a7223 */ /* 0x000fe2000000000a */
[----:B------:R-:W-:Y:S01]  /*5570*/  FFMA R55, R107, R55, R54 ;  /* 0x000000376b377223 */ /* 0x000fe20000000036 */
[----:B------:R-:W-:Y:S01]  /*5580*/  FFMA R54, R58, R102, R53 ;  /* 0x000000663a367223 */ /* 0x000fe20000000035 */
[----:B------:R-:W-:Y:S01]  /*5590*/  FFMA R53, R71, R59, R8 ;  /* 0x0000003b47357223 */ /* 0x000fe20000000008 */
[----:B------:R-:W-:Y:S01]  /*55a0*/  FFMA R57, R57, R65, R10 ;  /* 0x0000004139397223 */ /* 0x000fe2000000000a */
[----:B---3--:R-:W-:Y:S01]  /*55b0*/  FFMA R8, R60, R100, R13 ;  /* 0x000000643c087223 */ /* 0x008fe2000000000d */
[----:B------:R-:W-:Y:S01]  /*55c0*/  FFMA R52, R58, R106, R9 ;  /* 0x0000006a3a347223 */ /* 0x000fe20000000009 */
[----:B------:R-:W-:Y:S01]  /*55d0*/  FFMA R14, R60, R104, R14 ;  /* 0x000000683c0e7223 */ /* 0x000fe2000000000e */
[----:B------:R-:W-:Y:S01]  /*55e0*/  FFMA R58, R58, R66, R57 ;  /* 0x000000423a3a7223 */ /* 0x000fe20000000039 */
[C---:B------:R-:W-:Y:S01]  /*55f0*/  FFMA R12, R60.reuse, R68, R12 ;  /* 0x000000443c0c7223 */ /* 0x040fe2000000000c */
[----:B------:R-:W-:Y:S01]  /*5600*/  FFMA R60, R60, R64, R11 ;  /* 0x000000403c3c7223 */ /* 0x000fe2000000000b */
[----:B------:R-:W-:-:S02]  /*5610*/  FFMA R57, R61, R101, R8 ;  /* 0x000000653d397223 */ /* 0x000fc40000000008 */
[----:B------:R-:W3:Y:S01]  /*5620*/  LDS.128 R8, [R0.X4+UR5+0x1110] ;  /* 0x0011100500087984 */ /* 0x000ee20008004c00 */
[C---:B------:R-:W-:Y:S01]  /*5630*/  FFMA R13, R61.reuse, R105, R14 ;  /* 0x000000693d0d7223 */ /* 0x040fe2000000000e */
[----:B------:R-:W-:Y:S01]  /*5640*/  FFMA R73, R61, R69, R12 ;  /* 0x000000453d497223 */ /* 0x000fe2000000000c */
[-C--:B------:R-:W-:Y:S01]  /*5650*/  FFMA R52, R107, R59.reuse, R52 ;  /* 0x0000003b6b347223 */ /* 0x080fe20000000034 */
[-C--:B------:R-:W-:Y:S01]  /*5660*/  FFMA R54, R103, R59.reuse, R54 ;  /* 0x0000003b67367223 */ /* 0x080fe20000000036 */
[C---:B------:R-:W-:Y:S01]  /*5670*/  FFMA R12, R62.reuse, R106, R13 ;  /* 0x0000006a3e0c7223 */ /* 0x040fe2000000000d */
[----:B------:R-:W-:Y:S01]  /*5680*/  FFMA R59, R67, R59, R58 ;  /* 0x0000003b433b7223 */ /* 0x000fe2000000003a */
[----:B------:R-:W-:Y:S01]  /*5690*/  FFMA R58, R62, R102, R57 ;  /* 0x000000663e3a7223 */ /* 0x000fe20000000039 */
[----:B------:R-:W-:Y:S01]  /*56a0*/  FFMA R61, R61, R65, R60 ;  /* 0x000000413d3d7223 */ /* 0x000fe2000000003c */
[----:B------:R-:W-:Y:S01]  /*56b0*/  FFMA R57, R107, R63, R12 ;  /* 0x0000003f6b397223 */ /* 0x000fe2000000000c */
[C---:B-1----:R-:W-:Y:S01]  /*56c0*/  FFMA R14, R28.reuse, R104, R15 ;  /* 0x000000681c0e7223 */ /* 0x042fe2000000000f */
        /* <DEDUP_REMOVED lines=8> */
[----:B------:R-:W-:Y:S01]  /*5750*/  FFMA R29, R29, R65, R18 ;  /* 0x000000411d1d7223 */ /* 0x000fe20000000012 */
[----:B------:R-:W1:Y:S01]  /*5760*/  LDS.128 R12, [R0.X4+UR5+0x1210] ;  /* 0x00121005000c7984 */ /* 0x000e620008004c00 */
[C---:B------:R-:W-:Y:S01]  /*5770*/  FFMA R60, R30.reuse, R106, R17 ;  /* 0x0000006a1e3c7223 */ /* 0x040fe20000000011 */
[C---:B------:R-:W-:Y:S01]  /*5780*/  FFMA R28, R30.reuse, R102, R61 ;  /* 0x000000661e1c7223 */ /* 0x040fe2000000003d */
[C---:B------:R-:W-:Y:S01]  /*5790*/  FFMA R18, R30.reuse, R70, R73 ;  /* 0x000000461e127223 */ /* 0x040fe20000000049 */
[----:B------:R-:W-:Y:S01]  /*57a0*/  FFMA R16, R30, R66, R29 ;  /* 0x000000421e107223 */ /* 0x000fe2000000001d */
[-C--:B------:R-:W-:Y:S01]  /*57b0*/  FFMA R29, R107, R31.reuse, R60 ;  /* 0x0000001f6b1d7223 */ /* 0x080fe2000000003c */
[-C--:B------:R-:W-:Y:S01]  /*57c0*/  FFMA R28, R103, R31.reuse, R28 ;  /* 0x0000001f671c7223 */ /* 0x080fe2000000001c */
[-C--:B------:R-:W-:Y:S01]  /*57d0*/  FFMA R30, R71, R31.reuse, R18 ;  /* 0x0000001f471e7223 */ /* 0x080fe20000000012 */
[----:B------:R-:W-:Y:S01]  /*57e0*/  FFMA R31, R67, R31, R16 ;  /* 0x0000001f431f7223 */ /* 0x000fe20000000010 */
[C---:B--2---:R-:W-:Y:S01]  /*57f0*/  FFMA R18, R4.reuse, R104, R19 ;  /* 0x0000006804127223 */ /* 0x044fe20000000013 */
[C---:B------:R-:W-:Y:S01]  /*5800*/  FFMA R16, R4.reuse, R100, R21 ;  /* 0x0000006404107223 */ /* 0x040fe20000000015 */
[----:B------:R-:W-:-:S02]  /*5810*/  FFMA R22, R4, R68, R22 ;  /* 0x0000004404167223 */ /* 0x000fc40000000016 */
[C---:B------:R-:W-:Y:S01]  /*5820*/  FFMA R21, R5.reuse, R105, R18 ;  /* 0x0000006905157223 */ /* 0x040fe20000000012 */
[C---:B------:R-:W-:Y:S01]  /*5830*/  FFMA R61, R5.reuse, R101, R16 ;  /* 0x00000065053d7223 */ /* 0x040fe20000000010 */
[C---:B------:R-:W-:Y:S01]  /*5840*/  FFMA R73, R5.reuse, R69, R22 ;  /* 0x0000004505497223 */ /* 0x040fe20000000016 */
[----:B------:R-:W2:Y:S01]  /*5850*/  LDS.128 R16, [R0.X4+UR5+0x1310] ;  /* 0x0013100500107984 */ /* 0x000ea20008004c00 */
[----:B------:R-:W-:Y:S02]  /*5860*/  FFMA R20, R4, R64, R20 ;  /* 0x0000004004147223 */ /* 0x000fe40000000014 */
[C---:B------:R-:W-:Y:S01]  /*5870*/  FFMA R4, R6.reuse, R70, R73 ;  /* 0x0000004606047223 */ /* 0x040fe20000000049 */
[----:B------:R-:W-:Y:S01]  /*5880*/  FFMA R22, R6, R106, R21 ;  /* 0x0000006a06167223 */ /* 0x000fe20000000015 */
[----:B------:R-:W-:Y:S02]  /*5890*/  FFMA R5, R5, R65, R20 ;  /* 0x0000004105057223 */ /* 0x000fe40000000014 */
[-C--:B------:R-:W-:Y:S01]  /*58a0*/  FFMA R21, R71, R7.reuse, R4 ;  /* 0x0000000747157223 */ /* 0x080fe20000000004 */
[----:B---3--:R-:W-:Y:S01]  /*58b0*/  FFMA R4, R8, R100, R25 ;  /* 0x0000006408047223 */ /* 0x008fe20000000019 */
[C---:B------:R-:W-:Y:S01]  /*58c0*/  FFMA R20, R6.reuse, R102, R61 ;  /* 0x0000006606147223 */ /* 0x040fe2000000003d */
[----:B------:R-:W-:Y:S01]  /*58d0*/  FFMA R60, R6, R66, R5 ;  /* 0x00000042063c7223 */ /* 0x000fe20000000005 */
[-C--:B------:R-:W-:Y:S01]  /*58e0*/  FFMA R22, R107, R7.reuse, R22 ;  /* 0x000000076b167223 */ /* 0x080fe20000000016 */
[C---:B------:R-:W-:Y:S01]  /*58f0*/  FFMA R226, R8.reuse, R104, R226 ;  /* 0x0000006808e27223 */ /* 0x040fe200000000e2 */
[-C--:B------:R-:W-:Y:S01]  /*5900*/  FFMA R20, R103, R7.reuse, R20 ;  /* 0x0000000767147223 */ /* 0x080fe20000000014 */
[----:B------:R-:W-:Y:S01]  /*5910*/  FFMA R60, R67, R7, R60 ;  /* 0x00000007433c7223 */ /* 0x000fe2000000003c */
[C---:B------:R-:W-:Y:S01]  /*5920*/  FFMA R24, R8.reuse, R68, R24 ;  /* 0x0000004408187223 */ /* 0x040fe20000000018 */
[C---:B------:R-:W-:Y:S01]  /*5930*/  FFMA R25, R9.reuse, R101, R4 ;  /* 0x0000006509197223 */ /* 0x040fe20000000004 */
[----:B------:R-:W-:Y:S01]  /*5940*/  FFMA R8, R8, R64, R23 ;  /* 0x0000004008087223 */ /* 0x000fe20000000017 */
[----:B------:R-:W3:Y:S01]  /*5950*/  LDS.128 R4, [R0.X4+UR5+0x2010] ;  /* 0x0020100500047984 */ /* 0x000ee20008004c00 */
[C---:B------:R-:W-:Y:S01]  /*5960*/  FFMA R23, R9.reuse, R105, R226 ;  /* 0x0000006909177223 */ /* 0x040fe200000000e2 */
[C---:B------:R-:W-:Y:S01]  /*5970*/  FFMA R61, R9.reuse, R69, R24 ;  /* 0x00000045093d7223 */ /* 0x040fe20000000018 */
[----:B------:R-:W-:Y:S01]  /*5980*/  FFMA R9, R9, R65, R8 ;  /* 0x0000004109097223 */ /* 0x000fe20000000008 */
[-C--:B------:R-:W-:Y:S01]  /*5990*/  FFMA R58, R103, R63.reuse, R58 ;  /* 0x0000003f673a7223 */ /* 0x080fe2000000003a */
[-C--:B------:R-:W-:Y:S01]  /*59a0*/  FFMA R56, R71, R63.reuse, R56 ;  /* 0x0000003f47387223 */ /* 0x080fe20000000038 */
[----:B------:R-:W-:Y:S01]  /*59b0*/  FFMA R63, R67, R63, R62 ;  /* 0x0000003f433f7223 */ /* 0x000fe2000000003e */
[C---:B------:R-:W-:Y:S01]  /*59c0*/  FFMA R62, R10.reuse, R106, R23 ;  /* 0x0000006a0a3e7223 */ /* 0x040fe20000000017 */
[C---:B------:R-:W-:Y:S01]  /*59d0*/  FFMA R24, R10.reuse, R102, R25 ;  /* 0x000000660a187223 */ /* 0x040fe20000000019 */
[C---:B------:R-:W-:Y:S01]  /*59e0*/  FFMA R8, R10.reuse, R70, R61 ;  /* 0x000000460a087223 */ /* 0x040fe2000000003d */
[----:B------:R-:W-:-:S03]  /*59f0*/  FFMA R10, R10, R66, R9 ;  /* 0x000000420a0a7223 */ /* 0x000fc60000000009 */
[-C--:B------:R-:W-:Y:S01]  /*5a00*/  FFMA R23, R71, R11.reuse, R8 ;  /* 0x0000000b47177223 */ /* 0x080fe20000000008 */
[-C--:B------:R-:W-:Y:S01]  /*5a10*/  FFMA R61, R67, R11.reuse, R10 ;  /* 0x0000000b433d7223 */ /* 0x080fe2000000000a */
[C---:B-1----:R-:W-:Y:S01]  /*5a20*/  FFMA R10, R12.reuse, R104, R225 ;  /* 0x000000680c0a7223 */ /* 0x042fe200000000e1 */
[C---:B------:R-:W-:Y:S01]  /*5a30*/  FFMA R8, R12.reuse, R68, R223 ;  /* 0x000000440c087223 */ /* 0x040fe200000000df */
[C---:B------:R-:W-:Y:S01]  /*5a40*/  FFMA R224, R12.reuse, R100, R224 ;  /* 0x000000640ce07223 */ /* 0x040fe200000000e0 */
[-C--:B------:R-:W-:Y:S01]  /*5a50*/  FFMA R25, R107, R11.reuse, R62 ;  /* 0x0000000b6b197223 */ /* 0x080fe2000000003e */
        /* <DEDUP_REMOVED lines=15> */
[-C--:B------:R-:W-:Y:S01]  /*5b50*/  FFMA R72, R107, R15.reuse, R72 ;  /* 0x0000000f6b487223 */ /* 0x080fe20000000048 */
[-C--:B------:R-:W-:Y:S01]  /*5b60*/  FFMA R62, R103, R15.reuse, R62 ;  /* 0x0000000f673e7223 */ /* 0x080fe2000000003e */
[-C--:B------:R-:W-:Y:S01]  /*5b70*/  FFMA R26, R71, R15.reuse, R26 ;  /* 0x0000000f471a7223 */ /* 0x080fe2000000001a */
[----:B------:R-:W-:Y:S01]  /*5b80*/  FFMA R73, R67, R15, R14 ;  /* 0x0000000f43497223 */ /* 0x000fe2000000000e */
[C---:B------:R-:W-:Y:S01]  /*5b90*/  FFMA R75, R17.reuse, R101, R12 ;  /* 0x00000065114b7223 */ /* 0x040fe2000000000c */
[C---:B------:R-:W-:Y:S01]  /*5ba0*/  FFMA R77, R17.reuse, R69, R220 ;  /* 0x00000045114d7223 */ /* 0x040fe200000000dc */
[----:B------:R-:W2:Y:S01]  /*5bb0*/  LDS.128 R12, [R0.X4+UR5+0x2210] ;  /* 0x00221005000c7984 */ /* 0x000ea20008004c00 */
[C---:B------:R-:W-:Y:S01]  /*5bc0*/  FFMA R27, R17.reuse, R105, R222 ;  /* 0x00000069111b7223 */ /* 0x040fe200000000de */
[----:B------:R-:W-:Y:S01]  /*5bd0*/  FFMA R17, R17, R65, R16 ;  /* 0x0000004111117223 */ /* 0x000fe20000000010 */
[C---:B------:R-:W-:Y:S01]  /*5be0*/  FFMA R16, R18.reuse, R70, R77 ;  /* 0x0000004612107223 */ /* 0x040fe2000000004d */
[C---:B------:R-:W-:Y:S01]  /*5bf0*/  FFMA R74, R18.reuse, R102, R75 ;  /* 0x00000066124a7223 */ /* 0x040fe2000000004b */
[----:B------:R-:W-:-:S02]  /*5c00*/  FFMA R78, R18, R106, R27 ;  /* 0x0000006a124e7223 */ /* 0x000fc4000000001b */
[-C--:B------:R-:W-:Y:S01]  /*5c10*/  FFMA R75, R71, R19.reuse, R16 ;  /* 0x00000013474b7223 */ /* 0x080fe20000000010 */
[----:B---3--:R-:W-:Y:S01]  /*5c20*/  FFMA R16, R4, R100, R171 ;  /* 0x0000006404107223 */ /* 0x008fe200000000ab */
[----:B------:R-:W-:Y:S01]  /*5c30*/  FFMA R76, R18, R66, R17 ;  /* 0x00000042124c7223 */ /* 0x000fe20000000011 */
[-C--:B------:R-:W-:Y:S01]  /*5c40*/  FFMA R27, R107, R19.reuse, R78 ;  /* 0x000000136b1b7223 */ /* 0x080fe2000000004e */
[----:B------:R-:W-:Y:S01]  /*5c50*/  FFMA R74, R103, R19, R74 ;  /* 0x00000013674a7223 */ /* 0x000fe2000000004a */
[----:B------:R-:W-:Y:S01]  /*5c60*/  FFMA R79, R5, R101, R16 ;  /* 0x00000065054f7223 */ /* 0x000fe20000000010 */
[----:B------:R-:W-:Y:S02]  /*5c70*/  FFMA R76, R67, R19, R76 ;  /* 0x00000013434c7223 */ /* 0x000fe4000000004c */
[----:B------:R-:W3:Y:S01]  /*5c80*/  LDS.128 R16, [R0.X4+UR5+0x2310] ;  /* 0x0023100500107984 */ /* 0x000ee20008004c00 */
[C---:B------:R-:W-:Y:S01]  /*5c90*/  FFMA R172, R4.reuse, R104, R172 ;  /* 0x0000006804ac7223 */ /* 0x040fe200000000ac */
[C---:B------:R-:W-:Y:S01]  /*5ca0*/  FFMA R170, R4.reuse, R68, R170 ;  /* 0x0000004404aa7223 */ /* 0x040fe200000000aa */
[----:B------:R-:W-:-:S02]  /*5cb0*/  FFMA R4, R4, R64, R169 ;  /* 0x0000004004047223 */ /* 0x000fc400000000a9 */
[C---:B------:R-:W-:Y:S01]  /*5cc0*/  FFMA R77, R5.reuse, R105, R172 ;  /* 0x00000069054d7223 */ /* 0x040fe200000000ac */
[C---:B------:R-:W-:Y:S01]  /*5cd0*/  FFMA R85, R5.reuse, R69, R170 ;  /* 0x0000004505557223 */ /* 0x040fe200000000aa */
[----:B------:R-:W-:Y:S01]  /*5ce0*/  FFMA R5, R5, R65, R4 ;  /* 0x0000004105057223 */ /* 0x000fe20000000004 */
[C---:B------:R-:W-:Y:S01]  /*5cf0*/  FFMA R4, R6.reuse, R102, R79 ;  /* 0x0000006606047223 */ /* 0x040fe2000000004f */
[C---:B------:R-:W-:Y:S01]  /*5d00*/  FFMA R202, R6.reuse, R106, R77 ;  /* 0x0000006a06ca7223 */ /* 0x040fe2000000004d */
[C---:B------:R-:W-:Y:S01]  /*5d10*/  FFMA R200, R6.reuse, R70, R85 ;  /* 0x0000004606c87223 */ /* 0x040fe20000000055 */
[----:B------:R-:W-:Y:S01]  /*5d20*/  FFMA R6, R6, R66, R5 ;  /* 0x0000004206067223 */ /* 0x000fe20000000005 */
[-C--:B------:R-:W-:Y:S01]  /*5d30*/  FFMA R201, R103, R7.reuse, R4 ;  /* 0x0000000767c97223 */ /* 0x080fe20000000004 */
[C---:B-1----:R-:W-:Y:S01]  /*5d40*/  FFMA R4, R8.reuse, R100, R167 ;  /* 0x0000006408047223 */ /* 0x042fe200000000a7 */
[C---:B------:R-:W-:Y:S01]  /*5d50*/  FFMA R166, R8.reuse, R68, R166 ;  /* 0x0000004408a67223 */ /* 0x040fe200000000a6 */
[C---:B------:R-:W-:Y:S01]  /*5d60*/  FFMA R168, R8.reuse, R104, R168 ;  /* 0x0000006808a87223 */ /* 0x040fe200000000a8 */
[----:B------:R-:W-:Y:S01]  /*5d70*/  FFMA R8, R8, R64, R165 ;  /* 0x0000004008087223 */ /* 0x000fe200000000a5 */
[----:B------:R-:W-:Y:S01]  /*5d80*/  FFMA R202, R107, R7, R202 ;  /* 0x000000076bca7223 */ /* 0x000fe200000000ca */
[----:B------:R-:W-:Y:S01]  /*5d90*/  FFMA R89, R9, R69, R166 ;  /* 0x0000004509597223 */ /* 0x000fe200000000a6 */
[-C--:B------:R-:W-:Y:S01]  /*5da0*/  FFMA R200, R71, R7.reuse, R200 ;  /* 0x0000000747c87223 */ /* 0x080fe200000000c8 */
[----:B------:R-:W-:Y:S01]  /*5db0*/  FFMA R77, R67, R7, R6 ;  /* 0x00000007434d7223 */ /* 0x000fe20000000006 */
[C---:B------:R-:W-:Y:S01]  /*5dc0*/  FFMA R85, R9.reuse, R101, R4 ;  /* 0x0000006509557223 */ /* 0x040fe20000000004 */
[C---:B------:R-:W-:Y:S01]  /*5dd0*/  FFMA R79, R9.reuse, R105, R168 ;  /* 0x00000069094f7223 */ /* 0x040fe200000000a8 */
[----:B------:R-:W1:Y:S01]  /*5de0*/  LDS.128 R4, [R0.X4+UR5+0x3010] ;  /* 0x0030100500047984 */ /* 0x000e620008004c00 */
[----:B------:R-:W-:Y:S01]  /*5df0*/  FFMA R9, R9, R65, R8 ;  /* 0x0000004109097223 */ /* 0x000fe20000000008 */
[C---:B------:R-:W-:Y:S01]  /*5e00*/  FFMA R8, R10.reuse, R70, R89 ;  /* 0x000000460a087223 */ /* 0x040fe20000000059 */
[C---:B------:R-:W-:Y:S01]  /*5e10*/  FFMA R84, R10.reuse, R106, R79 ;  /* 0x0000006a0a547223 */ /* 0x040fe2000000004f */
[----:B------:R-:W-:-:S02]  /*5e20*/  FFMA R198, R10, R102, R85 ;  /* 0x000000660ac67223 */ /* 0x000fc40000000055 */
[-C--:B------:R-:W-:Y:S01]  /*5e30*/  FFMA R197, R71, R11.reuse, R8 ;  /* 0x0000000b47c57223 */ /* 0x080fe20000000008 */
[----:B--2---:R-:W-:Y:S01]  /*5e40*/  FFMA R8, R12, R100, R163 ;  /* 0x000000640c087223 */ /* 0x004fe200000000a3 */
[----:B------:R-:W-:Y:S01]  /*5e50*/  FFMA R78, R10, R66, R9 ;  /* 0x000000420a4e7223 */ /* 0x000fe20000000009 */
        /* <DEDUP_REMOVED lines=13> */
[C---:B------:R-:W-:Y:S01]  /*5f30*/  FFMA R194, R14.reuse, R70, R89 ;  /* 0x000000460ec27223 */ /* 0x040fe20000000059 */
[----:B------:R-:W-:Y:S01]  /*5f40*/  FFMA R14, R14, R66, R13 ;  /* 0x000000420e0e7223 */ /* 0x000fe2000000000d */
[-C--:B------:R-:W-:Y:S01]  /*5f50*/  FFMA R195, R103, R15.reuse, R12 ;  /* 0x0000000f67c37223 */ /* 0x080fe2000000000c */
[C---:B---3--:R-:W-:Y:S01]  /*5f60*/  FFMA R12, R16.reuse, R100, R159 ;  /* 0x00000064100c7223 */ /* 0x048fe2000000009f */
[-C--:B------:R-:W-:Y:S01]  /*5f70*/  FFMA R196, R107, R15.reuse, R196 ;  /* 0x0000000f6bc47223 */ /* 0x080fe200000000c4 */
[-C--:B------:R-:W-:Y:S01]  /*5f80*/  FFMA R194, R71, R15.reuse, R194 ;  /* 0x0000000f47c27223 */ /* 0x080fe200000000c2 */
[----:B------:R-:W-:Y:S01]  /*5f90*/  FFMA R79, R67, R15, R14 ;  /* 0x0000000f434f7223 */ /* 0x000fe2000000000e */
[C---:B------:R-:W-:Y:S01]  /*5fa0*/  FFMA R160, R16.reuse, R104, R160 ;  /* 0x0000006810a07223 */ /* 0x040fe200000000a0 */
[C---:B------:R-:W-:Y:S01]  /*5fb0*/  FFMA R158, R16.reuse, R68, R158 ;  /* 0x00000044109e7223 */ /* 0x040fe2000000009e */
[C---:B------:R-:W-:Y:S01]  /*5fc0*/  FFMA R85, R17.reuse, R101, R12 ;  /* 0x0000006511557223 */ /* 0x040fe2000000000c */
[----:B------:R-:W-:Y:S01]  /*5fd0*/  FFMA R16, R16, R64, R33 ;  /* 0x0000004010107223 */ /* 0x000fe20000000021 */
        /* <DEDUP_REMOVED lines=8> */
[----:B-1----:R-:W-:-:S02]  /*6060*/  FFMA R156, R4, R100, R156 ;  /* 0x00000064049c7223 */ /* 0x002fc4000000009c */
[-C--:B------:R-:W-:Y:S01]  /*6070*/  FFMA R191, R71, R19.reuse, R16 ;  /* 0x0000001347bf7223 */ /* 0x080fe20000000010 */
[----:B------:R-:W-:Y:S01]  /*6080*/  FFMA R33, R67, R19, R18 ;  /* 0x0000001343217223 */ /* 0x000fe20000000012 */
[C---:B------:R-:W-:Y:S01]  /*6090*/  FFMA R18, R4.reuse, R104, R157 ;  /* 0x0000006804127223 */ /* 0x040fe2000000009d */
[C---:B------:R-:W-:Y:S01]  /*60a0*/  FFMA R16, R4.reuse, R68, R155 ;  /* 0x0000004404107223 */ /* 0x040fe2000000009b */
[----:B------:R-:W-:Y:S01]  /*60b0*/  FFMA R89, R5, R101, R156 ;  /* 0x0000006505597223 */ /* 0x000fe2000000009c */
[-C--:B------:R-:W-:Y:S01]  /*60c0*/  FFMA R193, R107, R19.reuse, R84 ;  /* 0x000000136bc17223 */ /* 0x080fe20000000054 */
[----:B------:R-:W-:Y:S01]  /*60d0*/  FFMA R192, R103, R19, R192 ;  /* 0x0000001367c07223 */ /* 0x000fe200000000c0 */
[C---:B------:R-:W-:Y:S01]  /*60e0*/  FFMA R85, R5.reuse, R105, R18 ;  /* 0x0000006905557223 */ /* 0x040fe20000000012 */
[----:B------:R-:W-:Y:S01]  /*60f0*/  FFMA R91, R5, R69, R16 ;  /* 0x00000045055b7223 */ /* 0x000fe20000000010 */
[----:B------:R-:W-:Y:S01]  /*6100*/  FFMA R34, R4, R64, R34 ;  /* 0x0000004004227223 */ /* 0x000fe20000000022 */
[----:B------:R-:W1:Y:S01]  /*6110*/  LDS.128 R16, [R0.X4+UR5+0x3310] ;  /* 0x0033100500107984 */ /* 0x000e620008004c00 */
[----:B------:R-:W-:-:S02]  /*6120*/  FFMA R4, R6, R102, R89 ;  /* 0x0000006606047223 */ /* 0x000fc40000000059 */
[----:B------:R-:W-:Y:S01]  /*6130*/  FFMA R5, R5, R65, R34 ;  /* 0x0000004105057223 */ /* 0x000fe20000000022 */
[C---:B--2---:R-:W-:Y:S01]  /*6140*/  FFMA R154, R8.reuse, R104, R154 ;  /* 0x00000068089a7223 */ /* 0x044fe2000000009a */
[----:B------:R-:W-:Y:S01]  /*6150*/  FFMA R189, R103, R7, R4 ;  /* 0x0000000767bd7223 */ /* 0x000fe20000000004 */
[C---:B------:R-:W-:Y:S01]  /*6160*/  FFMA R4, R8.reuse, R100, R153 ;  /* 0x0000006408047223 */ /* 0x040fe20000000099 */
[C---:B------:R-:W-:Y:S01]  /*6170*/  FFMA R152, R8.reuse, R68, R152 ;  /* 0x0000004408987223 */ /* 0x040fe20000000098 */
[----:B------:R-:W-:Y:S01]  /*6180*/  FFMA R8, R8, R64, R35 ;  /* 0x0000004008087223 */ /* 0x000fe20000000023 */
        /* <DEDUP_REMOVED lines=8> */
[-C--:B------:R-:W-:Y:S01]  /*6210*/  FFMA R188, R71, R7.reuse, R188 ;  /* 0x0000000747bc7223 */ /* 0x080fe200000000bc */
[----:B------:R-:W-:Y:S01]  /*6220*/  FFMA R34, R67, R7, R34 ;  /* 0x0000000743227223 */ /* 0x000fe20000000022 */
[C---:B------:R-:W-:Y:S01]  /*6230*/  FFMA R84, R10.reuse, R106, R35 ;  /* 0x0000006a0a547223 */ /* 0x040fe20000000023 */
[----:B------:R-:W2:Y:S01]  /*6240*/  LDS.128 R4, [R0.X4+UR5+0x4010] ;  /* 0x0040100500047984 */ /* 0x000ea20008004c00 */
[C---:B------:R-:W-:Y:S01]  /*6250*/  FFMA R186, R10.reuse, R102, R85 ;  /* 0x000000660aba7223 */ /* 0x040fe20000000055 */
[C---:B------:R-:W-:Y:S01]  /*6260*/  FFMA R8, R10.reuse, R70, R89 ;  /* 0x000000460a087223 */ /* 0x040fe20000000059 */
[----:B------:R-:W-:-:S03]  /*6270*/  FFMA R10, R10, R66, R9 ;  /* 0x000000420a0a7223 */ /* 0x000fc60000000009 */
[-C--:B------:R-:W-:Y:S01]  /*6280*/  FFMA R185, R71, R11.reuse, R8 ;  /* 0x0000000b47b97223 */ /* 0x080fe20000000008 */
[-C--:B------:R-:W-:Y:S01]  /*6290*/  FFMA R35, R67, R11.reuse, R10 ;  /* 0x0000000b43237223 */ /* 0x080fe2000000000a */
[C---:B---3--:R-:W-:Y:S01]  /*62a0*/  FFMA R10, R12.reuse, R104, R151 ;  /* 0x000000680c0a7223 */ /* 0x048fe20000000097 */
[C---:B------:R-:W-:Y:S01]  /*62b0*/  FFMA R8, R12.reuse, R68, R149 ;  /* 0x000000440c087223 */ /* 0x040fe20000000095 */
[-C--:B------:R-:W-:Y:S01]  /*62c0*/  FFMA R187, R107, R11.reuse, R84 ;  /* 0x0000000b6bbb7223 */ /* 0x080fe20000000054 */
[----:B------:R-:W-:Y:S01]  /*62d0*/  FFMA R186, R103, R11, R186 ;  /* 0x0000000b67ba7223 */ /* 0x000fe200000000ba */
[C---:B------:R-:W-:Y:S01]  /*62e0*/  FFMA R85, R13.reuse, R105, R10 ;  /* 0x000000690d557223 */ /* 0x040fe2000000000a */
[----:B------:R-:W-:Y:S01]  /*62f0*/  FFMA R91, R13, R69, R8 ;  /* 0x000000450d5b7223 */ /* 0x000fe20000000008 */
[C---:B------:R-:W-:Y:S01]  /*6300*/  FFMA R150, R12.reuse, R100, R150 ;  /* 0x000000640c967223 */ /* 0x040fe20000000096 */
[----:B------:R-:W3:Y:S01]  /*6310*/  LDS.128 R8, [R0.X4+UR5+0x4110] ;  /* 0x0041100500087984 */ /* 0x000ee20008004c00 */
[----:B------:R-:W-:-:S02]  /*6320*/  FFMA R96, R12, R64, R96 ;  /* 0x000000400c607223 */ /* 0x000fc40000000060 */
[C---:B------:R-:W-:Y:S02]  /*6330*/  FFMA R89, R13.reuse, R101, R150 ;  /* 0x000000650d597223 */ /* 0x040fe40000000096 */
[----:B------:R-:W-:Y:S02]  /*6340*/  FFMA R13, R13, R65, R96 ;  /* 0x000000410d0d7223 */ /* 0x000fe40000000060 */
[----:B------:R-:W-:Y:S01]  /*6350*/  FFMA R12, R14, R102, R89 ;  /* 0x000000660e0c7223 */ /* 0x000fe20000000059 */
[C---:B-1----:R-:W-:Y:S01]  /*6360*/  FFMA R148, R16.reuse, R104, R148 ;  /* 0x0000006810947223 */ /* 0x042fe20000000094 */
[C---:B------:R-:W-:Y:S02]  /*6370*/  FFMA R146, R16.reuse, R68, R146 ;  /* 0x0000004410927223 */ /* 0x040fe40000000092 */
[----:B------:R-:W-:Y:S01]  /*6380*/  FFMA R183, R103, R15, R12 ;  /* 0x0000000f67b77223 */ /* 0x000fe2000000000c */
[----:B------:R-:W-:Y:S01]  /*6390*/  FFMA R12, R16, R100, R147 ;  /* 0x00000064100c7223 */ /* 0x000fe20000000093 */
[C---:B------:R-:W-:Y:S01]  /*63a0*/  FFMA R184, R14.reuse, R106, R85 ;  /* 0x0000006a0eb87223 */ /* 0x040fe20000000055 */
[C---:B------:R-:W-:Y:S01]  /*63b0*/  FFMA R182, R14.reuse, R70, R91 ;  /* 0x000000460eb67223 */ /* 0x040fe2000000005b */
[----:B------:R-:W-:Y:S01]  /*63c0*/  FFMA R84, R14, R66, R13 ;  /* 0x000000420e547223 */ /* 0x000fe2000000000d */
[----:B------:R-:W-:Y:S01]  /*63d0*/  FFMA R16, R16, R64, R97 ;  /* 0x0000004010107223 */ /* 0x000fe20000000061 */
[C---:B------:R-:W-:Y:S01]  /*63e0*/  FFMA R85, R17.reuse, R105, R148 ;  /* 0x0000006911557223 */ /* 0x040fe20000000094 */
[C---:B------:R-:W-:Y:S01]  /*63f0*/  FFMA R89, R17.reuse, R101, R12 ;  /* 0x0000006511597223 */ /* 0x040fe2000000000c */
[----:B------:R-:W-:Y:S01]  /*6400*/  FFMA R91, R17, R69, R146 ;  /* 0x00000045115b7223 */ /* 0x000fe20000000092 */
[-C--:B------:R-:W-:Y:S01]  /*6410*/  FFMA R184, R107, R15.reuse, R184 ;  /* 0x0000000f6bb87223 */ /* 0x080fe200000000b8 */
[-C--:B------:R-:W-:Y:S01]  /*6420*/  FFMA R182, R71, R15.reuse, R182 ;  /* 0x0000000f47b67223 */ /* 0x080fe200000000b6 */
[----:B------:R-:W-:Y:S01]  /*6430*/  FFMA R84, R67, R15, R84 ;  /* 0x0000000f43547223 */ /* 0x000fe20000000054 */
[----:B------:R-:W-:Y:S01]  /*6440*/  FFMA R17, R17, R65, R16 ;  /* 0x0000004111117223 */ /* 0x000fe20000000010 */
[----:B------:R-:W1:Y:S01]  /*6450*/  LDS.128 R12, [R0.X4+UR5+0x4210] ;  /* 0x00421005000c7984 */ /* 0x000e620008004c00 */
[C---:B------:R-:W-:Y:S01]  /*6460*/  FFMA R86, R18.reuse, R106, R85 ;  /* 0x0000006a12567223 */ /* 0x040fe20000000055 */
[C---:B------:R-:W-:Y:S01]  /*6470*/  FFMA R180, R18.reuse, R102, R89 ;  /* 0x0000006612b47223 */ /* 0x040fe20000000059 */
[C---:B------:R-:W-:Y:S01]  /*6480*/  FFMA R16, R18.reuse, R70, R91 ;  /* 0x0000004612107223 */ /* 0x040fe2000000005b */
[----:B------:R-:W-:Y:S01]  /*6490*/  FFMA R18, R18, R66, R17 ;  /* 0x0000004212127223 */ /* 0x000fe20000000011 */
[----:B--2---:R-:W-:-:S02]  /*64a0*/  FFMA R144, R4, R100, R144 ;  /* 0x0000006404907223 */ /* 0x004fc40000000090 */
        /* <DEDUP_REMOVED lines=10> */
[----:B------:R-:W2:Y:S01]  /*6550*/  LDS.128 R16, [R0.X4+UR5+0x4310] ;  /* 0x0043100500107984 */ /* 0x000ea20008004c00 */
[----:B------:R-:W-:-:S02]  /*6560*/  FFMA R4, R6, R102, R91 ;  /* 0x0000006606047223 */ /* 0x000fc4000000005b */
[----:B------:R-:W-:Y:S02]  /*6570*/  FFMA R5, R5, R65, R98 ;  /* 0x0000004105057223 */ /* 0x000fe40000000062 */
[----:B------:R-:W-:Y:S01]  /*6580*/  FFMA R177, R103, R7, R4 ;  /* 0x0000000767b17223 */ /* 0x000fe20000000004 */
[----:B---3--:R-:W-:Y:S01]  /*6590*/  FFMA R4, R8, R100, R141 ;  /* 0x0000006408047223 */ /* 0x008fe2000000008d */
[C---:B------:R-:W-:Y:S01]  /*65a0*/  FFMA R178, R6.reuse, R106, R89 ;  /* 0x0000006a06b27223 */ /* 0x040fe20000000059 */
[C---:B------:R-:W-:Y:S01]  /*65b0*/  FFMA R176, R6.reuse, R70, R93 ;  /* 0x0000004606b07223 */ /* 0x040fe2000000005d */
[----:B------:R-:W-:Y:S01]  /*65c0*/  FFMA R86, R6, R66, R5 ;  /* 0x0000004206567223 */ /* 0x000fe20000000005 */
[----:B------:R-:W-:Y:S01]  /*65d0*/  FFMA R91, R9, R101, R4 ;  /* 0x00000065095b7223 */ /* 0x000fe20000000004 */
[-C--:B------:R-:W-:Y:S01]  /*65e0*/  FFMA R178, R107, R7.reuse, R178 ;  /* 0x000000076bb27223 */ /* 0x080fe200000000b2 */
[-C--:B------:R-:W-:Y:S01]  /*65f0*/  FFMA R176, R71, R7.reuse, R176 ;  /* 0x0000000747b07223 */ /* 0x080fe200000000b0 */
[----:B------:R-:W-:Y:S01]  /*6600*/  FFMA R86, R67, R7, R86 ;  /* 0x0000000743567223 */ /* 0x000fe20000000056 */
[C---:B------:R-:W-:Y:S01]  /*6610*/  FFMA R128, R8.reuse, R68, R128 ;  /* 0x0000004408807223 */ /* 0x040fe20000000080 */
[----:B------:R-:W3:Y:S01]  /*6620*/  LDS.128 R4, [R0.X4+UR5+0x5010] ;  /* 0x0050100500047984 */ /* 0x000ee20008004c00 */
[C---:B------:R-:W-:Y:S01]  /*6630*/  FFMA R142, R8.reuse, R104, R142 ;  /* 0x00000068088e7223 */ /* 0x040fe2000000008e */
[----:B------:R-:W-:Y:S01]  /*6640*/  FFMA R8, R8, R64, R99 ;  /* 0x0000004008087223 */ /* 0x000fe20000000063 */
[C---:B------:R-:W-:Y:S01]  /*6650*/  FFMA R93, R9.reuse, R69, R128 ;  /* 0x00000045095d7223 */ /* 0x040fe20000000080 */
[C---:B------:R-:W-:Y:S01]  /*6660*/  FFMA R174, R10.reuse, R102, R91 ;  /* 0x000000660aae7223 */ /* 0x040fe2000000005b */
[C---:B------:R-:W-:Y:S01]  /*6670*/  FFMA R89, R9.reuse, R105, R142 ;  /* 0x0000006909597223 */ /* 0x040fe2000000008e */
[----:B------:R-:W-:Y:S01]  /*6680*/  FFMA R9, R9, R65, R8 ;  /* 0x0000004109097223 */ /* 0x000fe20000000008 */
[----:B------:R-:W-:Y:S01]  /*6690*/  FFMA R8, R10, R70, R93 ;  /* 0x000000460a087223 */ /* 0x000fe2000000005d */
[----:B-1----:R-:W-:Y:S01]  /*66a0*/  FFMA R138, R12, R68, R138 ;  /* 0x000000440c8a7223 */ /* 0x002fe2000000008a */
[----:B------:R-:W-:Y:S01]  /*66b0*/  FFMA R88, R10, R106, R89 ;  /* 0x0000006a0a587223 */ /* 0x000fe20000000059 */
[C---:B------:R-:W-:Y:S01]  /*66c0*/  FFMA R140, R12.reuse, R104, R140 ;  /* 0x000000680c8c7223 */ /* 0x040fe2000000008c */
[-C--:B------:R-:W-:Y:S01]  /*66d0*/  FFMA R173, R71, R11.reuse, R8 ;  /* 0x0000000b47ad7223 */ /* 0x080fe20000000008 */
[----:B------:R-:W-:Y:S01]  /*66e0*/  FFMA R8, R12, R100, R139 ;  /* 0x000000640c087223 */ /* 0x000fe2000000008b */
[----:B------:R-:W-:Y:S01]  /*66f0*/  FFMA R128, R10, R66, R9 ;  /* 0x000000420a807223 */ /* 0x000fe20000000009 */
[----:B------:R-:W-:Y:S01]  /*6700*/  FFMA R12, R12, R64, R137 ;  /* 0x000000400c0c7223 */ /* 0x000fe20000000089 */
[-C--:B------:R-:W-:Y:S01]  /*6710*/  FFMA R175, R107, R11.reuse, R88 ;  /* 0x0000000b6baf7223 */ /* 0x080fe20000000058 */
[-C--:B------:R-:W-:Y:S01]  /*6720*/  FFMA R174, R103, R11.reuse, R174 ;  /* 0x0000000b67ae7223 */ /* 0x080fe200000000ae */
[----:B------:R-:W-:Y:S01]  /*6730*/  FFMA R128, R67, R11, R128 ;  /* 0x0000000b43807223 */ /* 0x000fe20000000080 */
[C---:B------:R-:W-:Y:S01]  /*6740*/  FFMA R91, R13.reuse, R101, R8 ;  /* 0x000000650d5b7223 */ /* 0x040fe20000000008 */
[C---:B------:R-:W-:Y:S01]  /*6750*/  FFMA R93, R13.reuse, R69, R138 ;  /* 0x000000450d5d7223 */ /* 0x040fe2000000008a */
[----:B------:R-:W1:Y:S01]  /*6760*/  LDS.128 R8, [R0.X4+UR5+0x5110] ;  /* 0x0051100500087984 */ /* 0x000e620008004c00 */
[C---:B------:R-:W-:Y:S01]  /*6770*/  FFMA R89, R13.reuse, R105, R140 ;  /* 0x000000690d597223 */ /* 0x040fe2000000008c */
[----:B------:R-:W-:Y:S01]  /*6780*/  FFMA R13, R13, R65, R12 ;  /* 0x000000410d0d7223 */ /* 0x000fe2000000000c */
[C---:B------:R-:W-:Y:S01]  /*6790*/  FFMA R12, R14.reuse, R70, R93 ;  /* 0x000000460e0c7223 */ /* 0x040fe2000000005d */
[C---:B------:R-:W-:Y:S01]  /*67a0*/  FFMA R168, R14.reuse, R102, R91 ;  /* 0x000000660ea87223 */ /* 0x040fe2000000005b */
[----:B------:R-:W-:Y:S01]  /*67b0*/  FFMA R172, R14, R106, R89 ;  /* 0x0000006a0eac7223 */ /* 0x000fe20000000059 */
[C---:B--2---:R-:W-:Y:S01]  /*67c0*/  FFMA R136, R16.reuse, R104, R136 ;  /* 0x0000006810887223 */ /* 0x044fe20000000088 */
[----:B------:R-:W-:Y:S01]  /*67d0*/  FFMA R167, R71, R15, R12 ;  /* 0x0000000f47a77223 */ /* 0x000fe2000000000c */
[----:B------:R-:W-:Y:S01]  /*67e0*/  FFMA R12, R16, R100, R135 ;  /* 0x00000064100c7223 */ /* 0x000fe20000000087 */
[----:B------:R-:W-:Y:S01]  /*67f0*/  FFMA R138, R14, R66, R13 ;  /* 0x000000420e8a7223 */ /* 0x000fe2000000000d */
[C---:B------:R-:W-:Y:S01]  /*6800*/  FFMA R134, R16.reuse, R68, R134 ;  /* 0x0000004410867223 */ /* 0x040fe20000000086 */
[----:B------:R-:W-:Y:S01]  /*6810*/  FFMA R16, R16, R64, R133 ;  /* 0x0000004010107223 */ /* 0x000fe20000000085 */
[----:B------:R-:W-:Y:S01]  /*6820*/  FFMA R91, R17, R101, R12 ;  /* 0x00000065115b7223 */ /* 0x000fe2000000000c */
[-C--:B------:R-:W-:Y:S01]  /*6830*/  FFMA R172, R107, R15.reuse, R172 ;  /* 0x0000000f6bac7223 */ /* 0x080fe200000000ac */
[-C--:B------:R-:W-:Y:S01]  /*6840*/  FFMA R168, R103, R15.reuse, R168 ;  /* 0x0000000f67a87223 */ /* 0x080fe200000000a8 */
[----:B------:R-:W-:Y:S01]  /*6850*/  FFMA R138, R67, R15, R138 ;  /* 0x0000000f438a7223 */ /* 0x000fe2000000008a */
[C---:B------:R-:W-:Y:S01]  /*6860*/  FFMA R89, R17.reuse, R105, R136 ;  /* 0x0000006911597223 */ /* 0x040fe20000000088 */
[C---:B------:R-:W-:Y:S01]  /*6870*/  FFMA R93, R17.reuse, R69, R134 ;  /* 0x00000045115d7223 */ /* 0x040fe20000000086 */
[----:B------:R-:W2:Y:S01]  /*6880*/  LDS.128 R12, [R0.X4+UR5+0x5210] ;  /* 0x00521005000c7984 */ /* 0x000ea20008004c00 */
[----:B------:R-:W-:Y:S01]  /*6890*/  FFMA R17, R17, R65, R16 ;  /* 0x0000004111117223 */ /* 0x000fe20000000010 */
[C---:B------:R-:W-:Y:S01]  /*68a0*/  FFMA R16, R18.reuse, R102, R91 ;  /* 0x0000006612107223 */ /* 0x040fe2000000005b */
[C---:B------:R-:W-:Y:S01]  /*68b0*/  FFMA R166, R18.reuse, R106, R89 ;  /* 0x0000006a12a67223 */ /* 0x040fe20000000059 */
[----:B------:R-:W-:Y:S01]  /*68c0*/  FFMA R164, R18, R70, R93 ;  /* 0x0000004612a47223 */ /* 0x000fe2000000005d */
[C---:B---3--:R-:W-:Y:S01]  /*68d0*/  FFMA R132, R4.reuse, R104, R132 ;  /* 0x0000006804847223 */ /* 0x048fe20000000084 */
[-C--:B------:R-:W-:Y:S01]  /*68e0*/  FFMA R165, R103, R19.reuse, R16 ;  /* 0x0000001367a57223 */ /* 0x080fe20000000010 */
[----:B------:R-:W-:Y:S01]  /*68f0*/  FFMA R16, R4, R100, R131 ;  /* 0x0000006404107223 */ /* 0x000fe20000000083 */
[----:B------:R-:W-:Y:S01]  /*6900*/  FFMA R134, R18, R66, R17 ;  /* 0x0000004212867223 */ /* 0x000fe20000000011 */
[-C--:B------:R-:W-:Y:S01]  /*6910*/  FFMA R166, R107, R19.reuse, R166 ;  /* 0x000000136ba67223 */ /* 0x080fe200000000a6 */
[-C--:B------:R-:W-:Y:S01]  /*6920*/  FFMA R164, R71, R19.reuse, R164 ;  /* 0x0000001347a47223 */ /* 0x080fe200000000a4 */
[C---:B------:R-:W-:Y:S01]  /*6930*/  FFMA R130, R4.reuse, R68, R130 ;  /* 0x0000004404827223 */ /* 0x040fe20000000082 */
[----:B------:R-:W-:Y:S01]  /*6940*/  FFMA R134, R67, R19, R134 ;  /* 0x0000001343867223 */ /* 0x000fe20000000086 */
        /* <DEDUP_REMOVED lines=10> */
[C---:B-1----:R-:W-:Y:S01]  /*69f0*/  FFMA R38, R8.reuse, R68, R38 ;  /* 0x0000004408267223 */ /* 0x042fe20000000026 */
[----:B------:R-:W-:Y:S01]  /*6a00*/  LDS.128 R96, [R0.X4+UR5+0x2320] ;  /* 0x0023200500607984 */ /* 0x000fe20008004c00 */
[-C--:B------:R-:W-:Y:S01]  /*6a10*/  FFMA R135, R71, R7.reuse, R4 ;  /* 0x0000000747877223 */ /* 0x080fe20000000004 */
[----:B------:R-:W-:Y:S01]  /*6a20*/  FFMA R133, R67, R7, R6 ;  /* 0x0000000743857223 */ /* 0x000fe20000000006 */
[C---:B------:R-:W-:Y:S01]  /*6a30*/  FFMA R6, R8.reuse, R104, R39 ;  /* 0x0000006808067223 */ /* 0x040fe20000000027 */
[C---:B------:R-:W-:Y:S01]  /*6a40*/  FFMA R4, R8.reuse, R100, R37 ;  /* 0x0000006408047223 */ /* 0x040fe20000000025 */
[----:B------:R-:W-:Y:S01]  /*6a50*/  FFMA R36, R8, R64, R36 ;  /* 0x0000004008247223 */ /* 0x000fe20000000024 */
[C---:B------:R-:W-:Y:S01]  /*6a60*/  FFMA R89, R9.reuse, R69, R38 ;  /* 0x0000004509597223 */ /* 0x040fe20000000026 */
[C---:B------:R-:W-:Y:S01]  /*6a70*/  FFMA R37, R9.reuse, R105, R6 ;  /* 0x0000006909257223 */ /* 0x040fe20000000006 */
[----:B------:R-:W-:Y:S01]  /*6a80*/  FFMA R39, R9, R101, R4 ;  /* 0x0000006509277223 */ /* 0x000fe20000000004 */
        /* <DEDUP_REMOVED lines=8> */
[C---:B--2---:R-:W-:Y:S01]  /*6b10*/  FFMA R40, R12.reuse, R68, R40 ;  /* 0x000000440c287223 */ /* 0x044fe20000000028 */
[-C--:B------:R-:W-:Y:S01]  /*6b20*/  FFMA R156, R107, R11.reuse, R156 ;  /* 0x0000000b6b9c7223 */ /* 0x080fe2000000009c */
[-C--:B------:R-:W-:Y:S01]  /*6b30*/  FFMA R139, R71, R11.reuse, R8 ;  /* 0x0000000b478b7223 */ /* 0x080fe20000000008 */
[-C--:B------:R-:W-:Y:S01]  /*6b40*/  FFMA R137, R67, R11.reuse, R10 ;  /* 0x0000000b43897223 */ /* 0x080fe2000000000a */
[C---:B------:R-:W-:Y:S01]  /*6b50*/  FFMA R10, R12.reuse, R104, R43 ;  /* 0x000000680c0a7223 */ /* 0x040fe2000000002b */
[C---:B------:R-:W-:Y:S01]  /*6b60*/  FFMA R8, R12.reuse, R100, R41 ;  /* 0x000000640c087223 */ /* 0x040fe20000000029 */
[----:B------:R-:W-:Y:S01]  /*6b70*/  FFMA R140, R103, R11, R140 ;  /* 0x0000000b678c7223 */ /* 0x000fe2000000008c */
[----:B------:R-:W-:Y:S01]  /*6b80*/  FFMA R42, R12, R64, R42 ;  /* 0x000000400c2a7223 */ /* 0x000fe2000000002a */
[C---:B------:R-:W-:Y:S01]  /*6b90*/  FFMA R37, R13.reuse, R105, R10 ;  /* 0x000000690d257223 */ /* 0x040fe2000000000a */
[C---:B------:R-:W-:Y:S01]  /*6ba0*/  FFMA R39, R13.reuse, R101, R8 ;  /* 0x000000650d277223 */ /* 0x040fe20000000008 */
[----:B------:R-:W-:Y:S01]  /*6bb0*/  LDS.128 R88, [R0.X4+UR5+0x220] ;  /* 0x0002200500587984 */ /* 0x000fe20008004c00 */
[----:B------:R-:W-:-:S03]  /*6bc0*/  FFMA R41, R13, R69, R40 ;  /* 0x000000450d297223 */ /* 0x000fc60000000028 */
[----:B------:R-:W2:Y:S01]  /*6bd0*/  LDS.128 R8, [R0.X4+UR5+0x6110] ;  /* 0x0061100500087984 */ /* 0x000ea20008004c00 */
[C---:B------:R-:W-:Y:S01]  /*6be0*/  FFMA R12, R14.reuse, R102, R39 ;  /* 0x000000660e0c7223 */ /* 0x040fe20000000027 */
[----:B------:R-:W-:Y:S01]  /*6bf0*/  FFMA R13, R13, R65, R42 ;  /* 0x000000410d0d7223 */ /* 0x000fe2000000002a */
[C---:B------:R-:W-:Y:S01]  /*6c00*/  FFMA R144, R14.reuse, R106, R37 ;  /* 0x0000006a0e907223 */ /* 0x040fe20000000025 */
[C---:B------:R-:W-:Y:S01]  /*6c10*/  FFMA R142, R14.reuse, R70, R41 ;  /* 0x000000460e8e7223 */ /* 0x040fe20000000029 */
[-C--:B------:R-:W-:Y:S01]  /*6c20*/  FFMA R143, R103, R15.reuse, R12 ;  /* 0x0000000f678f7223 */ /* 0x080fe2000000000c */
[----:B------:R-:W-:Y:S01]  /*6c30*/  FFMA R14, R14, R66, R13 ;  /* 0x000000420e0e7223 */ /* 0x000fe2000000000d */
        /* <DEDUP_REMOVED lines=17> */
[----:B-1----:R-:W-:-:S02]  /*6d50*/  FFMA R16, R4, R68, R47 ;  /* 0x0000004404107223 */ /* 0x002fc4000000002f */
[-C--:B------:R-:W-:Y:S01]  /*6d60*/  FFMA R145, R67, R19.reuse, R18 ;  /* 0x0000001343917223 */ /* 0x080fe20000000012 */
[C---:B------:R-:W-:Y:S01]  /*6d70*/  FFMA R18, R4.reuse, R104, R81 ;  /* 0x0000006804127223 */ /* 0x040fe20000000051 */
[-C--:B------:R-:W-:Y:S01]  /*6d80*/  FFMA R148, R107, R19.reuse, R148 ;  /* 0x000000136b947223 */ /* 0x080fe20000000094 */
        /* <DEDUP_REMOVED lines=8> */
[----:B------:R-:W-:Y:S01]  /*6e10*/  FFMA R5, R5, R65, R82 ;  /* 0x0000004105057223 */ /* 0x000fe20000000052 */
[C---:B------:R-:W-:Y:S01]  /*6e20*/  FFMA R150, R6.reuse, R70, R41 ;  /* 0x0000004606967223 */ /* 0x040fe20000000029 */
[C---:B------:R-:W-:Y:S01]  /*6e30*/  FFMA R152, R6.reuse, R102, R37 ;  /* 0x0000006606987223 */ /* 0x040fe20000000025 */
[-C--:B------:R-:W-:Y:S01]  /*6e40*/  FFMA R151, R107, R7.reuse, R4 ;  /* 0x000000076b977223 */ /* 0x080fe20000000004 */
[----:B------:R-:W-:Y:S01]  /*6e50*/  FFMA R6, R6, R66, R5 ;  /* 0x0000004206067223 */ /* 0x000fe20000000005 */
[C---:B--2---:R-:W-:Y:S01]  /*6e60*/  FFMA R4, R8.reuse, R104, R113 ;  /* 0x0000006808047223 */ /* 0x044fe20000000071 */
        /* <DEDUP_REMOVED lines=19> */
[----:B------:R-:W-:Y:S01]  /*6fa0*/  FFMA R154, R107, R11, R154 ;  /* 0x0000000b6b9a7223 */ /* 0x000fe2000000009a */
[----:B------:R-:W-:Y:S01]  /*6fb0*/  FFMA R39, R13, R105, R8 ;  /* 0x000000690d277223 */ /* 0x000fe20000000008 */
[----:B------:R-:W-:Y:S01]  /*6fc0*/  FFMA R112, R71, R11, R112 ;  /* 0x0000000b47707223 */ /* 0x000fe20000000070 */
[C---:B------:R-:W-:Y:S01]  /*6fd0*/  FFMA R108, R12.reuse, R100, R108 ;  /* 0x000000640c6c7223 */ /* 0x040fe2000000006c */
[----:B------:R-:W3:Y:S01]  /*6fe0*/  LDS.128 R8, [R0.X4+UR5+0x7110] ;  /* 0x0071100500087984 */ /* 0x000ee20008004c00 */
[----:B------:R-:W-:Y:S01]  /*6ff0*/  FFMA R12, R12, R68, R111 ;  /* 0x000000440c0c7223 */ /* 0x000fe2000000006f */
[C---:B------:R-:W-:Y:S01]  /*7000*/  FFMA R41, R13.reuse, R65, R110 ;  /* 0x000000410d297223 */ /* 0x040fe2000000006e */
[C---:B------:R-:W-:Y:S01]  /*7010*/  FFMA R37, R13.reuse, R101, R108 ;  /* 0x000000650d257223 */ /* 0x040fe2000000006c */
[----:B------:R-:W-:Y:S01]  /*7020*/  LDS.128 R80, [R0.X4+UR5+0x20] ;  /* 0x0000200500507984 */ /* 0x000fe20008004c00 */
        /* <DEDUP_REMOVED lines=22> */
[-C--:B------:R-:W-:Y:S01]  /*7190*/  FFMA R163, R107, R19.reuse, R16 ;  /* 0x000000136ba37223 */ /* 0x080fe20000000010 */
[C---:B------:R-:W-:Y:S01]  /*71a0*/  FFMA R16, R4.reuse, R64, R123 ;  /* 0x0000004004107223 */ /* 0x040fe2000000007b */
[-C--:B------:R-:W-:Y:S01]  /*71b0*/  FFMA R161, R71, R19.reuse, R18 ;  /* 0x0000001347a17223 */ /* 0x080fe20000000012 */
[C---:B------:R-:W-:Y:S01]  /*71c0*/  FFMA R18, R4.reuse, R104, R121 ;  /* 0x0000006804127223 */ /* 0x040fe20000000079 */
[-C--:B------:R-:W-:Y:S01]  /*71d0*/  FFMA R162, R103, R19.reuse, R162 ;  /* 0x0000001367a27223 */ /* 0x080fe200000000a2 */
        /* <DEDUP_REMOVED lines=9> */
[----:B------:R-:W1:Y:S01]  /*7270*/  LDS.128 R12, [R0.X4+UR5+0x7210] ;  /* 0x00721005000c7984 */ /* 0x000e620008004c00 */
[----:B------:R-:W-:Y:S01]  /*7280*/  FFMA R6, R6, R70, R5 ;  /* 0x0000004606067223 */ /* 0x000fe20000000005 */
[----:B------:R-:W-:-:S02]  /*7290*/  FFMA R109, R67, R7, R4 ;  /* 0x00000007436d7223 */ /* 0x000fc40000000004 */
[----:B------:R-:W2:Y:S01]  /*72a0*/  LDS.128 R16, [R0.X4+UR5+0x7310] ;  /* 0x0073100500107984 */ /* 0x000ea20008004c00 */
[C---:B---3--:R-:W-:Y:S01]  /*72b0*/  FFMA R4, R8.reuse, R64, R127 ;  /* 0x0000004008047223 */ /* 0x048fe2000000007f */
[C---:B------:R-:W-:Y:S01]  /*72c0*/  FFMA R124, R8.reuse, R100, R124 ;  /* 0x00000064087c7223 */ /* 0x040fe2000000007c */
[-C--:B------:R-:W-:Y:S01]  /*72d0*/  FFMA R115, R107, R7.reuse, R36 ;  /* 0x000000076b737223 */ /* 0x080fe20000000024 */
[-C--:B------:R-:W-:Y:S01]  /*72e0*/  FFMA R114, R103, R7.reuse, R114 ;  /* 0x0000000767727223 */ /* 0x080fe20000000072 */
[----:B------:R-:W-:Y:S01]  /*72f0*/  FFMA R113, R71, R7, R6 ;  /* 0x0000000747717223 */ /* 0x000fe20000000006 */
[C---:B------:R-:W-:Y:S01]  /*7300*/  FFMA R126, R8.reuse, R68, R126 ;  /* 0x00000044087e7223 */ /* 0x040fe2000000007e */
[C---:B------:R-:W-:Y:S01]  /*7310*/  FFMA R7, R9.reuse, R65, R4 ;  /* 0x0000004109077223 */ /* 0x040fe20000000004 */
[C---:B------:R-:W-:Y:S01]  /*7320*/  FFMA R5, R9.reuse, R101, R124 ;  /* 0x0000006509057223 */ /* 0x040fe2000000007c */
[----:B------:R-:W-:Y:S01]  /*7330*/  FFMA R8, R8, R104, R125 ;  /* 0x0000006808087223 */ /* 0x000fe2000000007d */
[----:B------:R-:W3:Y:S01]  /*7340*/  LDS.128 R40, [R32+0x220] ;  /* 0x0002200020287984 */ /* 0x000ee20000000c00 */
[C---:B------:R-:W-:Y:S01]  /*7350*/  FFMA R169, R9.reuse, R69, R126 ;  /* 0x0000004509a97223 */ /* 0x040fe2000000007e */
[C---:B------:R-:W-:Y:S01]  /*7360*/  FFMA R108, R10.reuse, R66, R7 ;  /* 0x000000420a6c7223 */ /* 0x040fe20000000007 */
[----:B------:R-:W-:Y:S01]  /*7370*/  FFMA R171, R9, R105, R8 ;  /* 0x0000006909ab7223 */ /* 0x000fe20000000008 */
[----:B------:R-:W4:Y:S01]  /*7380*/  LDS.128 R44, [R32+0x120] ;  /* 0x00012000202c7984 */ /* 0x000f220000000c00 */
[----:B------:R-:W-:-:S03]  /*7390*/  FFMA R170, R10, R102, R5 ;  /* 0x000000660aaa7223 */ /* 0x000fc60000000005 */
[----:B------:R-:W4:Y:S01]  /*73a0*/  LDS.128 R4, [R32+0x20] ;  /* 0x0000200020047984 */ /* 0x000f220000000c00 */
[C---:B------:R-:W-:Y:S01]  /*73b0*/  FFMA R169, R10.reuse, R70, R169 ;  /* 0x000000460aa97223 */ /* 0x040fe200000000a9 */
[----:B------:R-:W-:Y:S01]  /*73c0*/  FFMA R171, R10, R106, R171 ;  /* 0x0000006a0aab7223 */ /* 0x000fe200000000ab */
[-C--:B------:R-:W-:Y:S01]  /*73d0*/  FFMA R170, R103, R11.reuse, R170 ;  /* 0x0000000b67aa7223 */ /* 0x080fe200000000aa */
[-C--:B------:R-:W-:Y:S01]  /*73e0*/  FFMA R108, R67, R11.reuse, R108 ;  /* 0x0000000b436c7223 */ /* 0x080fe2000000006c */
[-C--:B------:R-:W-:Y:S01]  /*73f0*/  FFMA R169, R71, R11.reuse, R169 ;  /* 0x0000000b47a97223 */ /* 0x080fe200000000a9 */
[----:B------:R-:W-:Y:S01]  /*7400*/  FFMA R171, R107, R11, R171 ;  /* 0x0000000b6bab7223 */ /* 0x000fe200000000ab */
[----:B------:R-:W-:Y:S04]  /*7410*/  LDS.128 R36, [R32+0x320] ;  /* 0x0003200020247984 */ /* 0x000fe80000000c00 */
[----:B------:R-:W4:Y:S01]  /*7420*/  LDS.128 R8, [R0.X4+UR5+0x120] ;  /* 0x0001200500087984 */ /* 0x000f220008004c00 */
[C---:B-1----:R-:W-:Y:S01]  /*7430*/  FFMA R206, R12.reuse, R104, R206 ;  /* 0x000000680cce7223 */ /* 0x042fe200000000ce */
[C---:B------:R-:W-:Y:S01]  /*7440*/  FFMA R205, R12.reuse, R100, R205 ;  /* 0x000000640ccd7223 */ /* 0x040fe200000000cd */
[-C--:B------:R-:W-:Y:S01]  /*7450*/  FFMA R204, R12, R68.reuse, R204 ;  /* 0x000000440ccc7223 */ /* 0x080fe200000000cc */
[----:B--2---:R-:W-:Y:S01]  /*7460*/  FFMA R48, R16, R68, R48 ;  /* 0x0000004410307223 */ /* 0x004fe20000000030 */
[----:B------:R-:W-:Y:S01]  /*7470*/  FFMA R203, R12, R64, R203 ;  /* 0x000000400ccb7223 */ /* 0x000fe200000000cb */
        /* <DEDUP_REMOVED lines=11> */
[----:B------:R-:W-:Y:S01]  /*7530*/  FFMA R48, R18, R70, R48 ;  /* 0x0000004612307223 */ /* 0x000fe20000000030 */
[----:B---3--:R-:W-:Y:S01]  /*7540*/  FFMA R50, R80, R40, R50 ;  /* 0x0000002850327223 */ /* 0x008fe20000000032 */
[C---:B------:R-:W-:Y:S01]  /*7550*/  FFMA R209, R14.reuse, R106, R209 ;  /* 0x0000006a0ed17223 */ /* 0x040fe200000000d1 */
[C---:B------:R-:W-:Y:S01]  /*7560*/  FFMA R208, R14.reuse, R102, R208 ;  /* 0x000000660ed07223 */ /* 0x040fe200000000d0 */
[C---:B------:R-:W-:Y:S01]  /*7570*/  FFMA R207, R14.reuse, R70, R207 ;  /* 0x000000460ecf7223 */ /* 0x040fe200000000cf */
[----:B------:R-:W-:Y:S01]  /*7580*/  FFMA R206, R14, R66, R206 ;  /* 0x000000420ece7223 */ /* 0x000fe200000000ce */
[----:B----4-:R-:W-:Y:S01]  /*7590*/  FFMA R14, R80, R44, R3 ;  /* 0x0000002c500e7223 */ /* 0x010fe20000000003 */
[C---:B------:R-:W-:Y:S01]  /*75a0*/  FFMA R106, R18.reuse, R106, R95 ;  /* 0x0000006a126a7223 */ /* 0x040fe2000000005f */
[C---:B------:R-:W-:Y:S01]  /*75b0*/  FFMA R204, R18.reuse, R102, R87 ;  /* 0x0000006612cc7223 */ /* 0x040fe20000000057 */
[----:B------:R-:W-:Y:S01]  /*75c0*/  FFMA R18, R18, R66, R51 ;  /* 0x0000004212127223 */ /* 0x000fe20000000033 */
[----:B------:R-:W-:Y:S01]  /*75d0*/  FFMA R203, R71, R19, R48 ;  /* 0x0000001347cb7223 */ /* 0x000fe20000000030 */
[----:B------:R-:W-:Y:S01]  /*75e0*/  FFMA R12, R80, R4, R49 ;  /* 0x00000004500c7223 */ /* 0x000fe20000000031 */
[C---:B------:R-:W-:Y:S01]  /*75f0*/  FFMA R3, R81.reuse, R41, R50 ;  /* 0x0000002951037223 */ /* 0x040fe20000000032 */
[----:B------:R-:W-:Y:S01]  /*7600*/  FFMA R13, R81, R45, R14 ;  /* 0x0000002d510d7223 */ /* 0x000fe2000000000e */
[----:B------:R-:W1:Y:S01]  /*7610*/  LDS.128 R48, [R0.X4+UR5+0x320] ;  /* 0x0003200500307984 */ /* 0x000e620008004c00 */
[-C--:B------:R-:W-:Y:S01]  /*7620*/  FFMA R209, R107, R15.reuse, R209 ;  /* 0x0000000f6bd17223 */ /* 0x080fe200000000d1 */
[-C--:B------:R-:W-:Y:S01]  /*7630*/  FFMA R208, R103, R15.reuse, R208 ;  /* 0x0000000f67d07223 */ /* 0x080fe200000000d0 */
[----:B------:R-:W-:Y:S01]  /*7640*/  FFMA R14, R82, R46, R13 ;  /* 0x0000002e520e7223 */ /* 0x000fe2000000000d */
[-C--:B------:R-:W-:Y:S01]  /*7650*/  FFMA R207, R71, R15.reuse, R207 ;  /* 0x0000000f47cf7223 */ /* 0x080fe200000000cf */
[----:B------:R-:W-:Y:S01]  /*7660*/  FFMA R206, R67, R15, R206 ;  /* 0x0000000f43ce7223 */ /* 0x000fe200000000ce */
[----:B------:R-:W-:Y:S01]  /*7670*/  FFMA R15, R81, R5, R12 ;  /* 0x00000005510f7223 */ /* 0x000fe2000000000c */
[C---:B------:R-:W-:Y:S01]  /*7680*/  FFMA R52, R8.reuse, R36, R52 ;  /* 0x0000002408347223 */ /* 0x040fe20000000034 */
[C---:B------:R-:W-:Y:S01]  /*7690*/  FFMA R54, R8.reuse, R40, R54 ;  /* 0x0000002808367223 */ /* 0x040fe20000000036 */
[----:B------:R-:W-:Y:S01]  /*76a0*/  FFMA R13, R47, R83, R14 ;  /* 0x000000532f0d7223 */ /* 0x000fe2000000000e */
[----:B------:R-:W-:Y:S01]  /*76b0*/  FFMA R14, R8, R44, R53 ;  /* 0x0000002c080e7223 */ /* 0x000fe20000000035 */
[----:B------:R-:W-:Y:S01]  /*76c0*/  FFMA R12, R82, R6, R15 ;  /* 0x00000006520c7223 */ /* 0x000fe2000000000f */
[----:B------:R-:W-:Y:S01]  /*76d0*/  FFMA R8, R8, R4, R59 ;  /* 0x0000000408087223 */ /* 0x000fe2000000003b */
[----:B------:R-:W-:Y:S01]  /*76e0*/  FFMA R80, R80, R36, R55 ;  /* 0x0000002450507223 */ /* 0x000fe20000000037 */
[C---:B------:R-:W-:Y:S01]  /*76f0*/  FFMA R15, R9.reuse, R37, R52 ;  /* 0x00000025090f7223 */ /* 0x040fe20000000034 */
[C---:B------:R-:W-:Y:S01]  /*7700*/  FFMA R17, R9.reuse, R41, R54 ;  /* 0x0000002909117223 */ /* 0x040fe20000000036 */
[----:B------:R-:W-:Y:S01]  /*7710*/  FFMA R16, R82, R42, R3 ;  /* 0x0000002a52107223 */ /* 0x000fe20000000003 */
[----:B------:R-:W2:Y:S01]  /*7720*/  LDS.128 R52, [R0.X4+UR5+0x1020] ;  /* 0x0010200500347984 */ /* 0x000ea20008004c00 */
[C---:B------:R-:W-:Y:S01]  /*7730*/  FFMA R59, R9.reuse, R45, R14 ;  /* 0x0000002d093b7223 */ /* 0x040fe2000000000e */
[----:B------:R-:W-:Y:S01]  /*7740*/  FFMA R9, R9, R5, R8 ;  /* 0x0000000509097223 */ /* 0x000fe20000000008 */
[-C--:B------:R-:W-:Y:S01]  /*7750*/  FFMA R205, R107, R19.reuse, R106 ;  /* 0x000000136bcd7223 */ /* 0x080fe2000000006a */
        /* <DEDUP_REMOVED lines=9> */
[-C--:B------:R-:W-:Y:S01]  /*77f0*/  FFMA R10, R39, R11.reuse, R18 ;  /* 0x0000000b270a7223 */ /* 0x080fe20000000012 */
[-C--:B------:R-:W-:Y:S01]  /*7800*/  FFMA R8, R43, R11.reuse, R8 ;  /* 0x0000000b2b087223 */ /* 0x080fe20000000008 */
[-C--:B------:R-:W-:Y:S01]  /*7810*/  FFMA R9, R47, R11.reuse, R16 ;  /* 0x0000000b2f097223 */ /* 0x080fe20000000010 */
[----:B------:R-:W-:Y:S01]  /*7820*/  FFMA R11, R7, R11, R14 ;  /* 0x0000000b070b7223 */ /* 0x000fe2000000000e */
[C---:B------:R-:W-:Y:S01]  /*7830*/  FFMA R14, R88.reuse, R36, R57 ;  /* 0x00000024580e7223 */ /* 0x040fe20000000039 */
[----:B------:R-:W-:Y:S01]  /*7840*/  FFMA R88, R88, R4, R63 ;  /* 0x0000000458587223 */ /* 0x000fe2000000003f */
[C---:B------:R-:W-:Y:S01]  /*7850*/  FFMA R17, R89.reuse, R41, R58 ;  /* 0x0000002959117223 */ /* 0x040fe2000000003a */
[C---:B------:R-:W-:Y:S01]  /*7860*/  FFMA R63, R89.reuse, R45, R56 ;  /* 0x0000002d593f7223 */ /* 0x040fe20000000038 */
[----:B------:R-:W3:Y:S04]  /*7870*/  LDS.128 R64, [R0.X4+UR5+0x1220] ;  /* 0x0012200500407984 */ /* 0x000ee80008004c00 */
[----:B------:R-:W4:Y:S01]  /*7880*/  LDS.128 R56, [R0.X4+UR5+0x1120] ;  /* 0x0011200500387984 */ /* 0x000f220008004c00 */
[----:B------:R-:W-:Y:S01]  /*7890*/  FFMA R15, R89, R37, R14 ;  /* 0x00000025590f7223 */ /* 0x000fe2000000000e */
[----:B------:R-:W-:Y:S01]  /*78a0*/  FFMA R18, R90, R42, R17 ;  /* 0x0000002a5a127223 */ /* 0x000fe20000000011 */
[----:B-1----:R-:W-:Y:S01]  /*78b0*/  FFMA R30, R48, R44, R30 ;  /* 0x0000002c301e7223 */ /* 0x002fe2000000001e */
[----:B------:R-:W1:Y:S01]  /*78c0*/  LDS.128 R68, [R0.X4+UR5+0x1320] ;  /* 0x0013200500447984 */ /* 0x000e620008004c00 */
[----:B------:R-:W-:Y:S01]  /*78d0*/  FFMA R16, R90, R38, R15 ;  /* 0x000000265a107223 */ /* 0x000fe2000000000f */
[----:B------:R-:W-:Y:S01]  /*78e0*/  FFMA R15, R43, R91, R18 ;  /* 0x0000005b2b0f7223 */ /* 0x000fe20000000012 */
[C---:B------:R-:W-:Y:S01]  /*78f0*/  FFMA R18, R48.reuse, R36, R29 ;  /* 0x0000002430127223 */ /* 0x040fe2000000001d */
[C---:B------:R-:W-:Y:S01]  /*7900*/  FFMA R28, R48.reuse, R40, R28 ;  /* 0x00000028301c7223 */ /* 0x040fe2000000001c */
[----:B------:R-:W-:Y:S01]  /*7910*/  FFMA R48, R48, R4, R31 ;  /* 0x0000000430307223 */ /* 0x000fe2000000001f */
[C---:B------:R-:W-:Y:S01]  /*7920*/  FFMA R31, R49.reuse, R45, R30 ;  /* 0x0000002d311f7223 */ /* 0x040fe2000000001e */
[C---:B------:R-:W-:Y:S01]  /*7930*/  FFMA R17, R49.reuse, R37, R18 ;  /* 0x0000002531117223 */ /* 0x040fe20000000012 */
[----:B------:R-:W1:Y:S02]  /*7940*/  LDS.128 R92, [R0.X4+UR5+0x2020] ;  /* 0x00202005005c7984 */ /* 0x000e640008004c00 */
[C---:B------:R-:W-:Y:S01]  /*7950*/  FFMA R30, R50.reuse, R46, R31 ;  /* 0x0000002e321e7223 */ /* 0x040fe2000000001f */
[----:B------:R-:W-:Y:S01]  /*7960*/  FFMA R18, R50, R38, R17 ;  /* 0x0000002632127223 */ /* 0x000fe20000000011 */
[----:B------:R-:W-:Y:S01]  /*7970*/  FFMA R29, R49, R41, R28 ;  /* 0x00000029311d7223 */ /* 0x000fe2000000001c */
[C---:B--2---:R-:W-:Y:S01]  /*7980*/  FFMA R60, R52.reuse, R4, R60 ;  /* 0x00000004343c7223 */ /* 0x044fe2000000003c */
[----:B------:R-:W-:Y:S01]  /*7990*/  FFMA R17, R47, R51, R30 ;  /* 0x000000332f117223 */ /* 0x000fe2000000001e */
[C---:B------:R-:W-:Y:S01]  /*79a0*/  FFMA R30, R52.reuse, R36, R22 ;  /* 0x00000024341e7223 */ /* 0x040fe20000000016 */
[----:B------:R-:W-:Y:S01]  /*79b0*/  FFMA R22, R52, R40, R20 ;  /* 0x0000002834167223 */ /* 0x000fe20000000014 */
[----:B------:R-:W-:Y:S01]  /*79c0*/  FFMA R28, R50, R42, R29 ;  /* 0x0000002a321c7223 */ /* 0x000fe2000000001d */
[----:B------:R-:W-:Y:S01]  /*79d0*/  FFMA R20, R52, R44, R21 ;  /* 0x0000002c34147223 */ /* 0x000fe20000000015 */
[----:B------:R-:W-:Y:S01]  /*79e0*/  LDS.128 R100, [R0.X4+UR5+0x3020] ;  /* 0x0030200500647984 */ /* 0x000fe20008004c00 */
[C---:B------:R-:W-:Y:S01]  /*79f0*/  FFMA R29, R53.reuse, R41, R22 ;  /* 0x00000029351d7223 */ /* 0x040fe20000000016 */
[C---:B------:R-:W-:Y:S01]  /*7a00*/  FFMA R21, R53.reuse, R37, R30 ;  /* 0x0000002535157223 */ /* 0x040fe2000000001e */
[----:B------:R-:W-:Y:S01]  /*7a10*/  FFMA R31, R53, R45, R20 ;  /* 0x0000002d351f7223 */ /* 0x000fe20000000014 */
[----:B------:R-:W-:Y:S01]  /*7a20*/  FFMA R192, R96, R40, R192 ;  /* 0x0000002860c07223 */ /* 0x000fe200000000c0 */
[C---:B------:R-:W-:Y:S01]  /*7a30*/  FFMA R30, R54.reuse, R42, R29 ;  /* 0x0000002a361e7223 */ /* 0x040fe2000000001d */
[----:B------:R-:W-:Y:S01]  /*7a40*/  FFMA R20, R54, R38, R21 ;  /* 0x0000002636147223 */ /* 0x000fe20000000015 */
[----:B------:R-:W-:Y:S01]  /*7a50*/  FFMA R49, R49, R5, R48 ;  /* 0x0000000531317223 */ /* 0x000fe20000000030 */
[----:B------:R-:W-:Y:S01]  /*7a60*/  LDS.128 R104, [R0.X4+UR5+0x3220] ;  /* 0x0032200500687984 */ /* 0x000fe20008004c00 */
[----:B------:R-:W-:Y:S01]  /*7a70*/  FFMA R21, R43, R55, R30 ;  /* 0x000000372b157223 */ /* 0x000fe2000000001e */
[-C--:B---3--:R-:W-:Y:S01]  /*7a80*/  FFMA R62, R64, R40.reuse, R62 ;  /* 0x00000028403e7223 */ /* 0x088fe2000000003e */
[C---:B----4-:R-:W-:Y:S01]  /*7a90*/  FFMA R30, R56.reuse, R40, R24 ;  /* 0x00000028381e7223 */ /* 0x050fe20000000018 */
[C---:B------:R-:W-:Y:S01]  /*7aa0*/  FFMA R48, R56.reuse, R36, R25 ;  /* 0x0000002438307223 */ /* 0x040fe20000000019 */
[----:B------:R-:W-:Y:S01]  /*7ab0*/  FFMA R24, R56, R44, R23 ;  /* 0x0000002c38187223 */ /* 0x000fe20000000017 */
[-C--:B------:R-:W-:Y:S01]  /*7ac0*/  FFMA R22, R54, R46.reuse, R31 ;  /* 0x0000002e36167223 */ /* 0x080fe2000000001f */
[----:B------:R-:W-:Y:S01]  /*7ad0*/  FFMA R14, R90, R46, R63 ;  /* 0x0000002e5a0e7223 */ /* 0x000fe2000000003f */
[C---:B------:R-:W-:Y:S01]  /*7ae0*/  FFMA R23, R57.reuse, R37, R48 ;  /* 0x0000002539177223 */ /* 0x040fe20000000030 */
[----:B------:R-:W-:Y:S01]  /*7af0*/  FFMA R29, R57, R45, R24 ;  /* 0x0000002d391d7223 */ /* 0x000fe20000000018 */
[----:B------:R-:W-:Y:S01]  /*7b00*/  FFMA R53, R53, R5, R60 ;  /* 0x0000000535357223 */ /* 0x000fe2000000003c */
[----:B------:R-:W-:Y:S01]  /*7b10*/  FFMA R56, R56, R4, R61 ;  /* 0x0000000438387223 */ /* 0x000fe2000000003d */
[----:B------:R-:W-:Y:S01]  /*7b20*/  FFMA R72, R64, R36, R72 ;  /* 0x0000002440487223 */ /* 0x000fe20000000048 */
[-C--:B------:R-:W-:Y:S01]  /*7b30*/  FFMA R31, R65, R41.reuse, R62 ;  /* 0x00000029411f7223 */ /* 0x080fe2000000003e */
[----:B------:R-:W-:Y:S01]  /*7b40*/  FFMA R25, R57, R41, R30 ;  /* 0x0000002939197223 */ /* 0x000fe2000000001e */
[----:B------:R-:W2:Y:S01]  /*7b50*/  LDS.128 R60, [R0.X4+UR5+0x2120] ;  /* 0x00212005003c7984 */ /* 0x000ea20008004c00 */
[C---:B------:R-:W-:Y:S01]  /*7b60*/  FFMA R48, R58.reuse, R38, R23 ;  /* 0x000000263a307223 */ /* 0x040fe20000000017 */
[C---:B------:R-:W-:Y:S01]  /*7b70*/  FFMA R24, R58.reuse, R46, R29 ;  /* 0x0000002e3a187223 */ /* 0x040fe2000000001d */
[----:B------:R-:W-:Y:S01]  /*7b80*/  FFMA R29, R65, R37, R72 ;  /* 0x00000025411d7223 */ /* 0x000fe20000000048 */
[----:B------:R-:W-:Y:S01]  /*7b90*/  FFMA R30, R58, R42, R25 ;  /* 0x0000002a3a1e7223 */ /* 0x000fe20000000019 */
[-C--:B------:R-:W-:Y:S01]  /*7ba0*/  FFMA R25, R39, R59.reuse, R48 ;  /* 0x0000003b27197223 */ /* 0x080fe20000000030 */
[----:B-1----:R-:W-:Y:S01]  /*7bb0*/  FFMA R74, R68, R40, R74 ;  /* 0x00000028444a7223 */ /* 0x002fe2000000004a */
[----:B------:R-:W-:Y:S01]  /*7bc0*/  FFMA R48, R66, R38, R29 ;  /* 0x0000002642307223 */ /* 0x000fe2000000001d */
[----:B------:R-:W-:Y:S01]  /*7bd0*/  FFMA R23, R43, R59, R30 ;  /* 0x0000003b2b177223 */ /* 0x000fe2000000001e */
[----:B------:R-:W-:Y:S01]  /*7be0*/  FFMA R26, R64, R44, R26 ;  /* 0x0000002c401a7223 */ /* 0x000fe2000000001a */
[----:B------:R-:W-:Y:S01]  /*7bf0*/  FFMA R30, R66, R42, R31 ;  /* 0x0000002a421e7223 */ /* 0x000fe2000000001f */
[----:B------:R-:W-:Y:S01]  /*7c00*/  FFMA R29, R39, R67, R48 ;  /* 0x00000043271d7223 */ /* 0x000fe20000000030 */
[----:B------:R-:W-:Y:S01]  /*7c10*/  FFMA R64, R64, R4, R73 ;  /* 0x0000000440407223 */ /* 0x000fe20000000049 */
[----:B------:R-:W-:Y:S01]  /*7c20*/  FFMA R48, R68, R44, R75 ;  /* 0x0000002c44307223 */ /* 0x000fe2000000004b */
[----:B------:R-:W-:-:S02]  /*7c30*/  FFMA R31, R69, R41, R74 ;  /* 0x00000029451f7223 */ /* 0x000fc4000000004a */
[----:B------:R-:W1:Y:S01]  /*7c40*/  LDS.128 R72, [R0.X4+UR5+0x2220] ;  /* 0x0022200500487984 */ /* 0x000e620008004c00 */
[----:B------:R-:W-:Y:S01]  /*7c50*/  FFMA R50, R50, R6, R49 ;  /* 0x0000000632327223 */ /* 0x000fe20000000031 */
[-C--:B------:R-:W-:Y:S01]  /*7c60*/  FFMA R18, R39, R51.reuse, R18 ;  /* 0x0000003327127223 */ /* 0x080fe20000000012 */
[-C--:B------:R-:W-:Y:S02]  /*7c70*/  FFMA R28, R43, R51.reuse, R28 ;  /* 0x000000332b1c7223 */ /* 0x080fe4000000001c */
[----:B------:R-:W-:Y:S01]  /*7c80*/  FFMA R51, R7, R51, R50 ;  /* 0x0000003307337223 */ /* 0x000fe20000000032 */
[----:B------:R-:W-:-:S04]  /*7c90*/  FFMA R50, R68, R36, R27 ;  /* 0x0000002444327223 */ /* 0x000fc8000000001b */
[----:B------:R-:W-:Y:S01]  /*7ca0*/  FFMA R27, R69, R37, R50 ;  /* 0x00000025451b7223 */ /* 0x000fe20000000032 */
[C---:B------:R-:W-:Y:S01]  /*7cb0*/  FFMA R50, R70.reuse, R42, R31 ;  /* 0x0000002a46327223 */ /* 0x040fe2000000001f */
[----:B------:R-:W-:Y:S02]  /*7cc0*/  FFMA R49, R65, R45, R26 ;  /* 0x0000002d41317223 */ /* 0x000fe4000000001a */
[----:B------:R-:W-:Y:S01]  /*7cd0*/  FFMA R52, R70, R38, R27 ;  /* 0x0000002646347223 */ /* 0x000fe2000000001b */
[----:B------:R-:W-:Y:S01]  /*7ce0*/  FFMA R27, R43, R71, R50 ;  /* 0x000000472b1b7223 */ /* 0x000fe20000000032 */
[----:B------:R-:W-:Y:S01]  /*7cf0*/  FFMA R50, R92, R40, R201 ;  /* 0x000000285c327223 */ /* 0x000fe200000000c9 */
[----:B------:R-:W-:Y:S01]  /*7d00*/  FFMA R26, R66, R46, R49 ;  /* 0x0000002e421a7223 */ /* 0x000fe20000000031 */
[----:B------:R-:W-:Y:S01]  /*7d10*/  FFMA R54, R54, R6, R53 ;  /* 0x0000000636367223 */ /* 0x000fe20000000035 */
[----:B------:R-:W-:Y:S01]  /*7d20*/  FFMA R49, R69, R45, R48 ;  /* 0x0000002d45317223 */ /* 0x000fe20000000030 */
[----:B------:R-:W-:Y:S01]  /*7d30*/  FFMA R57, R57, R5, R56 ;  /* 0x0000000539397223 */ /* 0x000fe20000000038 */
[-C--:B------:R-:W-:Y:S01]  /*7d40*/  FFMA R202, R92, R36.reuse, R202 ;  /* 0x000000245cca7223 */ /* 0x080fe200000000ca */
[----:B------:R-:W-:Y:S01]  /*7d50*/  FFMA R53, R93, R41, R50 ;  /* 0x000000295d357223 */ /* 0x000fe20000000032 */
[-C--:B------:R-:W-:Y:S01]  /*7d60*/  FFMA R20, R39, R55.reuse, R20 ;  /* 0x0000003727147223 */ /* 0x080fe20000000014 */
[----:B--2---:R-:W-:Y:S01]  /*7d70*/  FFMA R56, R60, R36, R199 ;  /* 0x000000243c387223 */ /* 0x004fe200000000c7 */
[-C--:B------:R-:W-:Y:S01]  /*7d80*/  FFMA R22, R47, R55.reuse, R22 ;  /* 0x000000372f167223 */ /* 0x080fe20000000016 */
[----:B------:R-:W-:Y:S01]  /*7d90*/  FFMA R55, R7, R55, R54 ;  /* 0x0000003707377223 */ /* 0x000fe20000000036 */
        /* <DEDUP_REMOVED lines=21> */
[C---:B------:R-:W-:Y:S01]  /*7ef0*/  FFMA R57, R61.reuse, R41, R198 ;  /* 0x000000293d397223 */ /* 0x040fe200000000c6 */
[----:B------:R-:W-:Y:S01]  /*7f00*/  FFMA R65, R61, R45, R54 ;  /* 0x0000002d3d417223 */ /* 0x000fe20000000036 */
[C---:B-1----:R-:W-:Y:S01]  /*7f10*/  FFMA R196, R72.reuse, R36, R196 ;  /* 0x0000002448c47223 */ /* 0x042fe200000000c4 */
[C---:B------:R-:W-:Y:S01]  /*7f20*/  FFMA R58, R72.reuse, R40, R195 ;  /* 0x00000028483a7223 */ /* 0x040fe200000000c3 */
[----:B------:R-:W-:Y:S01]  /*7f30*/  FFMA R194, R72, R44, R194 ;  /* 0x0000002c48c27223 */ /* 0x000fe200000000c2 */
[-C--:B------:R-:W-:Y:S01]  /*7f40*/  FFMA R69, R69, R5.reuse, R76 ;  /* 0x0000000545457223 */ /* 0x080fe2000000004c */
[-C--:B------:R-:W-:Y:S01]  /*7f50*/  FFMA R92, R92, R4.reuse, R77 ;  /* 0x000000045c5c7223 */ /* 0x080fe2000000004d */
[----:B------:R-:W-:Y:S01]  /*7f60*/  FFMA R61, R61, R5, R78 ;  /* 0x000000053d3d7223 */ /* 0x000fe2000000004e */
[----:B------:R-:W-:-:S02]  /*7f70*/  FFMA R72, R72, R4, R79 ;  /* 0x0000000448487223 */ /* 0x000fc4000000004f */
[----:B------:R-:W1:Y:S01]  /*7f80*/  LDS.128 R76, [R0.X4+UR5+0x3120] ;  /* 0x00312005004c7984 */ /* 0x000e620008004c00 */
        /* <DEDUP_REMOVED lines=8> */
[----:B------:R-:W-:Y:S01]  /*8010*/  FFMA R62, R74, R46, R65 ;  /* 0x0000002e4a3e7223 */ /* 0x000fe20000000041 */
[----:B------:R-:W-:-:S02]  /*8020*/  FFMA R61, R73, R41, R58 ;  /* 0x00000029493d7223 */ /* 0x000fc4000000003a */
        /* <DEDUP_REMOVED lines=17> */
[----:B------:R-:W-:Y:S01]  /*8140*/  FFMA R73, R73, R5, R72 ;  /* 0x0000000549497223 */ /* 0x000fe20000000048 */
[-C--:B------:R-:W-:Y:S01]  /*8150*/  FFMA R61, R47, R99.reuse, R66 ;  /* 0x000000632f3d7223 */ /* 0x080fe20000000042 */
[-C--:B------:R-:W-:Y:S01]  /*8160*/  FFMA R33, R39, R99.reuse, R68 ;  /* 0x0000006327217223 */ /* 0x080fe20000000044 */
[-C--:B------:R-:W-:Y:S01]  /*8170*/  FFMA R62, R43, R99.reuse, R62 ;  /* 0x000000632b3e7223 */ /* 0x080fe2000000003e */
[----:B------:R-:W-:Y:S01]  /*8180*/  FFMA R64, R7, R99, R64 ;  /* 0x0000006307407223 */ /* 0x000fe20000000040 */
[C---:B------:R-:W-:Y:S01]  /*8190*/  FFMA R190, R100.reuse, R36, R190 ;  /* 0x0000002464be7223 */ /* 0x040fe200000000be */
[C---:B------:R-:W-:Y:S01]  /*81a0*/  FFMA R66, R100.reuse, R40, R189 ;  /* 0x0000002864427223 */ /* 0x040fe200000000bd */
[C---:B------:R-:W-:Y:S01]  /*81b0*/  FFMA R188, R100.reuse, R44, R188 ;  /* 0x0000002c64bc7223 */ /* 0x040fe200000000bc */
[----:B------:R-:W-:Y:S01]  /*81c0*/  FFMA R34, R100, R4, R34 ;  /* 0x0000000464227223 */ /* 0x000fe20000000022 */
[----:B------:R-:W2:Y:S01]  /*81d0*/  LDS.128 R96, [R0.X4+UR5+0x3320] ;  /* 0x0033200500607984 */ /* 0x000ea20008004c00 */
[-C--:B------:R-:W-:Y:S01]  /*81e0*/  FFMA R70, R70, R6.reuse, R69 ;  /* 0x0000000646467223 */ /* 0x080fe20000000045 */
[----:B------:R-:W-:Y:S01]  /*81f0*/  FFMA R74, R74, R6, R73 ;  /* 0x000000064a4a7223 */ /* 0x000fe20000000049 */
[C---:B------:R-:W-:Y:S01]  /*8200*/  FFMA R65, R101.reuse, R37, R190 ;  /* 0x0000002565417223 */ /* 0x040fe200000000be */
[C---:B------:R-:W-:Y:S01]  /*8210*/  FFMA R69, R101.reuse, R41, R66 ;  /* 0x0000002965457223 */ /* 0x040fe20000000042 */
[C---:B------:R-:W-:Y:S01]  /*8220*/  FFMA R73, R101.reuse, R45, R188 ;  /* 0x0000002d65497223 */ /* 0x040fe200000000bc */
[----:B------:R-:W-:Y:S01]  /*8230*/  FFMA R101, R101, R5, R34 ;  /* 0x0000000565657223 */ /* 0x000fe20000000022 */
[-C--:B------:R-:W-:Y:S01]  /*8240*/  FFMA R48, R47, R71.reuse, R48 ;  /* 0x000000472f307223 */ /* 0x080fe20000000030 */
[----:B------:R-:W-:Y:S01]  /*8250*/  FFMA R71, R7, R71, R70 ;  /* 0x0000004707477223 */ /* 0x000fe20000000046 */
        /* <DEDUP_REMOVED lines=8> */
[C---:B-1----:R-:W-:Y:S01]  /*82e0*/  FFMA R70, R76.reuse, R44, R185 ;  /* 0x0000002c4c467223 */ /* 0x042fe200000000b9 */
[----:B------:R-:W1:Y:S01]  /*82f0*/  LDS.128 R100, [R0.X4+UR5+0x4020] ;  /* 0x0040200500647984 */ /* 0x000e620008004c00 */
        /* <DEDUP_REMOVED lines=9> */
[----:B------:R-:W-:Y:S01]  /*8390*/  FFMA R75, R7, R75, R74 ;  /* 0x0000004b074b7223 */ /* 0x000fe2000000004a */
[C---:B------:R-:W-:Y:S01]  /*83a0*/  FFMA R74, R78.reuse, R46, R73 ;  /* 0x0000002e4e4a7223 */ /* 0x040fe20000000049 */
[C---:B------:R-:W-:Y:S01]  /*83b0*/  FFMA R76, R78.reuse, R38, R35 ;  /* 0x000000264e4c7223 */ /* 0x040fe20000000023 */
[C---:B------:R-:W-:Y:S01]  /*83c0*/  FFMA R70, R78.reuse, R42, R69 ;  /* 0x0000002a4e467223 */ /* 0x040fe20000000045 */
[----:B------:R-:W-:Y:S01]  /*83d0*/  FFMA R72, R78, R6, R77 ;  /* 0x000000064e487223 */ /* 0x000fe2000000004d */
[----:B------:R-:W-:Y:S01]  /*83e0*/  FFMA R81, R81, R37, R80 ;  /* 0x0000002551517223 */ /* 0x000fe20000000050 */
[-C--:B------:R-:W-:Y:S01]  /*83f0*/  FFMA R69, R47, R79.reuse, R74 ;  /* 0x0000004f2f457223 */ /* 0x080fe2000000004a */
[C---:B------:R-:W-:Y:S01]  /*8400*/  FFMA R184, R104.reuse, R36, R184 ;  /* 0x0000002468b87223 */ /* 0x040fe200000000b8 */
[C---:B------:R-:W-:Y:S01]  /*8410*/  FFMA R74, R104.reuse, R40, R183 ;  /* 0x00000028684a7223 */ /* 0x040fe200000000b7 */
[C---:B------:R-:W-:Y:S01]  /*8420*/  FFMA R182, R104.reuse, R44, R182 ;  /* 0x0000002c68b67223 */ /* 0x040fe200000000b6 */
[-C--:B------:R-:W-:Y:S01]  /*8430*/  FFMA R35, R39, R79.reuse, R76 ;  /* 0x0000004f27237223 */ /* 0x080fe2000000004c */
[-C--:B------:R-:W-:Y:S01]  /*8440*/  FFMA R70, R43, R79.reuse, R70 ;  /* 0x0000004f2b467223 */ /* 0x080fe20000000046 */
[----:B------:R-:W-:Y:S01]  /*8450*/  FFMA R72, R7, R79, R72 ;  /* 0x0000004f07487223 */ /* 0x000fe20000000048 */
[----:B------:R-:W-:Y:S01]  /*8460*/  FFMA R84, R104, R4, R84 ;  /* 0x0000000468547223 */ /* 0x000fe20000000054 */
[----:B------:R-:W3:Y:S01]  /*8470*/  LDS.128 R76, [R0.X4+UR5+0x4120] ;  /* 0x00412005004c7984 */ /* 0x000ee20008004c00 */
[-C--:B------:R-:W-:Y:S01]  /*8480*/  FFMA R82, R82, R38.reuse, R81 ;  /* 0x0000002652527223 */ /* 0x080fe20000000051 */
[C---:B------:R-:W-:Y:S01]  /*8490*/  FFMA R73, R105.reuse, R37, R184 ;  /* 0x0000002569497223 */ /* 0x040fe200000000b8 */
[C---:B------:R-:W-:Y:S01]  /*84a0*/  FFMA R81, R105.reuse, R41, R74 ;  /* 0x0000002969517223 */ /* 0x040fe2000000004a */
[C---:B------:R-:W-:Y:S01]  /*84b0*/  FFMA R87, R105.reuse, R45, R182 ;  /* 0x0000002d69577223 */ /* 0x040fe200000000b6 */
[----:B------:R-:W-:Y:S01]  /*84c0*/  FFMA R105, R105, R5, R84 ;  /* 0x0000000569697223 */ /* 0x000fe20000000054 */
[-C--:B------:R-:W-:Y:S01]  /*84d0*/  FFMA R12, R7, R83.reuse, R12 ;  /* 0x00000053070c7223 */ /* 0x080fe2000000000c */
[C---:B------:R-:W-:Y:S01]  /*84e0*/  FFMA R83, R39.reuse, R83, R82 ;  /* 0x0000005327537223 */ /* 0x040fe20000000052 */
        /* <DEDUP_REMOVED lines=9> */
[----:B------:R-:W2:Y:S01]  /*8580*/  LDS.128 R104, [R0.X4+UR5+0x4220] ;  /* 0x0042200500687984 */ /* 0x000ea20008004c00 */
[----:B------:R-:W-:Y:S01]  /*8590*/  FFMA R89, R89, R5, R88 ;  /* 0x0000000559597223 */ /* 0x000fe20000000058 */
        /* <DEDUP_REMOVED lines=9> */
[-C--:B------:R-:W-:Y:S01]  /*8630*/  FFMA R16, R39, R91.reuse, R16 ;  /* 0x0000005b27107223 */ /* 0x080fe20000000010 */
[-C--:B------:R-:W-:Y:S01]  /*8640*/  FFMA R14, R47, R91.reuse, R14 ;  /* 0x0000005b2f0e7223 */ /* 0x080fe2000000000e */
[----:B------:R-:W-:Y:S01]  /*8650*/  FFMA R91, R7, R91, R90 ;  /* 0x0000005b075b7223 */ /* 0x000fe2000000005a */
[C---:B------:R-:W-:Y:S01]  /*8660*/  FFMA R82, R98.reuse, R46, R89 ;  /* 0x0000002e62527223 */ /* 0x040fe20000000059 */
[----:B------:R-:W-:Y:S01]  /*8670*/  FFMA R93, R93, R5, R92 ;  /* 0x000000055d5d7223 */ /* 0x000fe2000000005c */
        /* <DEDUP_REMOVED lines=13> */
[C---:B------:R-:W-:Y:S01]  /*8750*/  FFMA R99, R101.reuse, R45, R176 ;  /* 0x0000002d65637223 */ /* 0x040fe200000000b0 */
[----:B------:R-:W-:-:S02]  /*8760*/  FFMA R101, R101, R5, R86 ;  /* 0x0000000565657223 */ /* 0x000fc40000000056 */
[----:B------:R-:W1:Y:S01]  /*8770*/  LDS.128 R84, [R0.X4+UR5+0x4320] ;  /* 0x0043200500547984 */ /* 0x000e620008004c00 */
[----:B------:R-:W-:Y:S01]  /*8780*/  FFMA R96, R102, R38, R93 ;  /* 0x0000002666607223 */ /* 0x000fe2000000005d */
[----:B---3--:R-:W-:-:S03]  /*8790*/  FFMA R98, R76, R36, R175 ;  /* 0x000000244c627223 */ /* 0x008fc600000000af */
[C---:B------:R-:W-:Y:S01]  /*87a0*/  FFMA R93, R39.reuse, R103, R96 ;  /* 0x00000067275d7223 */ /* 0x040fe20000000060 */
[----:B------:R-:W-:Y:S01]  /*87b0*/  FFMA R96, R76, R44, R173 ;  /* 0x0000002c4c607223 */ /* 0x000fe200000000ad */
[-C--:B------:R-:W-:Y:S01]  /*87c0*/  FFMA R52, R39, R95.reuse, R52 ;  /* 0x0000005f27347223 */ /* 0x080fe20000000034 */
        /* <DEDUP_REMOVED lines=8> */
[----:B------:R-:W-:Y:S01]  /*8850*/  FFMA R128, R76, R4, R128 ;  /* 0x000000044c807223 */ /* 0x000fe20000000080 */
[----:B------:R-:W3:Y:S01]  /*8860*/  LDS.128 R96, [R0.X4+UR5+0x5020] ;  /* 0x0050200500607984 */ /* 0x000ee20008004c00 */
[-C--:B------:R-:W-:Y:S01]  /*8870*/  FFMA R94, R43, R103.reuse, R94 ;  /* 0x000000672b5e7223 */ /* 0x080fe2000000005e */
[-C--:B------:R-:W-:Y:S01]  /*8880*/  FFMA R92, R47, R103.reuse, R92 ;  /* 0x000000672f5c7223 */ /* 0x080fe2000000005c */
[----:B------:R-:W-:Y:S01]  /*8890*/  FFMA R120, R7, R103, R120 ;  /* 0x0000006707787223 */ /* 0x000fe20000000078 */
[----:B------:R-:W-:Y:S01]  /*88a0*/  FFMA R76, R78, R46, R117 ;  /* 0x0000002e4e4c7223 */ /* 0x000fe20000000075 */
[C---:B------:R-:W-:Y:S01]  /*88b0*/  FFMA R103, R77.reuse, R41, R174 ;  /* 0x000000294d677223 */ /* 0x040fe200000000ae */
[----:B------:R-:W-:-:S02]  /*88c0*/  FFMA R77, R77, R5, R128 ;  /* 0x000000054d4d7223 */ /* 0x000fc40000000080 */
[-C--:B------:R-:W-:Y:S01]  /*88d0*/  FFMA R121, R47, R79.reuse, R76 ;  /* 0x0000004f2f797223 */ /* 0x080fe2000000004c */
[----:B--2---:R-:W-:Y:S01]  /*88e0*/  FFMA R76, R104, R44, R167 ;  /* 0x0000002c684c7223 */ /* 0x004fe200000000a7 */
[C---:B------:R-:W-:Y:S01]  /*88f0*/  FFMA R100, R78.reuse, R38, R101 ;  /* 0x000000264e647223 */ /* 0x040fe20000000065 */
[C---:B------:R-:W-:Y:S01]  /*8900*/  FFMA R122, R78.reuse, R42, R103 ;  /* 0x0000002a4e7a7223 */ /* 0x040fe20000000067 */
[----:B------:R-:W-:Y:S01]  /*8910*/  FFMA R124, R78, R6, R77 ;  /* 0x000000064e7c7223 */ /* 0x000fe2000000004d */
[C---:B------:R-:W-:Y:S01]  /*8920*/  FFMA R168, R104.reuse, R40, R168 ;  /* 0x0000002868a87223 */ /* 0x040fe200000000a8 */
[-C--:B------:R-:W-:Y:S01]  /*8930*/  FFMA R123, R39, R79.reuse, R100 ;  /* 0x0000004f277b7223 */ /* 0x080fe20000000064 */
[-C--:B------:R-:W-:Y:S01]  /*8940*/  FFMA R122, R43, R79.reuse, R122 ;  /* 0x0000004f2b7a7223 */ /* 0x080fe2000000007a */
[----:B------:R-:W-:Y:S01]  /*8950*/  FFMA R124, R7, R79, R124 ;  /* 0x0000004f077c7223 */ /* 0x000fe2000000007c */
[C---:B------:R-:W-:Y:S02]  /*8960*/  FFMA R117, R105.reuse, R45, R76 ;  /* 0x0000002d69757223 */ /* 0x040fe4000000004c */
[----:B------:R-:W2:Y:S01]  /*8970*/  LDS.128 R76, [R0.X4+UR5+0x5120] ;  /* 0x00512005004c7984 */ /* 0x000ea20008004c00 */
[C---:B------:R-:W-:Y:S01]  /*8980*/  FFMA R172, R104.reuse, R36, R172 ;  /* 0x0000002468ac7223 */ /* 0x040fe200000000ac */
[----:B------:R-:W-:Y:S01]  /*8990*/  FFMA R103, R105, R41, R168 ;  /* 0x0000002969677223 */ /* 0x000fe200000000a8 */
[----:B------:R-:W-:-:S02]  /*89a0*/  FFMA R138, R104, R4, R138 ;  /* 0x00000004688a7223 */ /* 0x000fc4000000008a */
[C---:B------:R-:W-:Y:S01]  /*89b0*/  FFMA R101, R105.reuse, R37, R172 ;  /* 0x0000002569657223 */ /* 0x040fe200000000ac */
[C---:B------:R-:W-:Y:S01]  /*89c0*/  FFMA R100, R106.reuse, R42, R103 ;  /* 0x0000002a6a647223 */ /* 0x040fe20000000067 */
[----:B------:R-:W-:Y:S01]  /*89d0*/  FFMA R105, R105, R5, R138 ;  /* 0x0000000569697223 */ /* 0x000fe2000000008a */
[C---:B------:R-:W-:Y:S01]  /*89e0*/  FFMA R126, R106.reuse, R46, R117 ;  /* 0x0000002e6a7e7223 */ /* 0x040fe20000000075 */
[C---:B------:R-:W-:Y:S01]  /*89f0*/  FFMA R102, R106.reuse, R38, R101 ;  /* 0x000000266a667223 */ /* 0x040fe20000000065 */
[-C--:B------:R-:W-:Y:S01]  /*8a00*/  FFMA R127, R43, R107.reuse, R100 ;  /* 0x0000006b2b7f7223 */ /* 0x080fe20000000064 */
[----:B------:R-:W-:Y:S01]  /*8a10*/  FFMA R128, R106, R6, R105 ;  /* 0x000000066a807223 */ /* 0x000fe20000000069 */
[C---:B-1----:R-:W-:Y:S01]  /*8a20*/  FFMA R100, R84.reuse, R40, R165 ;  /* 0x0000002854647223 */ /* 0x042fe200000000a5 */
        /* <DEDUP_REMOVED lines=8> */
[----:B------:R-:W-:Y:S01]  /*8ab0*/  FFMA R84, R86, R42, R107 ;  /* 0x0000002a56547223 */ /* 0x000fe2000000006b */
[C---:B------:R-:W-:Y:S01]  /*8ac0*/  FFMA R105, R85.reuse, R37, R166 ;  /* 0x0000002555697223 */ /* 0x040fe200000000a6 */
[C---:B------:R-:W-:Y:S01]  /*8ad0*/  FFMA R117, R85.reuse, R45, R164 ;  /* 0x0000002d55757223 */ /* 0x040fe200000000a4 */
[----:B------:R-:W-:Y:S01]  /*8ae0*/  FFMA R85, R85, R5, R134 ;  /* 0x0000000555557223 */ /* 0x000fe20000000086 */
[----:B------:R-:W-:Y:S01]  /*8af0*/  FFMA R129, R43, R87, R84 ;  /* 0x000000572b817223 */ /* 0x000fe20000000054 */
[C---:B---3--:R-:W-:Y:S01]  /*8b00*/  FFMA R136, R96.reuse, R40, R136 ;  /* 0x0000002860887223 */ /* 0x048fe20000000088 */
[----:B------:R-:W-:Y:S01]  /*8b10*/  FFMA R84, R96, R44, R135 ;  /* 0x0000002c60547223 */ /* 0x000fe20000000087 */
[C---:B------:R-:W-:Y:S01]  /*8b20*/  FFMA R104, R86.reuse, R38, R105 ;  /* 0x0000002656687223 */ /* 0x040fe20000000069 */
[C---:B------:R-:W-:Y:S01]  /*8b30*/  FFMA R130, R86.reuse, R46, R117 ;  /* 0x0000002e56827223 */ /* 0x040fe20000000075 */
        /* <DEDUP_REMOVED lines=9> */
[----:B------:R-:W3:Y:S01]  /*8bd0*/  LDS.128 R84, [R0.X4+UR5+0x5320] ;  /* 0x0053200500547984 */ /* 0x000ee20008004c00 */
[----:B------:R-:W-:Y:S01]  /*8be0*/  FFMA R97, R97, R5, R96 ;  /* 0x0000000561617223 */ /* 0x000fe20000000060 */
[C---:B------:R-:W-:Y:S01]  /*8bf0*/  FFMA R96, R98.reuse, R42, R107 ;  /* 0x0000002a62607223 */ /* 0x040fe2000000006b */
[C---:B------:R-:W-:Y:S01]  /*8c00*/  FFMA R104, R98.reuse, R38, R105 ;  /* 0x0000002662687223 */ /* 0x040fe20000000069 */
[----:B------:R-:W-:-:S02]  /*8c10*/  FFMA R134, R98, R46, R117 ;  /* 0x0000002e62867223 */ /* 0x000fc40000000075 */
[-C--:B------:R-:W-:Y:S01]  /*8c20*/  FFMA R133, R43, R99.reuse, R96 ;  /* 0x000000632b857223 */ /* 0x080fe20000000060 */
[----:B--2---:R-:W-:Y:S01]  /*8c30*/  FFMA R96, R76, R44, R139 ;  /* 0x0000002c4c607223 */ /* 0x004fe2000000008b */
[----:B------:R-:W-:Y:S01]  /*8c40*/  FFMA R136, R98, R6, R97 ;  /* 0x0000000662887223 */ /* 0x000fe20000000061 */
[-C--:B------:R-:W-:Y:S01]  /*8c50*/  FFMA R135, R39, R99.reuse, R104 ;  /* 0x0000006327877223 */ /* 0x080fe20000000068 */
[----:B------:R-:W-:Y:S01]  /*8c60*/  FFMA R134, R47, R99, R134 ;  /* 0x000000632f867223 */ /* 0x000fe20000000086 */
[----:B------:R-:W-:Y:S01]  /*8c70*/  FFMA R117, R77, R45, R96 ;  /* 0x0000002d4d757223 */ /* 0x000fe20000000060 */
[----:B------:R-:W-:Y:S01]  /*8c80*/  FFMA R136, R7, R99, R136 ;  /* 0x0000006307887223 */ /* 0x000fe20000000088 */
[C---:B------:R-:W-:Y:S01]  /*8c90*/  FFMA R156, R76.reuse, R36, R156 ;  /* 0x000000244c9c7223 */ /* 0x040fe2000000009c */
[----:B------:R-:W2:Y:S01]  /*8ca0*/  LDS.128 R96, [R0.X4+UR5+0x6020] ;  /* 0x0060200500607984 */ /* 0x000ea20008004c00 */
[C---:B------:R-:W-:Y:S01]  /*8cb0*/  FFMA R140, R76.reuse, R40, R140 ;  /* 0x000000284c8c7223 */ /* 0x040fe2000000008c */
[----:B------:R-:W-:Y:S01]  /*8cc0*/  FFMA R76, R76, R4, R137 ;  /* 0x000000044c4c7223 */ /* 0x000fe20000000089 */
[----:B------:R-:W-:-:S02]  /*8cd0*/  FFMA R105, R77, R37, R156 ;  /* 0x000000254d697223 */ /* 0x000fc4000000009c */
[C---:B------:R-:W-:Y:S01]  /*8ce0*/  FFMA R107, R77.reuse, R41, R140 ;  /* 0x000000294d6b7223 */ /* 0x040fe2000000008c */
[----:B------:R-:W-:Y:S01]  /*8cf0*/  FFMA R77, R77, R5, R76 ;  /* 0x000000054d4d7223 */ /* 0x000fe2000000004c */
[C---:B------:R-:W-:Y:S01]  /*8d00*/  FFMA R76, R78.reuse, R46, R117 ;  /* 0x0000002e4e4c7223 */ /* 0x040fe20000000075 */
[C---:B------:R-:W-:Y:S01]  /*8d10*/  FFMA R104, R78.reuse, R38, R105 ;  /* 0x000000264e687223 */ /* 0x040fe20000000069 */
[----:B------:R-:W-:Y:S02]  /*8d20*/  FFMA R138, R78, R42, R107 ;  /* 0x0000002a4e8a7223 */ /* 0x000fe4000000006b */
[-C--:B------:R-:W-:Y:S01]  /*8d30*/  FFMA R139, R47, R79.reuse, R76 ;  /* 0x0000004f2f8b7223 */ /* 0x080fe2000000004c */
[----:B-1----:R-:W-:Y:S01]  /*8d40*/  FFMA R76, R100, R40, R143 ;  /* 0x00000028644c7223 */ /* 0x002fe2000000008f */
[----:B------:R-:W-:Y:S01]  /*8d50*/  FFMA R140, R78, R6, R77 ;  /* 0x000000064e8c7223 */ /* 0x000fe2000000004d */
[C---:B------:R-:W-:Y:S01]  /*8d60*/  FFMA R142, R100.reuse, R44, R142 ;  /* 0x0000002c648e7223 */ /* 0x040fe2000000008e */
[C---:B------:R-:W-:Y:S01]  /*8d70*/  FFMA R144, R100.reuse, R36, R144 ;  /* 0x0000002464907223 */ /* 0x040fe20000000090 */
[-C--:B------:R-:W-:Y:S01]  /*8d80*/  FFMA R137, R39, R79.reuse, R104 ;  /* 0x0000004f27897223 */ /* 0x080fe20000000068 */
[-C--:B------:R-:W-:Y:S01]  /*8d90*/  FFMA R138, R43, R79.reuse, R138 ;  /* 0x0000004f2b8a7223 */ /* 0x080fe2000000008a */
[----:B------:R-:W-:Y:S01]  /*8da0*/  FFMA R140, R7, R79, R140 ;  /* 0x0000004f078c7223 */ /* 0x000fe2000000008c */
[----:B------:R-:W-:Y:S01]  /*8db0*/  FFMA R100, R100, R4, R141 ;  /* 0x0000000464647223 */ /* 0x000fe2000000008d */
[C---:B------:R-:W-:Y:S01]  /*8dc0*/  FFMA R107, R101.reuse, R41, R76 ;  /* 0x00000029656b7223 */ /* 0x040fe2000000004c */
[C---:B------:R-:W-:Y:S01]  /*8dd0*/  FFMA R117, R101.reuse, R45, R142 ;  /* 0x0000002d65757223 */ /* 0x040fe2000000008e */
[----:B------:R-:W1:Y:S01]  /*8de0*/  LDS.128 R76, [R0.X4+UR5+0x6120] ;  /* 0x00612005004c7984 */ /* 0x000e620008004c00 */
[C---:B------:R-:W-:Y:S01]  /*8df0*/  FFMA R105, R101.reuse, R37, R144 ;  /* 0x0000002565697223 */ /* 0x040fe20000000090 */
[----:B------:R-:W-:Y:S01]  /*8e00*/  FFMA R101, R101, R5, R100 ;  /* 0x0000000565657223 */ /* 0x000fe20000000064 */
[----:B------:R-:W-:Y:S01]  /*8e10*/  FFMA R100, R102, R46, R117 ;  /* 0x0000002e66647223 */ /* 0x000fe20000000075 */
[----:B---3--:R-:W-:Y:S01]  /*8e20*/  FFMA R146, R84, R44, R146 ;  /* 0x0000002c54927223 */ /* 0x008fe20000000092 */
[----:B------:R-:W-:-:S02]  /*8e30*/  FFMA R104, R102, R38, R105 ;  /* 0x0000002666687223 */ /* 0x000fc40000000069 */
[----:B------:R-:W-:Y:S01]  /*8e40*/  FFMA R141, R47, R103, R100 ;  /* 0x000000672f8d7223 */ /* 0x000fe20000000064 */
[----:B------:R-:W-:Y:S01]  /*8e50*/  FFMA R100, R84, R40, R147 ;  /* 0x0000002854647223 */ /* 0x000fe20000000093 */
        /* <DEDUP_REMOVED lines=19> */
[-C--:B------:R-:W-:Y:S01]  /*8f90*/  FFMA R147, R43, R87.reuse, R104 ;  /* 0x000000572b937223 */ /* 0x080fe20000000068 */
[C---:B------:R-:W-:Y:S01]  /*8fa0*/  FFMA R150, R96.reuse, R44, R150 ;  /* 0x0000002c60967223 */ /* 0x040fe20000000096 */
[----:B------:R-:W-:Y:S01]  /*8fb0*/  FFMA R148, R7, R87, R148 ;  /* 0x0000005707947223 */ /* 0x000fe20000000094 */
[C---:B------:R-:W-:Y:S01]  /*8fc0*/  FFMA R107, R97.reuse, R37, R84 ;  /* 0x00000025616b7223 */ /* 0x040fe20000000054 */
[C---:B------:R-:W-:Y:S01]  /*8fd0*/  FFMA R152, R96.reuse, R40, R152 ;  /* 0x0000002860987223 */ /* 0x040fe20000000098 */
[----:B------:R-:W2:Y:S01]  /*8fe0*/  LDS.128 R84, [R0.X4+UR5+0x6320] ;  /* 0x0063200500547984 */ /* 0x000ea20008004c00 */
[----:B------:R-:W-:Y:S01]  /*8ff0*/  FFMA R96, R96, R4, R149 ;  /* 0x0000000460607223 */ /* 0x000fe20000000095 */
[C---:B------:R-:W-:Y:S01]  /*9000*/  FFMA R117, R97.reuse, R45, R150 ;  /* 0x0000002d61757223 */ /* 0x040fe20000000096 */
[----:B------:R-:W-:-:S02]  /*9010*/  FFMA R105, R97, R41, R152 ;  /* 0x0000002961697223 */ /* 0x000fc40000000098 */
        /* <DEDUP_REMOVED lines=22> */
[C---:B---3--:R-:W-:Y:S01]  /*9180*/  FFMA R158, R100.reuse, R36, R158 ;  /* 0x00000024649e7223 */ /* 0x048fe2000000009e */
[----:B------:R-:W3:Y:S01]  /*9190*/  LDS.128 R116, [R0.X4+UR5+0x7120] ;  /* 0x0071200500747984 */ /* 0x000ee20008004c00 */
[-C--:B------:R-:W-:Y:S01]  /*91a0*/  FFMA R155, R43, R79.reuse, R104 ;  /* 0x0000004f2b9b7223 */ /* 0x080fe20000000068 */
[-C--:B------:R-:W-:Y:S01]  /*91b0*/  FFMA R154, R39, R79.reuse, R154 ;  /* 0x0000004f279a7223 */ /* 0x080fe2000000009a */
[-C--:B------:R-:W-:Y:S01]  /*91c0*/  FFMA R153, R7, R79.reuse, R76 ;  /* 0x0000004f07997223 */ /* 0x080fe2000000004c */
[----:B------:R-:W-:Y:S01]  /*91d0*/  FFMA R156, R47, R79, R156 ;  /* 0x0000004f2f9c7223 */ /* 0x000fe2000000009c */
[C---:B------:R-:W-:Y:S01]  /*91e0*/  FFMA R78, R100.reuse, R40, R159 ;  /* 0x00000028644e7223 */ /* 0x040fe2000000009f */
[----:B------:R-:W-:Y:S01]  /*91f0*/  FFMA R76, R100, R4, R157 ;  /* 0x00000004644c7223 */ /* 0x000fe2000000009d */
[----:B------:R-:W-:-:S02]  /*9200*/  FFMA R79, R101, R37, R158 ;  /* 0x00000025654f7223 */ /* 0x000fc4000000009e */
[C---:B------:R-:W-:Y:S01]  /*9210*/  FFMA R77, R101.reuse, R41, R78 ;  /* 0x00000029654d7223 */ /* 0x040fe2000000004e */
[----:B------:R-:W-:Y:S01]  /*9220*/  FFMA R105, R101, R5, R76 ;  /* 0x0000000565697223 */ /* 0x000fe2000000004c */
[----:B------:R-:W-:Y:S01]  /*9230*/  FFMA R78, R102, R38, R79 ;  /* 0x00000026664e7223 */ /* 0x000fe2000000004f */
[----:B------:R-:W-:Y:S01]  /*9240*/  FFMA R100, R100, R44, R111 ;  /* 0x0000002c64647223 */ /* 0x000fe2000000006f */
[----:B--2---:R-:W-:Y:S01]  /*9250*/  FFMA R162, R84, R40, R162 ;  /* 0x0000002854a27223 */ /* 0x004fe200000000a2 */
        /* <DEDUP_REMOVED lines=11> */
[C---:B------:R-:W-:Y:S01]  /*9310*/  FFMA R164, R86.reuse, R42, R79 ;  /* 0x0000002a56a47223 */ /* 0x040fe2000000004f */
[----:B------:R-:W-:Y:S01]  /*9320*/  FFMA R100, R86, R38, R77 ;  /* 0x0000002656647223 */ /* 0x000fe2000000004d */
[----:B------:R-:W-:Y:S01]  /*9330*/  FFMA R110, R84, R4, R110 ;  /* 0x00000004546e7223 */ /* 0x000fe2000000006e */
[----:B------:R-:W2:Y:S01]  /*9340*/  LDS.128 R76, [R0.X4+UR5+0x7220] ;  /* 0x00722005004c7984 */ /* 0x000ea20008004c00 */
[----:B------:R-:W-:-:S02]  /*9350*/  FFMA R84, R86, R46, R101 ;  /* 0x0000002e56547223 */ /* 0x000fc40000000065 */
[----:B------:R-:W-:Y:S01]  /*9360*/  FFMA R85, R85, R5, R110 ;  /* 0x0000000555557223 */ /* 0x000fe2000000006e */
[C---:B-1----:R-:W-:Y:S01]  /*9370*/  FFMA R114, R96.reuse, R40, R114 ;  /* 0x0000002860727223 */ /* 0x042fe20000000072 */
        /* <DEDUP_REMOVED lines=11> */
[----:B------:R-:W-:Y:S01]  /*9430*/  FFMA R97, R97, R5, R96 ;  /* 0x0000000561617223 */ /* 0x000fe20000000060 */
[----:B------:R-:W-:Y:S01]  /*9440*/  FFMA R84, R98, R46, R101 ;  /* 0x0000002e62547223 */ /* 0x000fe20000000065 */
[----:B------:R-:W1:Y:S01]  /*9450*/  LDS.128 R112, [R0.X4+UR5+0x7320] ;  /* 0x0073200500707984 */ /* 0x000e620008004c00 */
[----:B---3--:R-:W-:Y:S01]  /*9460*/  FFMA R108, R116, R4, R108 ;  /* 0x00000004746c7223 */ /* 0x008fe2000000006c */
[C---:B------:R-:W-:Y:S01]  /*9470*/  FFMA R168, R98.reuse, R42, R87 ;  /* 0x0000002a62a87223 */ /* 0x040fe20000000057 */
[C---:B------:R-:W-:Y:S01]  /*9480*/  FFMA R86, R98.reuse, R38, R85 ;  /* 0x0000002662567223 */ /* 0x040fe20000000055 */
[----:B------:R-:W-:Y:S01]  /*9490*/  FFMA R166, R98, R6, R97 ;  /* 0x0000000662a67223 */ /* 0x000fe20000000061 */
[-C--:B------:R-:W-:Y:S01]  /*94a0*/  FFMA R165, R47, R99.reuse, R84 ;  /* 0x000000632fa57223 */ /* 0x080fe20000000054 */
[C---:B------:R-:W-:Y:S01]  /*94b0*/  FFMA R84, R116.reuse, R44, R169 ;  /* 0x0000002c74547223 */ /* 0x040fe200000000a9 */
[C---:B------:R-:W-:Y:S01]  /*94c0*/  FFMA R170, R116.reuse, R40, R170 ;  /* 0x0000002874aa7223 */ /* 0x040fe200000000aa */
[----:B------:R-:W-:Y:S01]  /*94d0*/  FFMA R116, R116, R36, R171 ;  /* 0x0000002474747223 */ /* 0x000fe200000000ab */
[-C--:B------:R-:W-:Y:S01]  /*94e0*/  FFMA R168, R43, R99.reuse, R168 ;  /* 0x000000632ba87223 */ /* 0x080fe200000000a8 */
[-C--:B------:R-:W-:Y:S01]  /*94f0*/  FFMA R167, R39, R99.reuse, R86 ;  /* 0x0000006327a77223 */ /* 0x080fe20000000056 */
[----:B------:R-:W-:Y:S01]  /*9500*/  FFMA R166, R7, R99, R166 ;  /* 0x0000006307a67223 */ /* 0x000fe200000000a6 */
[C---:B------:R-:W-:Y:S01]  /*9510*/  FFMA R171, R117.reuse, R5, R108 ;  /* 0x0000000575ab7223 */ /* 0x040fe2000000006c */
[----:B------:R-:W-:Y:S01]  /*9520*/  LDS.128 R96, [R32+0x30] ;  /* 0x0000300020607984 */ /* 0x000fe20000000c00 */
[----:B------:R-:W-:-:S03]  /*9530*/  FFMA R169, R117, R45, R84 ;  /* 0x0000002d75a97223 */ /* 0x000fc60000000054 */
[----:B------:R-:W3:Y:S01]  /*9540*/  LDS.128 R108, [R0.X4+UR5+0x30] ;  /* 0x00003005006c7984 */ /* 0x000ee20008004c00 */
[C---:B------:R-:W-:Y:S01]  /*9550*/  FFMA R173, R117.reuse, R41, R170 ;  /* 0x0000002975ad7223 */ /* 0x040fe200000000aa */
[----:B------:R-:W-:Y:S02]  /*9560*/  FFMA R117, R117, R37, R116 ;  /* 0x0000002575757223 */ /* 0x000fe40000000074 */
[----:B------:R-:W4:Y:S04]  /*9570*/  LDS.128 R84, [R32+0x130] ;  /* 0x0001300020547984 */ /* 0x000f280000000c00 */
[----:B------:R-:W4:Y:S01]  /*9580*/  LDS.128 R104, [R32+0x230] ;  /* 0x0002300020687984 */ /* 0x000f220000000c00 */
[C---:B------:R-:W-:Y:S01]  /*9590*/  FFMA R169, R118.reuse, R46, R169 ;  /* 0x0000002e76a97223 */ /* 0x040fe200000000a9 */
[C---:B------:R-:W-:Y:S01]  /*95a0*/  FFMA R171, R118.reuse, R6, R171 ;  /* 0x0000000676ab7223 */ /* 0x040fe200000000ab */
[C---:B------:R-:W-:Y:S01]  /*95b0*/  FFMA R173, R118.reuse, R42, R173 ;  /* 0x0000002a76ad7223 */ /* 0x040fe200000000ad */
[----:B------:R-:W-:Y:S01]  /*95c0*/  FFMA R172, R118, R38, R117 ;  /* 0x0000002676ac7223 */ /* 0x000fe20000000075 */
[-C--:B------:R-:W-:Y:S01]  /*95d0*/  FFMA R158, R43, R103.reuse, R158 ;  /* 0x000000672b9e7223 */ /* 0x080fe2000000009e */
[----:B------:R-:W-:Y:S01]  /*95e0*/  FFMA R160, R47, R103, R160 ;  /* 0x000000672fa07223 */ /* 0x000fe200000000a0 */
[-C--:B------:R-:W-:Y:S01]  /*95f0*/  FFMA R173, R43, R119.reuse, R173 ;  /* 0x000000772bad7223 */ /* 0x080fe200000000ad */
[-C--:B------:R-:W-:Y:S01]  /*9600*/  FFMA R172, R39, R119.reuse, R172 ;  /* 0x0000007727ac7223 */ /* 0x080fe200000000ac */
[-C--:B------:R-:W-:Y:S01]  /*9610*/  FFMA R171, R7, R119.reuse, R171 ;  /* 0x0000007707ab7223 */ /* 0x080fe200000000ab */
[----:B------:R-:W-:Y:S01]  /*9620*/  FFMA R169, R47, R119, R169 ;  /* 0x000000772fa97223 */ /* 0x000fe200000000a9 */
[----:B------:R-:W-:Y:S01]  /*9630*/  LDS.128 R100, [R32+0x330] ;  /* 0x0003300020647984 */ /* 0x000fe20000000c00 */
[C---:B--2---:R-:W-:Y:S01]  /*9640*/  FFMA R209, R76.reuse, R36, R209 ;  /* 0x000000244cd17223 */ /* 0x044fe200000000d1 */
        /* <DEDUP_REMOVED lines=15> */
[----:B------:R-:W-:-:S02]  /*9740*/  FFMA R234, R7, R79, R234 ;  /* 0x0000004f07ea7223 */ /* 0x000fc400000000ea */
[----:B------:R-:W2:Y:S01]  /*9750*/  LDS.128 R76, [R0.X4+UR5+0x230] ;  /* 0x00023005004c7984 */ /* 0x000ea20008004c00 */
[----:B-1----:R-:W-:-:S04]  /*9760*/  FFMA R19, R112, R4, R19 ;  /* 0x0000000470137223 */ /* 0x002fc80000000013 */
[----:B------:R-:W-:Y:S01]  /*9770*/  FFMA R19, R113, R5, R19 ;  /* 0x0000000571137223 */ /* 0x000fe20000000013 */
[----:B---3--:R-:W-:-:S03]  /*9780*/  FFMA R12, R108, R96, R12 ;  /* 0x000000606c0c7223 */ /* 0x008fc6000000000c */
[----:B------:R-:W-:Y:S01]  /*9790*/  FFMA R19, R114, R6, R19 ;  /* 0x0000000672137223 */ /* 0x000fe20000000013 */
[C---:B----4-:R-:W-:Y:S01]  /*97a0*/  FFMA R4, R108.reuse, R84, R13 ;  /* 0x000000546c047223 */ /* 0x050fe2000000000d */
[----:B------:R-:W-:Y:S02]  /*97b0*/  FFMA R6, R108, R104, R3 ;  /* 0x000000686c067223 */ /* 0x000fe40000000003 */
[----:B------:R-:W-:Y:S01]  /*97c0*/  FFMA R230, R7, R115, R19 ;  /* 0x0000007307e67223 */ /* 0x000fe20000000013 */
[C---:B------:R-:W-:Y:S01]  /*97d0*/  FFMA R19, R109.reuse, R97, R12 ;  /* 0x000000616d137223 */ /* 0x040fe2000000000c */
[C---:B------:R-:W-:Y:S01]  /*97e0*/  FFMA R13, R109.reuse, R85, R4 ;  /* 0x000000556d0d7223 */ /* 0x040fe20000000004 */
[----:B------:R-:W-:Y:S02]  /*97f0*/  FFMA R3, R109, R105, R6 ;  /* 0x000000696d037223 */ /* 0x000fe40000000006 */
[----:B------:R-:W1:Y:S01]  /*9800*/  LDS.128 R4, [R0.X4+UR5+0x330] ;  /* 0x0003300500047984 */ /* 0x000e620008004c00 */
[----:B------:R-:W-:-:S04]  /*9810*/  FFMA R12, R110, R98, R19 ;  /* 0x000000626e0c7223 */ /* 0x000fc80000000013 */
[----:B------:R-:W-:Y:S01]  /*9820*/  FFMA R227, R99, R111, R12 ;  /* 0x0000006f63e37223 */ /* 0x000fe2000000000c */
[C---:B--2---:R-:W-:Y:S01]  /*9830*/  FFMA R12, R116.reuse, R100, R10 ;  /* 0x00000064740c7223 */ /* 0x044fe2000000000a */
[C---:B------:R-:W-:Y:S01]  /*9840*/  FFMA R10, R116.reuse, R104, R8 ;  /* 0x00000068740a7223 */ /* 0x040fe20000000008 */
[----:B------:R-:W-:Y:S01]  /*9850*/  FFMA R8, R116, R84, R9 ;  /* 0x0000005474087223 */ /* 0x000fe20000000009 */
[----:B------:R-:W-:Y:S01]  /*9860*/  FFMA R228, R110, R86, R13 ;  /* 0x000000566ee47223 */ /* 0x000fe2000000000d */
[----:B------:R-:W-:Y:S01]  /*9870*/  FFMA R205, R112, R36, R205 ;  /* 0x0000002470cd7223 */ /* 0x000fe200000000cd */
[C---:B------:R-:W-:Y:S01]  /*9880*/  FFMA R13, R117.reuse, R105, R10 ;  /* 0x00000069750d7223 */ /* 0x040fe2000000000a */
[----:B------:R-:W-:Y:S01]  /*9890*/  FFMA R116, R116, R96, R11 ;  /* 0x0000006074747223 */ /* 0x000fe2000000000b */
[C---:B------:R-:W-:Y:S01]  /*98a0*/  FFMA R19, R117.reuse, R85, R8 ;  /* 0x0000005575137223 */ /* 0x040fe20000000008 */
[-C--:B------:R-:W-:Y:S01]  /*98b0*/  FFMA R36, R110, R106.reuse, R3 ;  /* 0x0000006a6e247223 */ /* 0x080fe20000000003 */
[----:B------:R-:W2:Y:S01]  /*98c0*/  LDS.128 R8, [R0.X4+UR5+0x1030] ;  /* 0x0010300500087984 */ /* 0x000ea20008004c00 */
[----:B------:R-:W-:Y:S01]  /*98d0*/  FFMA R3, R117, R101, R12 ;  /* 0x0000006575037223 */ /* 0x000fe2000000000c */
[----:B------:R-:W-:-:S04]  /*98e0*/  FFMA R12, R118, R106, R13 ;  /* 0x0000006a760c7223 */ /* 0x000fc8000000000d */
[----:B------:R-:W-:Y:S01]  /*98f0*/  FFMA R225, R107, R119, R12 ;  /* 0x000000776be17223 */ /* 0x000fe2000000000c */
[C---:B------:R-:W-:Y:S01]  /*9900*/  FFMA R12, R76.reuse, R104, R15 ;  /* 0x000000684c0c7223 */ /* 0x040fe2000000000f */
[----:B------:R-:W-:Y:S01]  /*9910*/  FFMA R14, R76, R84, R14 ;  /* 0x000000544c0e7223 */ /* 0x000fe2000000000e */
[----:B------:R-:W-:Y:S01]  /*9920*/  FFMA R205, R113, R37, R205 ;  /* 0x0000002571cd7223 */ /* 0x000fe200000000cd */
[----:B------:R-:W-:Y:S01]  /*9930*/  FFMA R224, R118, R86, R19 ;  /* 0x0000005676e07223 */ /* 0x000fe20000000013 */
[C---:B------:R-:W-:Y:S01]  /*9940*/  FFMA R19, R77.reuse, R105, R12 ;  /* 0x000000694d137223 */ /* 0x040fe2000000000c */
[----:B------:R-:W-:Y:S02]  /*9950*/  FFMA R37, R77, R85, R14 ;  /* 0x000000554d257223 */ /* 0x000fe4000000000e */
[----:B------:R-:W3:Y:S01]  /*9960*/  LDS.128 R12, [R0.X4+UR5+0x1130] ;  /* 0x00113005000c7984 */ /* 0x000ee20008004c00 */
[----:B------:R-:W-:Y:S01]  /*9970*/  FFMA R16, R76, R100, R16 ;  /* 0x000000644c107223 */ /* 0x000fe20000000010 */
[----:B------:R-:W-:-:S03]  /*9980*/  FFMA R226, R118, R102, R3 ;  /* 0x0000006676e27223 */ /* 0x000fc60000000003 */
[----:B------:R-:W-:Y:S01]  /*9990*/  FFMA R3, R77, R101, R16 ;  /* 0x000000654d037223 */ /* 0x000fe20000000010 */
[----:B------:R-:W-:Y:S01]  /*99a0*/  FFMA R16, R78, R86, R37 ;  /* 0x000000564e107223 */ /* 0x000fe20000000025 */
[----:B------:R-:W-:-:S03]  /*99b0*/  FFMA R38, R114, R38, R205 ;  /* 0x0000002672267223 */ /* 0x000fc600000000cd */
[----:B------:R-:W-:Y:S01]  /*99c0*/  FFMA R221, R87, R79, R16 ;  /* 0x0000004f57dd7223 */ /* 0x000fe20000000010 */
[C---:B-1----:R-:W-:Y:S01]  /*99d0*/  FFMA R18, R4.reuse, R100, R18 ;  /* 0x0000006404127223 */ /* 0x042fe20000000012 */
[C---:B------:R-:W-:Y:S01]  /*99e0*/  FFMA R28, R4.reuse, R104, R28 ;  /* 0x00000068041c7223 */ /* 0x040fe2000000001c */
[C---:B------:R-:W-:Y:S01]  /*99f0*/  FFMA R16, R4.reuse, R84, R17 ;  /* 0x0000005404107223 */ /* 0x040fe20000000011 */
[----:B------:R-:W-:Y:S01]  /*9a00*/  FFMA R229, R107, R111, R36 ;  /* 0x0000006f6be57223 */ /* 0x000fe20000000024 */
[----:B------:R-:W-:Y:S01]  /*9a10*/  FFMA R4, R4, R96, R51 ;  /* 0x0000006004047223 */ /* 0x000fe20000000033 */
[----:B------:R-:W-:Y:S01]  /*9a20*/  FFMA R231, R39, R115, R38 ;  /* 0x0000007327e77223 */ /* 0x000fe20000000026 */
[C---:B------:R-:W-:Y:S01]  /*9a30*/  FFMA R36, R78.reuse, R102, R3 ;  /* 0x000000664e247223 */ /* 0x040fe20000000003 */
[C---:B------:R-:W-:Y:S01]  /*9a40*/  FFMA R37, R5.reuse, R105, R28 ;  /* 0x0000006905257223 */ /* 0x040fe2000000001c */
[-C--:B------:R-:W-:Y:S01]  /*9a50*/  FFMA R222, R78, R106.reuse, R19 ;  /* 0x0000006a4ede7223 */ /* 0x080fe20000000013 */
[C---:B------:R-:W-:Y:S01]  /*9a60*/  FFMA R3, R5.reuse, R101, R18 ;  /* 0x0000006505037223 */ /* 0x040fe20000000012 */
[C---:B------:R-:W-:Y:S01]  /*9a70*/  FFMA R39, R5.reuse, R85, R16 ;  /* 0x0000005505277223 */ /* 0x040fe20000000010 */
[----:B------:R-:W-:Y:S01]  /*9a80*/  FFMA R5, R5, R97, R4 ;  /* 0x0000006105057223 */ /* 0x000fe20000000004 */
[----:B------:R-:W1:Y:S01]  /*9a90*/  LDS.128 R16, [R0.X4+UR5+0x1230] ;  /* 0x0012300500107984 */ /* 0x000e620008004c00 */
[----:B------:R-:W-:Y:S01]  /*9aa0*/  FFMA R4, R6, R106, R37 ;  /* 0x0000006a06047223 */ /* 0x000fe20000000025 */
[C---:B------:R-:W-:Y:S01]  /*9ab0*/  FFMA R204, R112.reuse, R40, R204 ;  /* 0x0000002870cc7223 */ /* 0x040fe200000000cc */
[----:B------:R-:W-:Y:S01]  /*9ac0*/  FFMA R203, R112, R44, R203 ;  /* 0x0000002c70cb7223 */ /* 0x000fe200000000cb */
[C---:B--2---:R-:W-:Y:S01]  /*9ad0*/  FFMA R22, R8.reuse, R84, R22 ;  /* 0x0000005408167223 */ /* 0x044fe20000000016 */
[----:B------:R-:W-:Y:S01]  /*9ae0*/  FFMA R219, R107, R7, R4 ;  /* 0x000000076bdb7223 */ /* 0x000fe20000000004 */
[----:B------:R-:W-:Y:S01]  /*9af0*/  FFMA R4, R8, R104, R21 ;  /* 0x0000006808047223 */ /* 0x000fe20000000015 */
[C---:B------:R-:W-:Y:S01]  /*9b00*/  FFMA R220, R6.reuse, R102, R3 ;  /* 0x0000006606dc7223 */ /* 0x040fe20000000003 */
[C---:B------:R-:W-:Y:S01]  /*9b10*/  FFMA R218, R6.reuse, R86, R39 ;  /* 0x0000005606da7223 */ /* 0x040fe20000000027 */
[----:B------:R-:W-:Y:S01]  /*9b20*/  FFMA R112, R6, R98, R5 ;  /* 0x0000006206707223 */ /* 0x000fe20000000005 */
[C---:B------:R-:W-:Y:S01]  /*9b30*/  FFMA R20, R8.reuse, R100, R20 ;  /* 0x0000006408147223 */ /* 0x040fe20000000014 */
        /* <DEDUP_REMOVED lines=10> */
[----:B------:R-:W-:Y:S01]  /*9be0*/  FFMA R9, R9, R97, R8 ;  /* 0x0000006109097223 */ /* 0x000fe20000000008 */
[C---:B------:R-:W-:Y:S01]  /*9bf0*/  FFMA R8, R10.reuse, R86, R37 ;  /* 0x000000560a087223 */ /* 0x040fe20000000025 */
[-C--:B------:R-:W-:Y:S01]  /*9c00*/  FFMA R226, R103, R119.reuse, R226 ;  /* 0x0000007767e27223 */ /* 0x080fe200000000e2 */
[-C--:B------:R-:W-:Y:S01]  /*9c10*/  FFMA R224, R87, R119.reuse, R224 ;  /* 0x0000007757e07223 */ /* 0x080fe200000000e0 */
[----:B------:R-:W-:Y:S01]  /*9c20*/  FFMA R119, R99, R119, R118 ;  /* 0x0000007763777223 */ /* 0x000fe20000000076 */
[C---:B------:R-:W-:Y:S01]  /*9c30*/  FFMA R20, R10.reuse, R102, R3 ;  /* 0x000000660a147223 */ /* 0x040fe20000000003 */
[C---:B------:R-:W-:Y:S01]  /*9c40*/  FFMA R118, R10.reuse, R106, R21 ;  /* 0x0000006a0a767223 */ /* 0x040fe20000000015 */
[----:B------:R-:W-:Y:S01]  /*9c50*/  FFMA R116, R10, R98, R9 ;  /* 0x000000620a747223 */ /* 0x000fe20000000009 */
[-C--:B------:R-:W-:Y:S01]  /*9c60*/  FFMA R117, R87, R11.reuse, R8 ;  /* 0x0000000b57757223 */ /* 0x080fe20000000008 */
[C---:B---3--:R-:W-:Y:S01]  /*9c70*/  FFMA R10, R12.reuse, R100, R25 ;  /* 0x000000640c0a7223 */ /* 0x048fe20000000019 */
[----:B------:R-:W-:Y:S01]  /*9c80*/  FFMA R8, R12, R104, R23 ;  /* 0x000000680c087223 */ /* 0x000fe20000000017 */
[-C--:B------:R-:W-:Y:S01]  /*9c90*/  FFMA R217, R103, R11.reuse, R20 ;  /* 0x0000000b67d97223 */ /* 0x080fe20000000014 */
[-C--:B------:R-:W-:Y:S01]  /*9ca0*/  FFMA R118, R107, R11.reuse, R118 ;  /* 0x0000000b6b767223 */ /* 0x080fe20000000076 */
[----:B------:R-:W-:Y:S01]  /*9cb0*/  FFMA R116, R99, R11, R116 ;  /* 0x0000000b63747223 */ /* 0x000fe20000000074 */
[C---:B------:R-:W-:Y:S01]  /*9cc0*/  FFMA R3, R13.reuse, R101, R10 ;  /* 0x000000650d037223 */ /* 0x040fe2000000000a */
[----:B------:R-:W-:-:S02]  /*9cd0*/  FFMA R21, R13, R105, R8 ;  /* 0x000000690d157223 */ /* 0x000fc40000000008 */
[----:B------:R-:W3:Y:S01]  /*9ce0*/  LDS.128 R8, [R0.X4+UR5+0x2030] ;  /* 0x0020300500087984 */ /* 0x000ee20008004c00 */
[C---:B------:R-:W-:Y:S01]  /*9cf0*/  FFMA R24, R12.reuse, R84, R24 ;  /* 0x000000540c187223 */ /* 0x040fe20000000018 */
[----:B------:R-:W-:-:S03]  /*9d00*/  FFMA R12, R12, R96, R59 ;  /* 0x000000600c0c7223 */ /* 0x000fc6000000003b */
        /* <DEDUP_REMOVED lines=21> */
[C---:B------:R-:W-:Y:S01]  /*9e60*/  FFMA R212, R18.reuse, R106, R21 ;  /* 0x0000006a12d47223 */ /* 0x040fe20000000015 */
[----:B------:R-:W-:Y:S01]  /*9e70*/  FFMA R188, R18, R98, R17 ;  /* 0x0000006212bc7223 */ /* 0x000fe20000000011 */
[-C--:B------:R-:W-:Y:S01]  /*9e80*/  FFMA R211, R87, R19.reuse, R16 ;  /* 0x0000001357d37223 */ /* 0x080fe20000000010 */
        /* <DEDUP_REMOVED lines=23> */
[----:B------:R-:W3:Y:S01]  /*a000*/  LDS.128 R4, [R0.X4+UR5+0x2330] ;  /* 0x0023300500047984 */ /* 0x000ee20008004c00 */
        /* <DEDUP_REMOVED lines=21> */
[----:B------:R-:W1:Y:S01]  /*a160*/  LDS.128 R8, [R0.X4+UR5+0x3030] ;  /* 0x0030300500087984 */ /* 0x000e620008004c00 */
[----:B------:R-:W-:Y:S01]  /*a170*/  FFMA R203, R113, R45, R203 ;  /* 0x0000002d71cb7223 */ /* 0x000fe200000000cb */
        /* <DEDUP_REMOVED lines=9> */
[C---:B--2---:R-:W-:Y:S01]  /*a210*/  FFMA R12, R16.reuse, R84, R57 ;  /* 0x00000054100c7223 */ /* 0x044fe20000000039 */
        /* <DEDUP_REMOVED lines=17> */
[C---:B------:R-:W-:Y:S01]  /*a330*/  FFMA R16, R4.reuse, R84, R61 ;  /* 0x0000005404107223 */ /* 0x040fe2000000003d */
[-C--:B------:R-:W-:Y:S01]  /*a340*/  FFMA R201, R103, R19.reuse, R20 ;  /* 0x0000001367c97223 */ /* 0x080fe20000000014 */
[-C--:B------:R-:W-:Y:S01]  /*a350*/  FFMA R200, R107, R19.reuse, R200 ;  /* 0x000000136bc87223 */ /* 0x080fe200000000c8 */
[----:B------:R-:W-:Y:S01]  /*a360*/  FFMA R184, R99, R19, R184 ;  /* 0x0000001363b87223 */ /* 0x000fe200000000b8 */
[C---:B------:R-:W-:Y:S01]  /*a370*/  FFMA R3, R5.reuse, R101, R18 ;  /* 0x0000006505037223 */ /* 0x040fe20000000012 */
[----:B------:R-:W-:Y:S01]  /*a380*/  FFMA R23, R5, R85, R16 ;  /* 0x0000005505177223 */ /* 0x000fe20000000010 */
[C---:B------:R-:W-:Y:S01]  /*a390*/  FFMA R62, R4.reuse, R104, R62 ;  /* 0x00000068043e7223 */ /* 0x040fe2000000003e */
[----:B------:R-:W3:Y:S01]  /*a3a0*/  LDS.128 R16, [R0.X4+UR5+0x3230] ;  /* 0x0032300500107984 */ /* 0x000ee20008004c00 */
[----:B------:R-:W-:-:S02]  /*a3b0*/  FFMA R64, R4, R96, R64 ;  /* 0x0000006004407223 */ /* 0x000fc40000000040 */
[C---:B------:R-:W-:Y:S01]  /*a3c0*/  FFMA R21, R5.reuse, R105, R62 ;  /* 0x0000006905157223 */ /* 0x040fe2000000003e */
[----:B-1----:R-:W-:Y:S01]  /*a3d0*/  FFMA R66, R8, R84, R66 ;  /* 0x0000005408427223 */ /* 0x002fe20000000042 */
[----:B------:R-:W-:Y:S01]  /*a3e0*/  FFMA R5, R5, R97, R64 ;  /* 0x0000006105057223 */ /* 0x000fe20000000040 */
[C---:B------:R-:W-:Y:S01]  /*a3f0*/  FFMA R198, R6.reuse, R102, R3 ;  /* 0x0000006606c67223 */ /* 0x040fe20000000003 */
[C---:B------:R-:W-:Y:S01]  /*a400*/  FFMA R4, R6.reuse, R106, R21 ;  /* 0x0000006a06047223 */ /* 0x040fe20000000015 */
[C---:B------:R-:W-:Y:S01]  /*a410*/  FFMA R196, R6.reuse, R86, R23 ;  /* 0x0000005606c47223 */ /* 0x040fe20000000017 */
[----:B------:R-:W-:Y:S01]  /*a420*/  FFMA R6, R6, R98, R5 ;  /* 0x0000006206067223 */ /* 0x000fe20000000005 */
[C---:B------:R-:W-:Y:S01]  /*a430*/  FFMA R34, R8.reuse, R104, R34 ;  /* 0x0000006808227223 */ /* 0x040fe20000000022 */
[----:B------:R-:W-:Y:S01]  /*a440*/  FFMA R197, R107, R7, R4 ;  /* 0x000000076bc57223 */ /* 0x000fe20000000004 */
[C---:B------:R-:W-:Y:S01]  /*a450*/  FFMA R4, R8.reuse, R100, R65 ;  /* 0x0000006408047223 */ /* 0x040fe20000000041 */
        /* <DEDUP_REMOVED lines=8> */
[C---:B------:R-:W-:Y:S01]  /*a4e0*/  FFMA R8, R10.reuse, R86, R23 ;  /* 0x000000560a087223 */ /* 0x040fe20000000017 */
[----:B------:R-:W1:Y:S01]  /*a4f0*/  LDS.128 R4, [R0.X4+UR5+0x3330] ;  /* 0x0033300500047984 */ /* 0x000e620008004c00 */
[C---:B------:R-:W-:Y:S01]  /*a500*/  FFMA R20, R10.reuse, R102, R3 ;  /* 0x000000660a147223 */ /* 0x040fe20000000003 */
[C---:B------:R-:W-:Y:S01]  /*a510*/  FFMA R194, R10.reuse, R106, R21 ;  /* 0x0000006a0ac27223 */ /* 0x040fe20000000015 */
[----:B------:R-:W-:Y:S01]  /*a520*/  FFMA R182, R10, R98, R9 ;  /* 0x000000620ab67223 */ /* 0x000fe20000000009 */
[-C--:B------:R-:W-:Y:S01]  /*a530*/  FFMA R193, R87, R11.reuse, R8 ;  /* 0x0000000b57c17223 */ /* 0x080fe20000000008 */
[C---:B--2---:R-:W-:Y:S01]  /*a540*/  FFMA R10, R12.reuse, R100, R35 ;  /* 0x000000640c0a7223 */ /* 0x044fe20000000023 */
[C---:B------:R-:W-:Y:S01]  /*a550*/  FFMA R70, R12.reuse, R104, R70 ;  /* 0x000000680c467223 */ /* 0x040fe20000000046 */
[C---:B------:R-:W-:Y:S01]  /*a560*/  FFMA R8, R12.reuse, R84, R69 ;  /* 0x000000540c087223 */ /* 0x040fe20000000045 */
[-C--:B------:R-:W-:Y:S01]  /*a570*/  FFMA R195, R103, R11.reuse, R20 ;  /* 0x0000000b67c37223 */ /* 0x080fe20000000014 */
[----:B------:R-:W-:Y:S01]  /*a580*/  FFMA R194, R107, R11, R194 ;  /* 0x0000000b6bc27223 */ /* 0x000fe200000000c2 */
[----:B------:R-:W-:Y:S01]  /*a590*/  FFMA R21, R13, R105, R70 ;  /* 0x000000690d157223 */ /* 0x000fe20000000046 */
[----:B------:R-:W-:Y:S01]  /*a5a0*/  FFMA R182, R99, R11, R182 ;  /* 0x0000000b63b67223 */ /* 0x000fe200000000b6 */
[----:B------:R-:W-:Y:S01]  /*a5b0*/  FFMA R72, R12, R96, R72 ;  /* 0x000000600c487223 */ /* 0x000fe20000000048 */
[C---:B------:R-:W-:Y:S01]  /*a5c0*/  FFMA R3, R13.reuse, R101, R10 ;  /* 0x000000650d037223 */ /* 0x040fe2000000000a */
[----:B------:R-:W-:Y:S01]  /*a5d0*/  FFMA R23, R13, R85, R8 ;  /* 0x000000550d177223 */ /* 0x000fe20000000008 */
[----:B------:R-:W-:Y:S01]  /*a5e0*/  LDS.128 R24, [R0.X4+UR5+0x5030] ;  /* 0x0050300500187984 */ /* 0x000fe20008004c00 */
[----:B------:R-:W-:-:S03]  /*a5f0*/  FFMA R12, R14, R106, R21 ;  /* 0x0000006a0e0c7223 */ /* 0x000fc60000000015 */
[----:B------:R-:W2:Y:S01]  /*a600*/  LDS.128 R8, [R0.X4+UR5+0x4030] ;  /* 0x0040300500087984 */ /* 0x000ea20008004c00 */
        /* <DEDUP_REMOVED lines=23> */
[C---:B------:R-:W-:Y:S01]  /*a780*/  FFMA R16, R4.reuse, R100, R89 ;  /* 0x0000006404107223 */ /* 0x040fe20000000059 */
[----:B------:R-:W-:Y:S01]  /*a790*/  FFMA R82, R4, R84, R82 ;  /* 0x0000005404527223 */ /* 0x000fe20000000052 */
        /* <DEDUP_REMOVED lines=10> */
[----:B------:R-:W1:Y:S01]  /*a840*/  LDS.128 R16, [R0.X4+UR5+0x4230] ;  /* 0x0042300500107984 */ /* 0x000e620008004c00 */
[C---:B------:R-:W-:Y:S01]  /*a850*/  FFMA R176, R6.reuse, R102, R3 ;  /* 0x0000006606b07223 */ /* 0x040fe20000000003 */
[C---:B------:R-:W-:Y:S01]  /*a860*/  FFMA R174, R6.reuse, R86, R23 ;  /* 0x0000005606ae7223 */ /* 0x040fe20000000017 */
[----:B------:R-:W-:Y:S01]  /*a870*/  FFMA R170, R6, R98, R5 ;  /* 0x0000006206aa7223 */ /* 0x000fe20000000005 */
[C---:B--2---:R-:W-:Y:S01]  /*a880*/  FFMA R92, R8.reuse, R84, R92 ;  /* 0x00000054085c7223 */ /* 0x044fe2000000005c */
[-C--:B------:R-:W-:Y:S01]  /*a890*/  FFMA R175, R107, R7.reuse, R4 ;  /* 0x000000076baf7223 */ /* 0x080fe20000000004 */
[-C--:B------:R-:W-:Y:S01]  /*a8a0*/  FFMA R176, R103, R7.reuse, R176 ;  /* 0x0000000767b07223 */ /* 0x080fe200000000b0 */
[-C--:B------:R-:W-:Y:S01]  /*a8b0*/  FFMA R174, R87, R7.reuse, R174 ;  /* 0x0000000757ae7223 */ /* 0x080fe200000000ae */
[----:B------:R-:W-:Y:S01]  /*a8c0*/  FFMA R170, R99, R7, R170 ;  /* 0x0000000763aa7223 */ /* 0x000fe200000000aa */
[----:B------:R-:W-:Y:S01]  /*a8d0*/  FFMA R4, R8, R100, R93 ;  /* 0x0000006408047223 */ /* 0x000fe2000000005d */
[C---:B------:R-:W-:Y:S01]  /*a8e0*/  FFMA R7, R9.reuse, R85, R92 ;  /* 0x0000005509077223 */ /* 0x040fe2000000005c */
[----:B------:R-:W2:Y:S02]  /*a8f0*/  LDS.128 R20, [R0.X4+UR5+0x4330] ;  /* 0x0043300500147984 */ /* 0x000ea40008004c00 */
[----:B------:R-:W-:Y:S01]  /*a900*/  FFMA R3, R9, R101, R4 ;  /* 0x0000006509037223 */ /* 0x000fe20000000004 */
[----:B------:R-:W-:Y:S01]  /*a910*/  FFMA R6, R10, R86, R7 ;  /* 0x000000560a067223 */ /* 0x000fe20000000007 */
[C---:B------:R-:W-:Y:S01]  /*a920*/  FFMA R94, R8.reuse, R104, R94 ;  /* 0x00000068085e7223 */ /* 0x040fe2000000005e */
[----:B------:R-:W-:Y:S01]  /*a930*/  FFMA R120, R8, R96, R120 ;  /* 0x0000006008787223 */ /* 0x000fe20000000078 */
[----:B------:R-:W-:Y:S01]  /*a940*/  FFMA R8, R10, R102, R3 ;  /* 0x000000660a087223 */ /* 0x000fe20000000003 */
[----:B------:R-:W-:Y:S01]  /*a950*/  FFMA R3, R87, R11, R6 ;  /* 0x0000000b57037223 */ /* 0x000fe20000000006 */
[C---:B---3--:R-:W-:Y:S01]  /*a960*/  FFMA R6, R12.reuse, R84, R121 ;  /* 0x000000540c067223 */ /* 0x048fe20000000079 */
[----:B------:R-:W-:Y:S01]  /*a970*/  FFMA R5, R9, R105, R94 ;  /* 0x0000006909057223 */ /* 0x000fe2000000005e */
[C---:B------:R-:W-:Y:S01]  /*a980*/  FFMA R122, R12.reuse, R104, R122 ;  /* 0x000000680c7a7223 */ /* 0x040fe2000000007a */
[----:B------:R-:W-:Y:S01]  /*a990*/  FFMA R124, R12, R96, R124 ;  /* 0x000000600c7c7223 */ /* 0x000fe2000000007c */
[----:B------:R-:W-:Y:S01]  /*a9a0*/  FFMA R29, R13, R85, R6 ;  /* 0x000000550d1d7223 */ /* 0x000fe20000000006 */
[----:B------:R-:W-:Y:S01]  /*a9b0*/  FFMA R4, R10, R106, R5 ;  /* 0x0000006a0a047223 */ /* 0x000fe20000000005 */
[----:B------:R-:W-:Y:S01]  /*a9c0*/  FFMA R9, R9, R97, R120 ;  /* 0x0000006109097223 */ /* 0x000fe20000000078 */
[----:B------:R-:W-:Y:S01]  /*a9d0*/  FFMA R5, R103, R11, R8 ;  /* 0x0000000b67057223 */ /* 0x000fe20000000008 */
[----:B------:R-:W-:Y:S01]  /*a9e0*/  FFMA R6, R14, R86, R29 ;  /* 0x000000560e067223 */ /* 0x000fe2000000001d */
[----:B------:R-:W-:Y:S01]  /*a9f0*/  FFMA R8, R12, R100, R123 ;  /* 0x000000640c087223 */ /* 0x000fe2000000007b */
[----:B------:R-:W3:Y:S01]  /*aa00*/  LDS.128 R28, [R0.X4+UR5+0x5130] ;  /* 0x00513005001c7984 */ /* 0x000ee20008004c00 */
[----:B------:R-:W-:-:S02]  /*aa10*/  FFMA R10, R10, R98, R9 ;  /* 0x000000620a0a7223 */ /* 0x000fc40000000009 */
[----:B------:R-:W-:Y:S01]  /*aa20*/  FFMA R7, R13, R101, R8 ;  /* 0x000000650d077223 */ /* 0x000fe20000000008 */
[-C--:B------:R-:W-:Y:S01]  /*aa30*/  FFMA R4, R107, R11.reuse, R4 ;  /* 0x0000000b6b047223 */ /* 0x080fe20000000004 */
[----:B------:R-:W-:Y:S01]  /*aa40*/  FFMA R11, R99, R11, R10 ;  /* 0x0000000b630b7223 */ /* 0x000fe2000000000a */
[----:B------:R-:W4:Y:S01]  /*aa50*/  LDS.128 R36, [R0.X4+UR5+0x5230] ;  /* 0x0052300500247984 */ /* 0x000f220008004c00 */
[----:B------:R-:W-:Y:S01]  /*aa60*/  FFMA R10, R14, R102, R7 ;  /* 0x000000660e0a7223 */ /* 0x000fe20000000007 */
[C---:B------:R-:W-:Y:S01]  /*aa70*/  FFMA R9, R13.reuse, R105, R122 ;  /* 0x000000690d097223 */ /* 0x040fe2000000007a */
[----:B------:R-:W-:Y:S01]  /*aa80*/  FFMA R13, R13, R97, R124 ;  /* 0x000000610d0d7223 */ /* 0x000fe2000000007c */
[----:B------:R-:W3:Y:S01]  /*aa90*/  LDS.128 R40, [R0.X4+UR5+0x5330] ;  /* 0x0053300500287984 */ /* 0x000ee20008004c00 */
[----:B------:R-:W-:Y:S01]  /*aaa0*/  FFMA R7, R103, R15, R10 ;  /* 0x0000000f67077223 */ /* 0x000fe2000000000a */
[C---:B-1----:R-:W-:Y:S01]  /*aab0*/  FFMA R10, R16.reuse, R104, R127 ;  /* 0x00000068100a7223 */ /* 0x042fe2000000007f */
[C---:B------:R-:W-:Y:S01]  /*aac0*/  FFMA R12, R16.reuse, R100, R125 ;  /* 0x00000064100c7223 */ /* 0x040fe2000000007d */
[----:B------:R-:W-:Y:S01]  /*aad0*/  FFMA R126, R16, R84, R126 ;  /* 0x00000054107e7223 */ /* 0x000fe2000000007e */
[----:B------:R-:W-:Y:S01]  /*aae0*/  FFMA R8, R14, R106, R9 ;  /* 0x0000006a0e087223 */ /* 0x000fe20000000009 */
[----:B------:R-:W-:Y:S01]  /*aaf0*/  FFMA R128, R16, R96, R128 ;  /* 0x0000006010807223 */ /* 0x000fe20000000080 */
        /* <DEDUP_REMOVED lines=8> */
[----:B--2---:R-:W-:Y:S01]  /*ab80*/  FFMA R16, R20, R100, R131 ;  /* 0x0000006414107223 */ /* 0x004fe20000000083 */
        /* <DEDUP_REMOVED lines=8> */
[C---:B------:R-:W-:Y:S01]  /*ac10*/  FFMA R14, R20.reuse, R104, R129 ;  /* 0x00000068140e7223 */ /* 0x040fe20000000081 */
        /* <DEDUP_REMOVED lines=8> */
[----:B------:R-:W1:Y:S01]  /*aca0*/  LDS.128 R44, [R0.X4+UR5+0x6030] ;  /* 0x00603005002c7984 */ /* 0x000e620008004c00 */
        /* <DEDUP_REMOVED lines=15> */
[----:B---3--:R-:W-:Y:S01]  /*ada0*/  FFMA R138, R28, R104, R138 ;  /* 0x000000681c8a7223 */ /* 0x008fe2000000008a */
[C---:B------:R-:W-:Y:S01]  /*adb0*/  FFMA R22, R26.reuse, R102, R17 ;  /* 0x000000661a167223 */ /* 0x040fe20000000011 */
[C---:B------:R-:W-:Y:S01]  /*adc0*/  FFMA R18, R26.reuse, R106, R21 ;  /* 0x0000006a1a127223 */ /* 0x040fe20000000015 */
[C---:B------:R-:W-:Y:S01]  /*add0*/  FFMA R20, R26.reuse, R86, R33 ;  /* 0x000000561a147223 */ /* 0x040fe20000000021 */
[----:B------:R-:W-:Y:S01]  /*ade0*/  FFMA R26, R26, R98, R25 ;  /* 0x000000621a1a7223 */ /* 0x000fe20000000019 */
[C---:B------:R-:W-:Y:S01]  /*adf0*/  FFMA R24, R28.reuse, R100, R137 ;  /* 0x000000641c187223 */ /* 0x040fe20000000089 */
[----:B------:R-:W2:Y:S01]  /*ae00*/  LDS.128 R48, [R0.X4+UR5+0x6130] ;  /* 0x0061300500307984 */ /* 0x000ea20008004c00 */
[----:B------:R-:W-:Y:S01]  /*ae10*/  FFMA R25, R29, R105, R138 ;  /* 0x000000691d197223 */ /* 0x000fe2000000008a */
[-C--:B------:R-:W-:Y:S01]  /*ae20*/  FFMA R17, R103, R27.reuse, R22 ;  /* 0x0000001b67117223 */ /* 0x080fe20000000016 */
[-C--:B------:R-:W-:Y:S01]  /*ae30*/  FFMA R18, R107, R27.reuse, R18 ;  /* 0x0000001b6b127223 */ /* 0x080fe20000000012 */
[-C--:B------:R-:W-:Y:S01]  /*ae40*/  FFMA R20, R87, R27.reuse, R20 ;  /* 0x0000001b57147223 */ /* 0x080fe20000000014 */
[C---:B------:R-:W-:Y:S01]  /*ae50*/  FFMA R22, R28.reuse, R84, R139 ;  /* 0x000000541c167223 */ /* 0x040fe2000000008b */
[----:B------:R-:W-:Y:S01]  /*ae60*/  FFMA R27, R99, R27, R26 ;  /* 0x0000001b631b7223 */ /* 0x000fe2000000001a */
[C---:B------:R-:W-:Y:S01]  /*ae70*/  FFMA R21, R29.reuse, R101, R24 ;  /* 0x000000651d157223 */ /* 0x040fe20000000018 */
[----:B------:R-:W-:Y:S01]  /*ae80*/  FFMA R140, R28, R96, R140 ;  /* 0x000000601c8c7223 */ /* 0x000fe2000000008c */
[C---:B------:R-:W-:Y:S01]  /*ae90*/  FFMA R26, R30.reuse, R106, R25 ;  /* 0x0000006a1e1a7223 */ /* 0x040fe20000000019 */
[C---:B------:R-:W-:Y:S01]  /*aea0*/  FFMA R33, R29.reuse, R85, R22 ;  /* 0x000000551d217223 */ /* 0x040fe20000000016 */
[----:B------:R-:W3:Y:S01]  /*aeb0*/  LDS.128 R52, [R0.X4+UR5+0x6230] ;  /* 0x0062300500347984 */ /* 0x000ee20008004c00 */
[----:B------:R-:W-:Y:S01]  /*aec0*/  FFMA R22, R30, R102, R21 ;  /* 0x000000661e167223 */ /* 0x000fe20000000015 */
[----:B------:R-:W-:Y:S01]  /*aed0*/  FFMA R29, R29, R97, R140 ;  /* 0x000000611d1d7223 */ /* 0x000fe2000000008c */
[----:B------:R-:W-:Y:S01]  /*aee0*/  FFMA R21, R107, R31, R26 ;  /* 0x0000001f6b157223 */ /* 0x000fe2000000001a */
[----:B----4-:R-:W-:Y:S01]  /*aef0*/  FFMA R26, R36, R84, R141 ;  /* 0x00000054241a7223 */ /* 0x010fe2000000008d */
[C---:B------:R-:W-:Y:S01]  /*af00*/  FFMA R24, R30.reuse, R86, R33 ;  /* 0x000000561e187223 */ /* 0x040fe20000000021 */
[----:B------:R-:W-:Y:S01]  /*af10*/  FFMA R30, R30, R98, R29 ;  /* 0x000000621e1e7223 */ /* 0x000fe2000000001d */
[----:B------:R-:W-:Y:S01]  /*af20*/  FFMA R28, R36, R100, R143 ;  /* 0x00000064241c7223 */ /* 0x000fe2000000008f */
[----:B------:R-:W-:Y:S01]  /*af30*/  FFMA R33, R37, R85, R26 ;  /* 0x0000005525217223 */ /* 0x000fe2000000001a */
[-C--:B------:R-:W-:Y:S01]  /*af40*/  FFMA R22, R103, R31.reuse, R22 ;  /* 0x0000001f67167223 */ /* 0x080fe20000000016 */
[-C--:B------:R-:W-:Y:S01]  /*af50*/  FFMA R24, R87, R31.reuse, R24 ;  /* 0x0000001f57187223 */ /* 0x080fe20000000018 */
[----:B------:R-:W-:Y:S01]  /*af60*/  FFMA R31, R99, R31, R30 ;  /* 0x0000001f631f7223 */ /* 0x000fe2000000001e */
[----:B------:R-:W-:Y:S01]  /*af70*/  FFMA R25, R37, R101, R28 ;  /* 0x0000006525197223 */ /* 0x000fe2000000001c */
[----:B------:R-:W4:Y:S01]  /*af80*/  LDS.128 R56, [R0.X4+UR5+0x6330] ;  /* 0x0063300500387984 */ /* 0x000f220008004c00 */
[----:B------:R-:W-:Y:S01]  /*af90*/  FFMA R30, R38, R86, R33 ;  /* 0x00000056261e7223 */ /* 0x000fe20000000021 */
[----:B------:R-:W-:Y:S01]  /*afa0*/  FFMA R142, R36, R104, R142 ;  /* 0x00000068248e7223 */ /* 0x000fe2000000008e */
[----:B------:R-:W-:Y:S01]  /*afb0*/  FFMA R26, R38, R102, R25 ;  /* 0x00000066261a7223 */ /* 0x000fe20000000019 */
[C---:B------:R-:W-:Y:S01]  /*afc0*/  FFMA R34, R40.reuse, R104, R147 ;  /* 0x0000006828227223 */ /* 0x040fe20000000093 */
[----:B------:R-:W-:Y:S01]  /*afd0*/  FFMA R25, R87, R39, R30 ;  /* 0x0000002757197223 */ /* 0x000fe2000000001e */
[----:B------:R-:W-:Y:S01]  /*afe0*/  FFMA R30, R40, R84, R145 ;  /* 0x00000054281e7223 */ /* 0x000fe20000000091 */
        /* <DEDUP_REMOVED lines=8> */
[----:B-1----:R-:W-:Y:S01]  /*b070*/  FFMA R150, R44, R104, R150 ;  /* 0x000000682c967223 */ /* 0x002fe20000000096 */
        /* <DEDUP_REMOVED lines=20> */
[C---:B--2---:R-:W-:Y:S01]  /*b1c0*/  FFMA R40, R48.reuse, R104, R155 ;  /* 0x0000006830287223 */ /* 0x044fe2000000009b */
[----:B------:R-:W-:Y:S01]  /*b1d0*/  FFMA R45, R45, R97, R152 ;  /* 0x000000612d2d7223 */ /* 0x000fe20000000098 */
[----:B------:R-:W-:Y:S01]  /*b1e0*/  FFMA R35, R107, R47, R38 ;  /* 0x0000002f6b237223 */ /* 0x000fe20000000026 */
[----:B------:R-:W-:Y:S01]  /*b1f0*/  FFMA R38, R48, R96, R153 ;  /* 0x0000006030267223 */ /* 0x000fe20000000099 */
[C---:B------:R-:W-:Y:S01]  /*b200*/  FFMA R36, R46.reuse, R102, R37 ;  /* 0x000000662e247223 */ /* 0x040fe20000000025 */
[----:B------:R-:W2:Y:S01]  /*b210*/  LDS.128 R64, [R0.X4+UR5+0x7130] ;  /* 0x0071300500407984 */ /* 0x000ea20008004c00 */
[C---:B------:R-:W-:Y:S01]  /*b220*/  FFMA R34, R46.reuse, R86, R41 ;  /* 0x000000562e227223 */ /* 0x040fe20000000029 */
[----:B------:R-:W-:Y:S01]  /*b230*/  FFMA R37, R49, R105, R40 ;  /* 0x0000006931257223 */ /* 0x000fe20000000028 */
[----:B------:R-:W-:Y:S01]  /*b240*/  FFMA R46, R46, R98, R45 ;  /* 0x000000622e2e7223 */ /* 0x000fe2000000002d */
[-C--:B------:R-:W-:Y:S01]  /*b250*/  FFMA R154, R48, R100.reuse, R154 ;  /* 0x00000064309a7223 */ /* 0x080fe2000000009a */
[----:B------:R-:W-:Y:S01]  /*b260*/  FFMA R30, R103, R43, R30 ;  /* 0x0000002b671e7223 */ /* 0x000fe2000000001e */
[----:B------:R-:W-:Y:S01]  /*b270*/  FFMA R45, R49, R97, R38 ;  /* 0x00000061312d7223 */ /* 0x000fe20000000026 */
[----:B------:R-:W-:Y:S01]  /*b280*/  FFMA R43, R99, R43, R42 ;  /* 0x0000002b632b7223 */ /* 0x000fe2000000002a */
[----:B---3--:R-:W-:Y:S01]  /*b290*/  FFMA R44, R52, R100, R157 ;  /* 0x00000064342c7223 */ /* 0x008fe2000000009d */
[----:B------:R-:W-:Y:S01]  /*b2a0*/  FFMA R156, R48, R84, R156 ;  /* 0x00000054309c7223 */ /* 0x000fe2000000009c */
[C---:B------:R-:W-:Y:S01]  /*b2b0*/  FFMA R42, R50.reuse, R106, R37 ;  /* 0x0000006a322a7223 */ /* 0x040fe20000000025 */
[-C--:B------:R-:W-:Y:S01]  /*b2c0*/  FFMA R41, R49, R101.reuse, R154 ;  /* 0x0000006531297223 */ /* 0x080fe2000000009a */
[----:B------:R-:W-:Y:S01]  /*b2d0*/  FFMA R40, R50, R98, R45 ;  /* 0x0000006232287223 */ /* 0x000fe2000000002d */
[----:B------:R-:W-:Y:S01]  /*b2e0*/  FFMA R158, R52, R104, R158 ;  /* 0x00000068349e7223 */ /* 0x000fe2000000009e */
[----:B------:R-:W-:Y:S01]  /*b2f0*/  FFMA R45, R53, R101, R44 ;  /* 0x00000065352d7223 */ /* 0x000fe2000000002c */
[----:B------:R-:W-:Y:S01]  /*b300*/  FFMA R49, R49, R85, R156 ;  /* 0x0000005531317223 */ /* 0x000fe2000000009c */
[----:B------:R-:W-:Y:S01]  /*b310*/  FFMA R37, R107, R51, R42 ;  /* 0x000000336b257223 */ /* 0x000fe2000000002a */
[-C--:B------:R-:W-:Y:S01]  /*b320*/  FFMA R36, R103, R47.reuse, R36 ;  /* 0x0000002f67247223 */ /* 0x080fe20000000024 */
[-C--:B------:R-:W-:Y:S01]  /*b330*/  FFMA R34, R87, R47.reuse, R34 ;  /* 0x0000002f57227223 */ /* 0x080fe20000000022 */
        /* <DEDUP_REMOVED lines=8> */
[----:B----4-:R-:W-:Y:S01]  /*b3c0*/  FFMA R48, R56, R100, R163 ;  /* 0x0000006438307223 */ /* 0x010fe200000000a3 */
[----:B------:R-:W-:Y:S01]  /*b3d0*/  FFMA R42, R54, R106, R41 ;  /* 0x0000006a362a7223 */ /* 0x000fe20000000029 */
[----:B------:R-:W-:Y:S01]  /*b3e0*/  FFMA R53, R53, R85, R160 ;  /* 0x0000005535357223 */ /* 0x000fe200000000a0 */
        /* <DEDUP_REMOVED lines=8> */
[C---:B------:R-:W-:Y:S01]  /*b470*/  FFMA R52, R58.reuse, R102, R45 ;  /* 0x000000663a347223 */ /* 0x040fe2000000002d */
[-C--:B------:R-:W-:Y:S01]  /*b480*/  FFMA R38, R103, R51.reuse, R38 ;  /* 0x0000003367267223 */ /* 0x080fe20000000026 */
[-C--:B------:R-:W-:Y:S01]  /*b490*/  FFMA R40, R99, R51.reuse, R40 ;  /* 0x0000003363287223 */ /* 0x080fe20000000028 */
[----:B------:R-:W-:Y:S01]  /*b4a0*/  FFMA R51, R87, R51, R50 ;  /* 0x0000003357337223 */ /* 0x000fe20000000032 */
[C---:B------:R-:W-:Y:S01]  /*b4b0*/  FFMA R49, R57.reuse, R105, R164 ;  /* 0x0000006939317223 */ /* 0x040fe200000000a4 */
[----:B------:R-:W-:Y:S01]  /*b4c0*/  FFMA R57, R57, R97, R162 ;  /* 0x0000006139397223 */ /* 0x000fe200000000a2 */
[----:B------:R-:W-:Y:S01]  /*b4d0*/  FFMA R50, R58, R86, R53 ;  /* 0x000000563a327223 */ /* 0x000fe20000000035 */
[----:B------:R-:W3:Y:S01]  /*b4e0*/  LDS.128 R68, [R0.X4+UR5+0x7230] ;  /* 0x0072300500447984 */ /* 0x000ee20008004c00 */
[-C--:B------:R-:W-:Y:S01]  /*b4f0*/  FFMA R45, R103, R59.reuse, R52 ;  /* 0x0000003b672d7223 */ /* 0x080fe20000000034 */
[----:B-1----:R-:W-:Y:S01]  /*b500*/  FFMA R52, R60, R100, R167 ;  /* 0x000000643c347223 */ /* 0x002fe200000000a7 */
[C---:B------:R-:W-:Y:S01]  /*b510*/  FFMA R46, R58.reuse, R106, R49 ;  /* 0x0000006a3a2e7223 */ /* 0x040fe20000000031 */
[----:B------:R-:W-:Y:S01]  /*b520*/  FFMA R48, R58, R98, R57 ;  /* 0x000000623a307223 */ /* 0x000fe20000000039 */
[----:B------:R-:W-:Y:S01]  /*b530*/  FFMA R49, R87, R59, R50 ;  /* 0x0000003b57317223 */ /* 0x000fe20000000032 */
[C---:B------:R-:W-:Y:S01]  /*b540*/  FFMA R50, R60.reuse, R84, R165 ;  /* 0x000000543c327223 */ /* 0x040fe200000000a5 */
[C---:B------:R-:W-:Y:S01]  /*b550*/  FFMA R168, R60.reuse, R104, R168 ;  /* 0x000000683ca87223 */ /* 0x040fe200000000a8 */
[----:B------:R-:W-:Y:S01]  /*b560*/  FFMA R166, R60, R96, R166 ;  /* 0x000000603ca67223 */ /* 0x000fe200000000a6 */
[----:B------:R-:W-:Y:S01]  /*b570*/  FFMA R53, R61, R101, R52 ;  /* 0x000000653d357223 */ /* 0x000fe20000000034 */
[-C--:B------:R-:W-:Y:S01]  /*b580*/  FFMA R46, R107, R59.reuse, R46 ;  /* 0x0000003b6b2e7223 */ /* 0x080fe2000000002e */
        /* <DEDUP_REMOVED lines=12> */
[-C--:B------:R-:W-:Y:S01]  /*b650*/  FFMA R76, R76, R96.reuse, R91 ;  /* 0x000000604c4c7223 */ /* 0x080fe2000000005b */
[C---:B--2---:R-:W-:Y:S01]  /*b660*/  FFMA R60, R64.reuse, R96, R171 ;  /* 0x00000060403c7223 */ /* 0x044fe200000000ab */
[C---:B------:R-:W-:Y:S01]  /*b670*/  FFMA R72, R64.reuse, R104, R173 ;  /* 0x0000006840487223 */ /* 0x040fe200000000ad */
[----:B------:R-:W1:Y:S01]  /*b680*/  LDS.128 R56, [R0.X4+UR5+0x7330] ;  /* 0x0073300500387984 */ /* 0x000e620008004c00 */
[-C--:B------:R-:W-:Y:S01]  /*b690*/  FFMA R50, R107, R63.reuse, R50 ;  /* 0x0000003f6b327223 */ /* 0x080fe20000000032 */
[-C--:B------:R-:W-:Y:S01]  /*b6a0*/  FFMA R52, R99, R63.reuse, R52 ;  /* 0x0000003f63347223 */ /* 0x080fe20000000034 */
[----:B------:R-:W-:Y:S01]  /*b6b0*/  FFMA R54, R87, R63, R54 ;  /* 0x0000003f57367223 */ /* 0x000fe20000000036 */
[-C--:B------:R-:W-:Y:S01]  /*b6c0*/  FFMA R77, R77, R97.reuse, R76 ;  /* 0x000000614d4d7223 */ /* 0x080fe2000000004c */
[----:B------:R-:W-:Y:S01]  /*b6d0*/  FFMA R62, R64, R84, R169 ;  /* 0x00000054403e7223 */ /* 0x000fe200000000a9 */
[C---:B------:R-:W-:Y:S01]  /*b6e0*/  FFMA R63, R65.reuse, R97, R60 ;  /* 0x00000061413f7223 */ /* 0x040fe2000000003c */
[C---:B------:R-:W-:Y:S01]  /*b6f0*/  FFMA R61, R65.reuse, R105, R72 ;  /* 0x00000069413d7223 */ /* 0x040fe20000000048 */
[----:B------:R-:W-:Y:S01]  /*b700*/  FFMA R78, R78, R98, R77 ;  /* 0x000000624e4e7223 */ /* 0x000fe2000000004d */
[----:B------:R-:W-:Y:S01]  /*b710*/  FFMA R108, R108, R100, R83 ;  /* 0x000000646c6c7223 */ /* 0x000fe20000000053 */
[----:B------:R-:W-:Y:S01]  /*b720*/  FFMA R95, R65, R85, R62 ;  /* 0x00000055415f7223 */ /* 0x000fe2000000003e */
[C---:B------:R-:W-:Y:S01]  /*b730*/  FFMA R94, R66.reuse, R98, R63 ;  /* 0x00000062425e7223 */ /* 0x040fe2000000003f */
[----:B------:R-:W-:Y:S01]  /*b740*/  FFMA R92, R66, R106, R61 ;  /* 0x0000006a425c7223 */ /* 0x000fe2000000003d */
[----:B------:R-:W-:Y:S01]  /*b750*/  LDS.128 R88, [R0.X4+UR5+0x40] ;  /* 0x0000400500587984 */ /* 0x000fe20008004c00 */
[----:B------:R-:W-:-:S03]  /*b760*/  FFMA R172, R64, R100, R172 ;  /* 0x0000006440ac7223 */ /* 0x000fc600000000ac */
[----:B------:R-:W2:Y:S01]  /*b770*/  LDS.128 R60, [R32+0x240] ;  /* 0x00024000203c7984 */ /* 0x000ea20000000c00 */
[----:B------:R-:W-:-:S03]  /*b780*/  FFMA R222, R107, R79, R222 ;  /* 0x0000004f6bde7223 */ /* 0x000fc600000000de */
[----:B------:R-:W4:Y:S01]  /*b790*/  LDS.128 R80, [R32+0x40] ;  /* 0x0000400020507984 */ /* 0x000f220000000c00 */
[----:B------:R-:W-:Y:S01]  /*b7a0*/  FFMA R113, R99, R79, R78 ;  /* 0x0000004f63717223 */ /* 0x000fe2000000004e */
[-C--:B------:R-:W-:Y:S02]  /*b7b0*/  FFMA R93, R65, R101.reuse, R172 ;  /* 0x00000065415d7223 */ /* 0x080fe400000000ac */
[----:B------:R-:W2:Y:S01]  /*b7c0*/  LDS.128 R72, [R32+0x140] ;  /* 0x0001400020487984 */ /* 0x000ea20000000c00 */
[----:B------:R-:W-:-:S03]  /*b7d0*/  FFMA R109, R109, R101, R108 ;  /* 0x000000656d6d7223 */ /* 0x000fc6000000006c */
[----:B------:R-:W2:Y:S01]  /*b7e0*/  LDS.128 R76, [R32+0x340] ;  /* 0x00034000204c7984 */ /* 0x000ea20000000c00 */
[C---:B------:R-:W-:Y:S01]  /*b7f0*/  FFMA R95, R66.reuse, R86, R95 ;  /* 0x00000056425f7223 */ /* 0x040fe2000000005f */
[-C--:B------:R-:W-:Y:S01]  /*b800*/  FFMA R93, R66, R102.reuse, R93 ;  /* 0x00000066425d7223 */ /* 0x080fe2000000005d */
[----:B------:R-:W-:Y:S01]  /*b810*/  FFMA R114, R110, R102, R109 ;  /* 0x000000666e727223 */ /* 0x000fe2000000006d */
[-C--:B------:R-:W-:Y:S01]  /*b820*/  FFMA R92, R107, R67.reuse, R92 ;  /* 0x000000436b5c7223 */ /* 0x080fe2000000005c */
[-C--:B------:R-:W-:Y:S01]  /*b830*/  FFMA R94, R99, R67.reuse, R94 ;  /* 0x00000043635e7223 */ /* 0x080fe2000000005e */
[-C--:B------:R-:W-:Y:S01]  /*b840*/  FFMA R93, R103, R67.reuse, R93 ;  /* 0x00000043675d7223 */ /* 0x080fe2000000005d */
[C---:B------:R-:W-:Y:S01]  /*b850*/  FFMA R95, R87.reuse, R67, R95 ;  /* 0x00000043575f7223 */ /* 0x040fe2000000005f */
[-C--:B------:R-:W-:Y:S01]  /*b860*/  FFMA R228, R87, R111.reuse, R228 ;  /* 0x0000006f57e47223 */ /* 0x080fe200000000e4 */
[----:B------:R-:W-:Y:S01]  /*b870*/  FFMA R114, R103, R111, R114 ;  /* 0x0000006f67727223 */ /* 0x000fe20000000072 */
[----:B------:R-:W4:Y:S01]  /*b880*/  LDS.128 R64, [R0.X4+UR5+0x140] ;  /* 0x0001400500407984 */ /* 0x000f220008004c00 */
        /* <DEDUP_REMOVED lines=16> */
[----:B------:R-:W3:Y:S01]  /*b990*/  LDS.128 R68, [R0.X4+UR5+0x240] ;  /* 0x0002400500447984 */ /* 0x000ee20008004c00 */
[C---:B-1----:R-:W-:Y:S01]  /*b9a0*/  FFMA R230, R56.reuse, R96, R230 ;  /* 0x0000006038e67223 */ /* 0x042fe200000000e6 */
        /* <DEDUP_REMOVED lines=12> */
[C---:B----4-:R-:W-:Y:S01]  /*ba70*/  FFMA R56, R88.reuse, R80, R227 ;  /* 0x0000005058387223 */ /* 0x050fe200000000e3 */
        /* <DEDUP_REMOVED lines=24> */
[----:B------:R-:W-:Y:S01]  /*bc00*/  FFMA R65, R65, R81, R64 ;  /* 0x0000005141417223 */ /* 0x000fe20000000040 */
[-C--:B------:R-:W-:Y:S01]  /*bc10*/  FFMA R88, R63, R91.reuse, R88 ;  /* 0x0000005b3f587223 */ /* 0x080fe20000000058 */
[----:B------:R-:W2:Y:S01]  /*bc20*/  LDS.128 R84, [R0.X4+UR5+0x1040] ;  /* 0x0010400500547984 */ /* 0x000ea20008004c00 */
[----:B------:R-:W-:Y:S01]  /*bc30*/  FFMA R91, R79, R91, R98 ;  /* 0x0000005b4f5b7223 */ /* 0x000fe20000000062 */
[C---:B------:R-:W-:Y:S01]  /*bc40*/  FFMA R100, R66.reuse, R78, R97 ;  /* 0x0000004e42647223 */ /* 0x040fe20000000061 */
[C---:B------:R-:W-:Y:S01]  /*bc50*/  FFMA R64, R66.reuse, R62, R101 ;  /* 0x0000003e42407223 */ /* 0x040fe20000000065 */
[C---:B------:R-:W-:Y:S01]  /*bc60*/  FFMA R98, R66.reuse, R74, R105 ;  /* 0x0000004a42627223 */ /* 0x040fe20000000069 */
[----:B------:R-:W-:-:S02]  /*bc70*/  FFMA R66, R66, R82, R65 ;  /* 0x0000005242427223 */ /* 0x000fc40000000041 */
[-C--:B------:R-:W-:Y:S01]  /*bc80*/  FFMA R97, R63, R67.reuse, R64 ;  /* 0x000000433f617223 */ /* 0x080fe20000000040 */
[C---:B---3--:R-:W-:Y:S01]  /*bc90*/  FFMA R64, R68.reuse, R72, R221 ;  /* 0x0000004844407223 */ /* 0x048fe200000000dd */
[-C--:B------:R-:W-:Y:S01]  /*bca0*/  FFMA R101, R83, R67.reuse, R66 ;  /* 0x0000004353657223 */ /* 0x080fe20000000042 */
[C---:B------:R-:W-:Y:S01]  /*bcb0*/  FFMA R66, R68.reuse, R76, R223 ;  /* 0x0000004c44427223 */ /* 0x040fe200000000df */
[-C--:B------:R-:W-:Y:S01]  /*bcc0*/  FFMA R100, R79, R67.reuse, R100 ;  /* 0x000000434f647223 */ /* 0x080fe20000000064 */
[----:B------:R-:W-:Y:S01]  /*bcd0*/  FFMA R98, R75, R67, R98 ;  /* 0x000000434b627223 */ /* 0x000fe20000000062 */
[C---:B------:R-:W-:Y:S01]  /*bce0*/  FFMA R222, R68.reuse, R60, R222 ;  /* 0x0000003c44de7223 */ /* 0x040fe200000000de */
[C---:B------:R-:W-:Y:S01]  /*bcf0*/  FFMA R105, R69.reuse, R77, R66 ;  /* 0x0000004d45697223 */ /* 0x040fe20000000042 */
[C---:B------:R-:W-:Y:S02]  /*bd00*/  FFMA R115, R69.reuse, R73, R64 ;  /* 0x0000004945737223 */ /* 0x040fe40000000040 */
[----:B------:R-:W3:Y:S01]  /*bd10*/  LDS.128 R64, [R0.X4+UR5+0x1140] ;  /* 0x0011400500407984 */ /* 0x000ee20008004c00 */
[----:B------:R-:W-:Y:S01]  /*bd20*/  FFMA R68, R68, R80, R113 ;  /* 0x0000005044447223 */ /* 0x000fe20000000071 */
[----:B------:R-:W-:-:S03]  /*bd30*/  FFMA R113, R69, R61, R222 ;  /* 0x0000003d45717223 */ /* 0x000fc600000000de */
[----:B------:R-:W-:Y:S01]  /*bd40*/  FFMA R69, R69, R81, R68 ;  /* 0x0000005145457223 */ /* 0x000fe20000000044 */
[C---:B------:R-:W-:Y:S01]  /*bd50*/  FFMA R68, R70.reuse, R62, R113 ;  /* 0x0000003e46447223 */ /* 0x040fe20000000071 */
[----:B------:R-:W-:Y:S01]  /*bd60*/  FFMA R104, R70, R78, R105 ;  /* 0x0000004e46687223 */ /* 0x000fe20000000069 */
[C---:B-1----:R-:W-:Y:S01]  /*bd70*/  FFMA R220, R56.reuse, R76, R220 ;  /* 0x0000004c38dc7223 */ /* 0x042fe200000000dc */
[C---:B------:R-:W-:Y:S01]  /*bd80*/  FFMA R218, R56.reuse, R72, R218 ;  /* 0x0000004838da7223 */ /* 0x040fe200000000da */
[----:B------:R-:W-:Y:S01]  /*bd90*/  FFMA R105, R63, R71, R68 ;  /* 0x000000473f697223 */ /* 0x000fe20000000044 */
[----:B------:R-:W-:Y:S01]  /*bda0*/  FFMA R68, R56, R60, R219 ;  /* 0x0000003c38447223 */ /* 0x000fe200000000db */
        /* <DEDUP_REMOVED lines=14> */
[----:B------:R-:W-:-:S02]  /*be90*/  FFMA R58, R58, R82, R57 ;  /* 0x000000523a3a7223 */ /* 0x000fc40000000039 */
[-C--:B------:R-:W-:Y:S01]  /*bea0*/  FFMA R113, R63, R59.reuse, R56 ;  /* 0x0000003b3f717223 */ /* 0x080fe20000000038 */
[C---:B--2---:R-:W-:Y:S01]  /*beb0*/  FFMA R56, R84.reuse, R72, R117 ;  /* 0x0000004854387223 */ /* 0x044fe20000000075 */
        /* <DEDUP_REMOVED lines=14> */
[-C--:B------:R-:W-:Y:S01]  /*bfa0*/  FFMA R117, R75, R87.reuse, R84 ;  /* 0x000000574b757223 */ /* 0x080fe20000000054 */
[----:B------:R-:W-:Y:S01]  /*bfb0*/  FFMA R86, R86, R82, R85 ;  /* 0x0000005256567223 */ /* 0x000fe20000000055 */
[C---:B---3--:R-:W-:Y:S01]  /*bfc0*/  FFMA R84, R64.reuse, R60, R215 ;  /* 0x0000003c40547223 */ /* 0x048fe200000000d7 */
[C---:B------:R-:W-:Y:S01]  /*bfd0*/  FFMA R216, R64.reuse, R76, R216 ;  /* 0x0000004c40d87223 */ /* 0x040fe200000000d8 */
[C---:B------:R-:W-:Y:S01]  /*bfe0*/  FFMA R214, R64.reuse, R72, R214 ;  /* 0x0000004840d67223 */ /* 0x040fe200000000d6 */
[-C--:B------:R-:W-:Y:S01]  /*bff0*/  FFMA R118, R79, R87.reuse, R118 ;  /* 0x000000574f767223 */ /* 0x080fe20000000076 */
[-C--:B------:R-:W-:Y:S01]  /*c000*/  FFMA R116, R63, R87.reuse, R116 ;  /* 0x000000573f747223 */ /* 0x080fe20000000074 */
[----:B------:R-:W-:Y:S01]  /*c010*/  FFMA R119, R83, R87, R86 ;  /* 0x0000005753777223 */ /* 0x000fe20000000056 */
[----:B------:R-:W-:Y:S01]  /*c020*/  FFMA R64, R64, R80, R189 ;  /* 0x0000005040407223 */ /* 0x000fe200000000bd */
[----:B------:R-:W-:-:S02]  /*c030*/  FFMA R123, R65, R61, R84 ;  /* 0x0000003d417b7223 */ /* 0x000fc40000000054 */
[----:B------:R-:W3:Y:S01]  /*c040*/  LDS.128 R84, [R0.X4+UR5+0x2040] ;  /* 0x0020400500547984 */ /* 0x000ee20008004c00 */
[C---:B------:R-:W-:Y:S01]  /*c050*/  FFMA R121, R65.reuse, R77, R216 ;  /* 0x0000004d41797223 */ /* 0x040fe200000000d8 */
[C---:B------:R-:W-:Y:S01]  /*c060*/  FFMA R125, R65.reuse, R73, R214 ;  /* 0x00000049417d7223 */ /* 0x040fe200000000d6 */
[----:B------:R-:W-:Y:S01]  /*c070*/  FFMA R65, R65, R81, R64 ;  /* 0x0000005141417223 */ /* 0x000fe20000000040 */
[C---:B------:R-:W-:Y:S01]  /*c080*/  FFMA R120, R66.reuse, R62, R123 ;  /* 0x0000003e42787223 */ /* 0x040fe2000000007b */
[C---:B------:R-:W-:Y:S01]  /*c090*/  FFMA R64, R66.reuse, R78, R121 ;  /* 0x0000004e42407223 */ /* 0x040fe20000000079 */
[C---:B------:R-:W-:Y:S01]  /*c0a0*/  FFMA R122, R66.reuse, R74, R125 ;  /* 0x0000004a427a7223 */ /* 0x040fe2000000007d */
[----:B------:R-:W-:Y:S02]  /*c0b0*/  FFMA R66, R66, R82, R65 ;  /* 0x0000005242427223 */ /* 0x000fe40000000041 */
[-C--:B------:R-:W-:Y:S01]  /*c0c0*/  FFMA R121, R79, R67.reuse, R64 ;  /* 0x000000434f797223 */ /* 0x080fe20000000040 */
[C---:B-1----:R-:W-:Y:S01]  /*c0d0*/  FFMA R64, R68.reuse, R72, R211 ;  /* 0x0000004844407223 */ /* 0x042fe200000000d3 */
[-C--:B------:R-:W-:Y:S01]  /*c0e0*/  FFMA R123, R83, R67.reuse, R66 ;  /* 0x00000043537b7223 */ /* 0x080fe20000000042 */
[C---:B------:R-:W-:Y:S01]  /*c0f0*/  FFMA R66, R68.reuse, R76, R213 ;  /* 0x0000004c44427223 */ /* 0x040fe200000000d5 */
[C---:B------:R-:W-:Y:S01]  /*c100*/  FFMA R212, R68.reuse, R60, R212 ;  /* 0x0000003c44d47223 */ /* 0x040fe200000000d4 */
[-C--:B------:R-:W-:Y:S01]  /*c110*/  FFMA R120, R63, R67.reuse, R120 ;  /* 0x000000433f787223 */ /* 0x080fe20000000078 */
[----:B------:R-:W-:Y:S01]  /*c120*/  FFMA R122, R75, R67, R122 ;  /* 0x000000434b7a7223 */ /* 0x000fe2000000007a */
[C---:B------:R-:W-:Y:S01]  /*c130*/  FFMA R125, R69.reuse, R77, R66 ;  /* 0x0000004d457d7223 */ /* 0x040fe20000000042 */
[C---:B------:R-:W-:Y:S01]  /*c140*/  FFMA R127, R69.reuse, R61, R212 ;  /* 0x0000003d457f7223 */ /* 0x040fe200000000d4 */
[----:B------:R-:W-:Y:S01]  /*c150*/  FFMA R129, R69, R73, R64 ;  /* 0x0000004945817223 */ /* 0x000fe20000000040 */
[----:B------:R-:W-:Y:S01]  /*c160*/  FFMA R188, R68, R80, R188 ;  /* 0x0000005044bc7223 */ /* 0x000fe200000000bc */
[----:B------:R-:W1:Y:S01]  /*c170*/  LDS.128 R64, [R0.X4+UR5+0x2140] ;  /* 0x0021400500407984 */ /* 0x000e620008004c00 */
[----:B------:R-:W-:-:S02]  /*c180*/  FFMA R68, R70, R62, R127 ;  /* 0x0000003e46447223 */ /* 0x000fc4000000007f */
        /* <DEDUP_REMOVED lines=16> */
[----:B------:R-:W2:Y:S01]  /*c290*/  LDS.128 R68, [R0.X4+UR5+0x2240] ;  /* 0x0022400500447984 */ /* 0x000ea20008004c00 */
[C---:B------:R-:W-:Y:S01]  /*c2a0*/  FFMA R130, R58.reuse, R78, R129 ;  /* 0x0000004e3a827223 */ /* 0x040fe20000000081 */
        /* <DEDUP_REMOVED lines=15> */
[C---:B------:R-:W-:Y:S01]  /*c3a0*/  FFMA R84, R86.reuse, R62, R135 ;  /* 0x0000003e56547223 */ /* 0x040fe20000000087 */
[----:B------:R-:W-:Y:S01]  /*c3b0*/  FFMA R85, R85, R81, R186 ;  /* 0x0000005155557223 */ /* 0x000fe200000000ba */
[C---:B------:R-:W-:Y:S01]  /*c3c0*/  FFMA R134, R86.reuse, R78, R133 ;  /* 0x0000004e56867223 */ /* 0x040fe20000000085 */
[C---:B------:R-:W-:Y:S01]  /*c3d0*/  FFMA R132, R86.reuse, R74, R137 ;  /* 0x0000004a56847223 */ /* 0x040fe20000000089 */
[----:B------:R-:W-:Y:S01]  /*c3e0*/  FFMA R133, R63, R87, R84 ;  /* 0x000000573f857223 */ /* 0x000fe20000000054 */
[----:B------:R-:W-:Y:S01]  /*c3f0*/  FFMA R86, R86, R82, R85 ;  /* 0x0000005256567223 */ /* 0x000fe20000000055 */
[C---:B-1----:R-:W-:Y:S01]  /*c400*/  FFMA R204, R64.reuse, R76, R204 ;  /* 0x0000004c40cc7223 */ /* 0x042fe200000000cc */
        /* <DEDUP_REMOVED lines=15> */
[----:B------:R-:W-:Y:S01]  /*c500*/  FFMA R137, R79, R67, R64 ;  /* 0x000000434f897223 */ /* 0x000fe20000000040 */
[----:B--2---:R-:W-:-:S02]  /*c510*/  FFMA R64, R68, R72, R199 ;  /* 0x0000004844407223 */ /* 0x004fc400000000c7 */
        /* <DEDUP_REMOVED lines=23> */
[----:B------:R-:W3:Y:S01]  /*c690*/  LDS.128 R68, [R0.X4+UR5+0x3240] ;  /* 0x0032400500447984 */ /* 0x000ee20008004c00 */
        /* <DEDUP_REMOVED lines=21> */
[----:B------:R-:W-:Y:S01]  /*c7f0*/  FFMA R152, R86, R78, R149 ;  /* 0x0000004e56987223 */ /* 0x000fe20000000095 */
[----:B------:R-:W-:Y:S01]  /*c800*/  FFMA R85, R85, R81, R182 ;  /* 0x0000005155557223 */ /* 0x000fe200000000b6 */
[-C--:B------:R-:W-:Y:S01]  /*c810*/  FFMA R149, R75, R87.reuse, R84 ;  /* 0x000000574b957223 */ /* 0x080fe20000000054 */
[----:B--2---:R-:W-:Y:S01]  /*c820*/  FFMA R84, R64, R60, R191 ;  /* 0x0000003c40547223 */ /* 0x004fe200000000bf */
        /* <DEDUP_REMOVED lines=20> */
[-C--:B------:R-:W-:Y:S01]  /*c970*/  FFMA R182, R63, R67.reuse, R182 ;  /* 0x000000433fb67223 */ /* 0x080fe200000000b6 */
[C---:B------:R-:W-:Y:S01]  /*c980*/  FFMA R178, R68.reuse, R72, R178 ;  /* 0x0000004844b27223 */ /* 0x040fe200000000b2 */
[----:B------:R-:W-:Y:S01]  /*c990*/  FFMA R152, R83, R67, R152 ;  /* 0x0000004353987223 */ /* 0x000fe20000000098 */
[C---:B------:R-:W-:Y:S01]  /*c9a0*/  FFMA R155, R69.reuse, R61, R64 ;  /* 0x0000003d459b7223 */ /* 0x040fe20000000040 */
[C---:B------:R-:W-:Y:S01]  /*c9b0*/  FFMA R180, R68.reuse, R76, R180 ;  /* 0x0000004c44b47223 */ /* 0x040fe200000000b4 */
[----:B------:R-:W3:Y:S01]  /*c9c0*/  LDS.128 R64, [R0.X4+UR5+0x4140] ;  /* 0x0041400500407984 */ /* 0x000ee20008004c00 */
[----:B------:R-:W-:Y:S01]  /*c9d0*/  FFMA R68, R68, R80, R177 ;  /* 0x0000005044447223 */ /* 0x000fe200000000b1 */
[C---:B------:R-:W-:Y:S01]  /*c9e0*/  FFMA R157, R69.reuse, R73, R178 ;  /* 0x00000049459d7223 */ /* 0x040fe200000000b2 */
[----:B------:R-:W-:-:S02]  /*c9f0*/  FFMA R153, R69, R77, R180 ;  /* 0x0000004d45997223 */ /* 0x000fc400000000b4 */
[----:B------:R-:W-:Y:S01]  /*ca00*/  FFMA R69, R69, R81, R68 ;  /* 0x0000005145457223 */ /* 0x000fe20000000044 */
[----:B------:R-:W-:Y:S01]  /*ca10*/  FFMA R68, R70, R74, R157 ;  /* 0x0000004a46447223 */ /* 0x000fe2000000009d */
[C---:B-1----:R-:W-:Y:S01]  /*ca20*/  FFMA R176, R56.reuse, R76, R176 ;  /* 0x0000004c38b07223 */ /* 0x042fe200000000b0 */
[C---:B------:R-:W-:Y:S02]  /*ca30*/  FFMA R174, R56.reuse, R72, R174 ;  /* 0x0000004838ae7223 */ /* 0x040fe400000000ae */
[----:B------:R-:W-:Y:S01]  /*ca40*/  FFMA R171, R75, R71, R68 ;  /* 0x000000474bab7223 */ /* 0x000fe20000000044 */
        /* <DEDUP_REMOVED lines=16> */
[----:B------:R-:W-:-:S03]  /*cb50*/  FFMA R58, R58, R82, R57 ;  /* 0x000000523a3a7223 */ /* 0x000fc60000000039 */
[-C--:B------:R-:W-:Y:S01]  /*cb60*/  FFMA R167, R75, R59.reuse, R56 ;  /* 0x0000003b4ba77223 */ /* 0x080fe20000000038 */
[-C--:B------:R-:W-:Y:S01]  /*cb70*/  FFMA R153, R83, R59.reuse, R58 ;  /* 0x0000003b53997223 */ /* 0x080fe2000000003a */
[C---:B--2---:R-:W-:Y:S01]  /*cb80*/  FFMA R58, R84.reuse, R76, R5 ;  /* 0x0000004c543a7223 */ /* 0x044fe20000000005 */
[C---:B------:R-:W-:Y:S01]  /*cb90*/  FFMA R56, R84.reuse, R60, R4 ;  /* 0x0000003c54387223 */ /* 0x040fe20000000004 */
[C---:B------:R-:W-:Y:S01]  /*cba0*/  FFMA R4, R84.reuse, R72, R3 ;  /* 0x0000004854047223 */ /* 0x040fe20000000003 */
[-C--:B------:R-:W-:Y:S01]  /*cbb0*/  FFMA R169, R79, R59.reuse, R156 ;  /* 0x0000003b4fa97223 */ /* 0x080fe2000000009c */
[----:B------:R-:W-:Y:S01]  /*cbc0*/  FFMA R168, R63, R59, R168 ;  /* 0x0000003b3fa87223 */ /* 0x000fe200000000a8 */
[C---:B------:R-:W-:Y:S01]  /*cbd0*/  FFMA R3, R85.reuse, R77, R58 ;  /* 0x0000004d55037223 */ /* 0x040fe2000000003a */
[C---:B------:R-:W-:Y:S01]  /*cbe0*/  FFMA R5, R85.reuse, R61, R56 ;  /* 0x0000003d55057223 */ /* 0x040fe20000000038 */
[----:B------:R-:W-:Y:S01]  /*cbf0*/  FFMA R84, R84, R80, R11 ;  /* 0x0000005054547223 */ /* 0x000fe2000000000b */
[----:B------:R-:W2:Y:S01]  /*cc00*/  LDS.128 R56, [R0.X4+UR5+0x4340] ;  /* 0x0043400500387984 */ /* 0x000ea20008004c00 */
[----:B------:R-:W-:Y:S01]  /*cc10*/  FFMA R11, R85, R73, R4 ;  /* 0x00000049550b7223 */ /* 0x000fe20000000004 */
[----:B------:R-:W-:Y:S01]  /*cc20*/  FFMA R4, R86, R62, R5 ;  /* 0x0000003e56047223 */ /* 0x000fe20000000005 */
[----:B---3--:R-:W-:-:S03]  /*cc30*/  FFMA R6, R64, R72, R6 ;  /* 0x0000004840067223 */ /* 0x008fc60000000006 */
[----:B------:R-:W-:Y:S01]  /*cc40*/  FFMA R165, R63, R87, R4 ;  /* 0x000000573fa57223 */ /* 0x000fe20000000004 */
[C---:B------:R-:W-:Y:S01]  /*cc50*/  FFMA R4, R64.reuse, R76, R7 ;  /* 0x0000004c40047223 */ /* 0x040fe20000000007 */
[----:B------:R-:W-:Y:S01]  /*cc60*/  FFMA R8, R64, R60, R8 ;  /* 0x0000003c40087223 */ /* 0x000fe20000000008 */
[----:B------:R-:W-:Y:S01]  /*cc70*/  FFMA R166, R86, R78, R3 ;  /* 0x0000004e56a67223 */ /* 0x000fe20000000003 */
[----:B------:R-:W-:Y:S01]  /*cc80*/  FFMA R64, R64, R80, R15 ;  /* 0x0000005040407223 */ /* 0x000fe2000000000f */
[C---:B------:R-:W-:Y:S01]  /*cc90*/  FFMA R3, R65.reuse, R77, R4 ;  /* 0x0000004d41037223 */ /* 0x040fe20000000004 */
[C---:B------:R-:W-:Y:S02]  /*cca0*/  FFMA R15, R65.reuse, R73, R6 ;  /* 0x00000049410f7223 */ /* 0x040fe40000000006 */
[----:B------:R-:W3:Y:S01]  /*ccb0*/  LDS.128 R4, [R0.X4+UR5+0x5040] ;  /* 0x0050400500047984 */ /* 0x000ee20008004c00 */
[-C--:B------:R-:W-:Y:S01]  /*ccc0*/  FFMA R164, R86, R74.reuse, R11 ;  /* 0x0000004a56a47223 */ /* 0x080fe2000000000b */
[----:B------:R-:W-:Y:S01]  /*ccd0*/  FFMA R11, R65, R61, R8 ;  /* 0x0000003d410b7223 */ /* 0x000fe20000000008 */
[----:B------:R-:W-:-:S04]  /*cce0*/  FFMA R8, R66, R74, R15 ;  /* 0x0000004a42087223 */ /* 0x000fc8000000000f */
        /* <DEDUP_REMOVED lines=12> */
[----:B------:R-:W-:-:S04]  /*cdb0*/  FFMA R12, R70, R62, R15 ;  /* 0x0000003e460c7223 */ /* 0x000fc8000000000f */
[----:B------:R-:W-:Y:S01]  /*cdc0*/  FFMA R159, R63, R71, R12 ;  /* 0x000000473f9f7223 */ /* 0x000fe2000000000c */
[C---:B--2---:R-:W-:Y:S01]  /*cdd0*/  FFMA R12, R56.reuse, R76, R13 ;  /* 0x0000004c380c7223 */ /* 0x044fe2000000000d */
[C---:B------:R-:W-:Y:S01]  /*cde0*/  FFMA R14, R56.reuse, R60, R14 ;  /* 0x0000003c380e7223 */ /* 0x040fe2000000000e */
[----:B------:R-:W-:Y:S01]  /*cdf0*/  FFMA R16, R56, R72, R16 ;  /* 0x0000004838107223 */ /* 0x000fe20000000010 */
[C---:B------:R-:W-:Y:S01]  /*ce00*/  FFMA R160, R70.reuse, R78, R3 ;  /* 0x0000004e46a07223 */ /* 0x040fe20000000003 */
[----:B------:R-:W-:Y:S01]  /*ce10*/  FFMA R158, R70, R74, R19 ;  /* 0x0000004a469e7223 */ /* 0x000fe20000000013 */
[----:B------:R-:W-:Y:S01]  /*ce20*/  FFMA R56, R56, R80, R23 ;  /* 0x0000005038387223 */ /* 0x000fe20000000017 */
[C---:B------:R-:W-:Y:S01]  /*ce30*/  FFMA R3, R57.reuse, R77, R12 ;  /* 0x0000004d39037223 */ /* 0x040fe2000000000c */
[C---:B------:R-:W-:Y:S01]  /*ce40*/  FFMA R19, R57.reuse, R61, R14 ;  /* 0x0000003d39137223 */ /* 0x040fe2000000000e */
[----:B------:R-:W-:Y:S01]  /*ce50*/  FFMA R23, R57, R73, R16 ;  /* 0x0000004939177223 */ /* 0x000fe20000000010 */
[----:B------:R-:W2:Y:S03]  /*ce60*/  LDS.128 R12, [R0.X4+UR5+0x5240] ;  /* 0x00524005000c7984 */ /* 0x000ea60008004c00 */
[----:B------:R-:W-:Y:S01]  /*ce70*/  FFMA R16, R58, R74, R23 ;  /* 0x0000004a3a107223 */ /* 0x000fe20000000017 */
[----:B---3--:R-:W-:-:S03]  /*ce80*/  FFMA R18, R4, R60, R18 ;  /* 0x0000003c04127223 */ /* 0x008fc60000000012 */
[----:B------:R-:W-:Y:S01]  /*ce90*/  FFMA R155, R75, R59, R16 ;  /* 0x0000003b4b9b7223 */ /* 0x000fe20000000010 */
[----:B------:R-:W-:Y:S01]  /*cea0*/  FFMA R16, R4, R76, R17 ;  /* 0x0000004c04107223 */ /* 0x000fe20000000011 */
[----:B------:R-:W-:Y:S01]  /*ceb0*/  FFMA R57, R57, R81, R56 ;  /* 0x0000005139397223 */ /* 0x000fe20000000038 */
[C---:B------:R-:W-:Y:S01]  /*cec0*/  FFMA R56, R58.reuse, R78, R3 ;  /* 0x0000004e3a387223 */ /* 0x040fe20000000003 */
[----:B------:R-:W-:Y:S01]  /*ced0*/  FFMA R156, R58, R62, R19 ;  /* 0x0000003e3a9c7223 */ /* 0x000fe20000000013 */
[C---:B------:R-:W-:Y:S01]  /*cee0*/  FFMA R3, R5.reuse, R77, R16 ;  /* 0x0000004d05037223 */ /* 0x040fe20000000010 */
[----:B------:R-:W-:Y:S02]  /*cef0*/  FFMA R23, R5, R61, R18 ;  /* 0x0000003d05177223 */ /* 0x000fe40000000012 */
[----:B------:R-:W3:Y:S01]  /*cf00*/  LDS.128 R16, [R0.X4+UR5+0x5340] ;  /* 0x0053400500107984 */ /* 0x000ee20008004c00 */
[C---:B------:R-:W-:Y:S01]  /*cf10*/  FFMA R20, R4.reuse, R72, R20 ;  /* 0x0000004804147223 */ /* 0x040fe20000000014 */
[----:B------:R-:W-:-:S03]  /*cf20*/  FFMA R4, R4, R80, R27 ;  /* 0x0000005004047223 */ /* 0x000fc6000000001b */
[C---:B------:R-:W-:Y:S01]  /*cf30*/  FFMA R27, R5.reuse, R73, R20 ;  /* 0x00000049051b7223 */ /* 0x040fe20000000014 */
[----:B------:R-:W-:Y:S01]  /*cf40*/  FFMA R5, R5, R81, R4 ;  /* 0x0000005105057223 */ /* 0x000fe20000000004 */
[----:B------:R-:W-:Y:S01]  /*cf50*/  FFMA R4, R6, R62, R23 ;  /* 0x0000003e06047223 */ /* 0x000fe20000000017 */
[----:B-1----:R-:W-:-:S03]  /*cf60*/  FFMA R24, R8, R72, R24 ;  /* 0x0000004808187223 */ /* 0x002fc60000000018 */
        /* <DEDUP_REMOVED lines=14> */
[----:B------:R-:W1:Y:S01]  /*d050*/  LDS.128 R4, [R0.X4+UR5+0x6040] ;  /* 0x0060400500047984 */ /* 0x000e620008004c00 */
[----:B------:R-:W-:Y:S01]  /*d060*/  FFMA R8, R10, R74, R23 ;  /* 0x0000004a0a087223 */ /* 0x000fe20000000017 */
[C---:B--2---:R-:W-:Y:S01]  /*d070*/  FFMA R26, R12.reuse, R76, R26 ;  /* 0x0000004c0c1a7223 */ /* 0x044fe2000000001a */
[----:B------:R-:W-:-:S02]  /*d080*/  FFMA R28, R12, R60, R28 ;  /* 0x0000003c0c1c7223 */ /* 0x000fc4000000001c */
        /* <DEDUP_REMOVED lines=17> */
[----:B------:R-:W-:Y:S01]  /*d1a0*/  FFMA R14, R14, R82, R13 ;  /* 0x000000520e0e7223 */ /* 0x000fe2000000000d */
[C---:B---3--:R-:W-:Y:S01]  /*d1b0*/  FFMA R30, R16.reuse, R76, R30 ;  /* 0x0000004c101e7223 */ /* 0x048fe2000000001e */
[-C--:B------:R-:W-:Y:S01]  /*d1c0*/  FFMA R239, R63, R15.reuse, R12 ;  /* 0x0000000f3fef7223 */ /* 0x080fe2000000000c */
[C---:B------:R-:W-:Y:S01]  /*d1d0*/  FFMA R12, R16.reuse, R72, R33 ;  /* 0x00000048100c7223 */ /* 0x040fe20000000021 */
[-C--:B------:R-:W-:Y:S01]  /*d1e0*/  FFMA R237, R83, R15.reuse, R14 ;  /* 0x0000000f53ed7223 */ /* 0x080fe2000000000e */
[C---:B------:R-:W-:Y:S01]  /*d1f0*/  FFMA R14, R16.reuse, R60, R29 ;  /* 0x0000003c100e7223 */ /* 0x040fe2000000001d */
[-C--:B------:R-:W-:Y:S01]  /*d200*/  FFMA R240, R79, R15.reuse, R240 ;  /* 0x0000000f4ff07223 */ /* 0x080fe200000000f0 */
[----:B------:R-:W-:Y:S01]  /*d210*/  FFMA R238, R75, R15, R238 ;  /* 0x0000000f4bee7223 */ /* 0x000fe200000000ee */
[C---:B------:R-:W-:Y:S01]  /*d220*/  FFMA R23, R17.reuse, R73, R12 ;  /* 0x0000004911177223 */ /* 0x040fe2000000000c */
[C---:B------:R-:W-:Y:S01]  /*d230*/  FFMA R21, R17.reuse, R61, R14 ;  /* 0x0000003d11157223 */ /* 0x040fe2000000000e */
[----:B------:R-:W-:Y:S04]  /*d240*/  LDS.128 R24, [R32+0x250] ;  /* 0x0002500020187984 */ /* 0x000fe80000000c00 */
[----:B------:R-:W3:Y:S01]  /*d250*/  LDS.128 R12, [R0.X4+UR5+0x6240] ;  /* 0x00624005000c7984 */ /* 0x000ee20008004c00 */
[----:B------:R-:W-:Y:S01]  /*d260*/  FFMA R16, R16, R80, R43 ;  /* 0x0000005010107223 */ /* 0x000fe2000000002b */
[C---:B------:R-:W-:Y:S01]  /*d270*/  FFMA R3, R17.reuse, R77, R30 ;  /* 0x0000004d11037223 */ /* 0x040fe2000000001e */
[----:B------:R-:W-:Y:S01]  /*d280*/  FFMA R234, R18, R74, R23 ;  /* 0x0000004a12ea7223 */ /* 0x000fe20000000017 */
[----:B-1----:R-:W-:Y:S01]  /*d290*/  FFMA R36, R4, R76, R36 ;  /* 0x0000004c04247223 */ /* 0x002fe20000000024 */
[----:B------:R-:W-:Y:S01]  /*d2a0*/  FFMA R17, R17, R81, R16 ;  /* 0x0000005111117223 */ /* 0x000fe20000000010 */
[C---:B------:R-:W-:Y:S01]  /*d2b0*/  FFMA R16, R18.reuse, R62, R21 ;  /* 0x0000003e12107223 */ /* 0x040fe20000000015 */
[----:B------:R-:W-:Y:S01]  /*d2c0*/  FFMA R236, R18, R78, R3 ;  /* 0x0000004e12ec7223 */ /* 0x000fe20000000003 */
        /* <DEDUP_REMOVED lines=44> */
[C---:B------:R-:W-:Y:S01]  /*d590*/  FFMA R3, R13.reuse, R61, R42 ;  /* 0x0000003d0d037223 */ /* 0x040fe2000000002a */
[----:B------:R-:W-:Y:S01]  /*d5a0*/  LDS.128 R28, [R32+0x50] ;  /* 0x00005000201c7984 */ /* 0x000fe20000000c00 */
        /* <DEDUP_REMOVED lines=20> */
[----:B------:R-:W1:Y:S01]  /*d6f0*/  LDS.128 R12, [R0.X4+UR5+0x7240] ;  /* 0x00724005000c7984 */ /* 0x000e620008004c00 */
[----:B------:R-:W-:Y:S01]  /*d700*/  FFMA R217, R75, R19, R16 ;  /* 0x000000134bd97223 */ /* 0x000fe20000000010 */
        /* <DEDUP_REMOVED lines=15> */
[----:B------:R-:W-:Y:S01]  /*d800*/  FFMA R216, R6, R62, R17 ;  /* 0x0000003e06d87223 */ /* 0x000fe20000000011 */
[-C--:B------:R-:W-:Y:S01]  /*d810*/  FFMA R215, R79, R7.reuse, R4 ;  /* 0x000000074fd77223 */ /* 0x080fe20000000004 */
[----:B------:R-:W2:Y:S01]  /*d820*/  LDS.128 R16, [R0.X4+UR5+0x7340] ;  /* 0x0073400500107984 */ /* 0x000ea20008004c00 */
[----:B---3--:R-:W-:Y:S01]  /*d830*/  FFMA R4, R8, R72, R95 ;  /* 0x0000004808047223 */ /* 0x008fe2000000005f */
[----:B------:R-:W-:Y:S01]  /*d840*/  FFMA R214, R6, R82, R5 ;  /* 0x0000005206d67223 */ /* 0x000fe20000000005 */
[-C--:B------:R-:W-:Y:S01]  /*d850*/  FFMA R216, R63, R7.reuse, R216 ;  /* 0x000000073fd87223 */ /* 0x080fe200000000d8 */
[----:B------:R-:W-:Y:S01]  /*d860*/  FFMA R200, R75, R7, R200 ;  /* 0x000000074bc87223 */ /* 0x000fe200000000c8 */
[----:B------:R-:W-:Y:S01]  /*d870*/  FFMA R3, R9, R73, R4 ;  /* 0x0000004909037223 */ /* 0x000fe20000000004 */
[----:B------:R-:W-:Y:S01]  /*d880*/  FFMA R214, R83, R7, R214 ;  /* 0x0000000753d67223 */ /* 0x000fe200000000d6 */
[----:B------:R-:W-:Y:S01]  /*d890*/  LDS.128 R20, [R32+0x150] ;  /* 0x0001500020147984 */ /* 0x000fe20000000c00 */
[C---:B------:R-:W-:Y:S01]  /*d8a0*/  FFMA R94, R8.reuse, R80, R94 ;  /* 0x00000050085e7223 */ /* 0x040fe2000000005e */
[----:B------:R-:W-:-:S02]  /*d8b0*/  FFMA R92, R8, R60, R92 ;  /* 0x0000003c085c7223 */ /* 0x000fc4000000005c */
[----:B------:R-:W3:Y:S01]  /*d8c0*/  LDS.128 R4, [R0.X4+UR5+0x50] ;  /* 0x0000500500047984 */ /* 0x000ee20008004c00 */
[----:B------:R-:W-:-:S03]  /*d8d0*/  FFMA R8, R8, R76, R93 ;  /* 0x0000004c08087223 */ /* 0x000fc6000000005d */
[----:B------:R-:W4:Y:S01]  /*d8e0*/  LDS.128 R36, [R32+0x350] ;  /* 0x0003500020247984 */ /* 0x000f220000000c00 */
        /* <DEDUP_REMOVED lines=11> */
[----:B------:R-:W4:Y:S01]  /*d9a0*/  LDS.128 R8, [R0.X4+UR5+0x150] ;  /* 0x0001500500087984 */ /* 0x000f220008004c00 */
        /* <DEDUP_REMOVED lines=16> */
[----:B------:R-:W1:Y:S01]  /*dab0*/  LDS.128 R12, [R0.X4+UR5+0x250] ;  /* 0x00025005000c7984 */ /* 0x000e620008004c00 */
        /* <DEDUP_REMOVED lines=8> */
[----:B---3--:R-:W-:Y:S01]  /*db40*/  FFMA R16, R4, R20, R89 ;  /* 0x0000001404107223 */ /* 0x008fe20000000059 */
[C---:B------:R-:W-:Y:S01]  /*db50*/  FFMA R99, R18.reuse, R82, R99 ;  /* 0x0000005212637223 */ /* 0x040fe20000000063 */
[C---:B------:R-:W-:Y:S01]  /*db60*/  FFMA R62, R18.reuse, R62, R107 ;  /* 0x0000003e123e7223 */ /* 0x040fe2000000006b */
[C---:B------:R-:W-:Y:S01]  /*db70*/  FFMA R190, R18.reuse, R78, R103 ;  /* 0x0000004e12be7223 */ /* 0x040fe20000000067 */
[----:B------:R-:W-:Y:S01]  /*db80*/  FFMA R96, R18, R74, R96 ;  /* 0x0000004a12607223 */ /* 0x000fe20000000060 */
[C---:B------:R-:W-:Y:S01]  /*db90*/  FFMA R88, R4.reuse, R24, R88 ;  /* 0x0000001804587223 */ /* 0x040fe20000000058 */
[C---:B------:R-:W-:Y:S01]  /*dba0*/  FFMA R90, R4.reuse, R28, R90 ;  /* 0x0000001c045a7223 */ /* 0x040fe2000000005a */
[----:B----4-:R-:W-:Y:S01]  /*dbb0*/  FFMA R4, R4, R36, R91 ;  /* 0x0000002404047223 */ /* 0x010fe2000000005b */
[-C--:B------:R-:W-:Y:S01]  /*dbc0*/  FFMA R191, R63, R19.reuse, R62 ;  /* 0x000000133fbf7223 */ /* 0x080fe2000000003e */
[-C--:B------:R-:W-:Y:S01]  /*dbd0*/  FFMA R190, R79, R19.reuse, R190 ;  /* 0x000000134fbe7223 */ /* 0x080fe200000000be */
[-C--:B------:R-:W-:Y:S01]  /*dbe0*/  FFMA R189, R83, R19.reuse, R99 ;  /* 0x0000001353bd7223 */ /* 0x080fe20000000063 */
        /* <DEDUP_REMOVED lines=51> */
[C---:B------:R-:W-:Y:S01]  /*df20*/  FFMA R112, R16.reuse, R20, R112 ;  /* 0x0000001410707223 */ /* 0x040fe20000000070 */
[----:B------:R-:W-:Y:S01]  /*df30*/  FFMA R16, R16, R28, R115 ;  /* 0x0000001c10107223 */ /* 0x000fe20000000073 */
[----:B------:R-:W2:Y:S01]  /*df40*/  LDS.128 R48, [R0.X4+UR5+0x1250] ;  /* 0x0012500500307984 */ /* 0x000ea20008004c00 */
        /* <DEDUP_REMOVED lines=13> */
[C---:B---3--:R-:W-:Y:S01]  /*e020*/  FFMA R116, R40.reuse, R24, R116 ;  /* 0x0000001828747223 */ /* 0x048fe20000000074 */
[C---:B------:R-:W-:Y:S01]  /*e030*/  FFMA R118, R40.reuse, R36, R118 ;  /* 0x0000002428767223 */ /* 0x040fe20000000076 */
[C---:B------:R-:W-:Y:S01]  /*e040*/  FFMA R18, R40.reuse, R20, R117 ;  /* 0x0000001428127223 */ /* 0x040fe20000000075 */
[----:B------:R-:W-:Y:S01]  /*e050*/  FFMA R40, R40, R28, R119 ;  /* 0x0000001c28287223 */ /* 0x000fe20000000077 */
[----:B------:R-:W3:Y:S01]  /*e060*/  LDS.128 R52, [R0.X4+UR5+0x1350] ;  /* 0x0013500500347984 */ /* 0x000ee20008004c00 */
        /* <DEDUP_REMOVED lines=8> */
[C---:B------:R-:W-:Y:S01]  /*e0f0*/  FFMA R40, R42.reuse, R30, R41 ;  /* 0x0000001e2a287223 */ /* 0x040fe20000000029 */
[----:B------:R-:W-:Y:S01]  /*e100*/  FFMA R84, R83, R59, R84 ;  /* 0x0000003b53547223 */ /* 0x000fe20000000054 */
[----:B------:R-:W-:Y:S01]  /*e110*/  FFMA R42, R42, R22, R57 ;  /* 0x000000162a2a7223 */ /* 0x000fe20000000039 */
[C---:B-1----:R-:W-:Y:S01]  /*e120*/  FFMA R120, R44.reuse, R24, R120 ;  /* 0x000000182c787223 */ /* 0x042fe20000000078 */
[----:B------:R-:W-:Y:S01]  /*e130*/  FFMA R33, R31, R43, R40 ;  /* 0x0000002b1f217223 */ /* 0x000fe20000000028 */
[----:B------:R-:W1:Y:S01]  /*e140*/  LDS.128 R56, [R0.X4+UR5+0x2050] ;  /* 0x0020500500387984 */ /* 0x000e620008004c00 */
        /* <DEDUP_REMOVED lines=18> */
[----:B------:R-:W-:Y:S01]  /*e270*/  FFMA R41, R31, R47, R42 ;  /* 0x0000002f1f297223 */ /* 0x000fe2000000002a */
[C---:B--2---:R-:W-:Y:S01]  /*e280*/  FFMA R124, R48.reuse, R36, R124 ;  /* 0x00000024307c7223 */ /* 0x044fe2000000007c */
[----:B------:R-:W2:Y:S01]  /*e290*/  LDS.128 R60, [R0.X4+UR5+0x2150] ;  /* 0x00215005003c7984 */ /* 0x000ea20008004c00 */
[----:B------:R-:W-:Y:S01]  /*e2a0*/  FFMA R87, R83, R87, R86 ;  /* 0x0000005753577223 */ /* 0x000fe20000000056 */
[----:B------:R-:W-:Y:S01]  /*e2b0*/  FFMA R42, R48, R24, R125 ;  /* 0x00000018302a7223 */ /* 0x000fe2000000007d */
[----:B------:R-:W-:Y:S01]  /*e2c0*/  FFMA R86, R66, R82, R65 ;  /* 0x0000005242567223 */ /* 0x000fe20000000041 */
[C---:B------:R-:W-:Y:S01]  /*e2d0*/  FFMA R126, R48.reuse, R20, R126 ;  /* 0x00000014307e7223 */ /* 0x040fe2000000007e */
[----:B------:R-:W-:Y:S01]  /*e2e0*/  FFMA R48, R48, R28, R127 ;  /* 0x0000001c30307223 */ /* 0x000fe2000000007f */
[C---:B------:R-:W-:Y:S01]  /*e2f0*/  FFMA R65, R49.reuse, R37, R124 ;  /* 0x0000002531417223 */ /* 0x040fe2000000007c */
[----:B------:R-:W-:Y:S01]  /*e300*/  FFMA R45, R49, R25, R42 ;  /* 0x00000019312d7223 */ /* 0x000fe2000000002a */
[-C--:B------:R-:W-:Y:S01]  /*e310*/  FFMA R163, R79, R67.reuse, R64 ;  /* 0x000000434fa37223 */ /* 0x080fe20000000040 */
[----:B------:R-:W-:Y:S01]  /*e320*/  FFMA R86, R83, R67, R86 ;  /* 0x0000004353567223 */ /* 0x000fe20000000056 */
[-C--:B------:R-:W-:Y:S01]  /*e330*/  FFMA R40, R39, R47.reuse, R40 ;  /* 0x0000002f27287223 */ /* 0x080fe20000000028 */
[----:B------:R-:W-:Y:S01]  /*e340*/  FFMA R35, R27, R47, R44 ;  /* 0x0000002f1b237223 */ /* 0x000fe2000000002c */
        /* <DEDUP_REMOVED lines=9> */
[----:B------:R-:W-:Y:S01]  /*e3e0*/  FFMA R50, R50, R22, R67 ;  /* 0x0000001632327223 */ /* 0x000fe20000000043 */
[----:B------:R-:W-:Y:S01]  /*e3f0*/  FFMA R42, R27, R51, R46 ;  /* 0x000000331b2a7223 */ /* 0x000fe2000000002e */
[C---:B---3--:R-:W-:Y:S01]  /*e400*/  FFMA R128, R52.reuse, R24, R128 ;  /* 0x0000001834807223 */ /* 0x048fe20000000080 */
[C---:B------:R-:W-:Y:S01]  /*e410*/  FFMA R130, R52.reuse, R36, R130 ;  /* 0x0000002434827223 */ /* 0x040fe20000000082 */
[C---:B------:R-:W-:Y:S01]  /*e420*/  FFMA R46, R52.reuse, R20, R129 ;  /* 0x00000014342e7223 */ /* 0x040fe20000000081 */
[----:B------:R-:W3:Y:S01]  /*e430*/  LDS.128 R64, [R0.X4+UR5+0x2250] ;  /* 0x0022500500407984 */ /* 0x000ee20008004c00 */
        /* <DEDUP_REMOVED lines=14> */
[----:B------:R-:W-:Y:S01]  /*e520*/  FFMA R49, R27, R55, R50 ;  /* 0x000000371b317223 */ /* 0x000fe20000000032 */
        /* <DEDUP_REMOVED lines=17> */
[----:B------:R-:W1:Y:S01]  /*e640*/  LDS.128 R72, [R0.X4+UR5+0x3050] ;  /* 0x0030500500487984 */ /* 0x000e620008004c00 */
        /* <DEDUP_REMOVED lines=10> */
[----:B------:R-:W-:Y:S01]  /*e6f0*/  FFMA R59, R23, R59, R58 ;  /* 0x0000003b173b7223 */ /* 0x000fe2000000003a */
[----:B------:R-:W-:Y:S01]  /*e700*/  LDS.128 R96, [R0.X4+UR5+0x4350] ;  /* 0x0043500500607984 */ /* 0x000fe20008004c00 */
[C---:B------:R-:W-:Y:S01]  /*e710*/  FFMA R58, R62.reuse, R30, R61 ;  /* 0x0000001e3e3a7223 */ /* 0x040fe2000000003d */
[C---:B------:R-:W-:Y:S01]  /*e720*/  FFMA R56, R62.reuse, R38, R77 ;  /* 0x000000263e387223 */ /* 0x040fe2000000004d */
[C---:B------:R-:W-:Y:S01]  /*e730*/  FFMA R54, R62.reuse, R26, R57 ;  /* 0x0000001a3e367223 */ /* 0x040fe20000000039 */
[----:B------:R-:W-:Y:S01]  /*e740*/  FFMA R62, R62, R22, R79 ;  /* 0x000000163e3e7223 */ /* 0x000fe2000000004f */
[----:B------:R-:W-:Y:S01]  /*e750*/  FFMA R57, R31, R63, R58 ;  /* 0x0000003f1f397223 */ /* 0x000fe2000000003a */
[C---:B---3--:R-:W-:Y:S01]  /*e760*/  FFMA R58, R64.reuse, R36, R141 ;  /* 0x00000024403a7223 */ /* 0x048fe2000000008d */
[----:B------:R-:W2:Y:S01]  /*e770*/  LDS.128 R76, [R0.X4+UR5+0x3150] ;  /* 0x00315005004c7984 */ /* 0x000ea20008004c00 */
[C---:B------:R-:W-:Y:S01]  /*e780*/  FFMA R142, R64.reuse, R24, R142 ;  /* 0x00000018408e7223 */ /* 0x040fe2000000008e */
        /* <DEDUP_REMOVED lines=11> */
[----:B----4-:R-:W-:Y:S01]  /*e840*/  FFMA R146, R68, R24, R146 ;  /* 0x0000001844927223 */ /* 0x010fe20000000092 */
[-C--:B------:R-:W-:Y:S01]  /*e850*/  FFMA R61, R39, R67.reuse, R60 ;  /* 0x00000043273d7223 */ /* 0x080fe2000000003c */
[C---:B------:R-:W-:Y:S01]  /*e860*/  FFMA R58, R66.reuse, R30, R65 ;  /* 0x0000001e423a7223 */ /* 0x040fe20000000041 */
[----:B------:R-:W-:Y:S01]  /*e870*/  FFMA R60, R27, R67, R62 ;  /* 0x000000431b3c7223 */ /* 0x000fe2000000003e */
        /* <DEDUP_REMOVED lines=8> */
[----:B------:R-:W-:Y:S01]  /*e900*/  FFMA R69, R69, R29, R144 ;  /* 0x0000001d45457223 */ /* 0x000fe20000000090 */
[C---:B------:R-:W-:Y:S01]  /*e910*/  FFMA R68, R70.reuse, R26, R65 ;  /* 0x0000001a46447223 */ /* 0x040fe20000000041 */
[-C--:B------:R-:W-:Y:S01]  /*e920*/  FFMA R58, R31, R67.reuse, R58 ;  /* 0x000000431f3a7223 */ /* 0x080fe2000000003a */
[----:B------:R-:W-:Y:S01]  /*e930*/  FFMA R67, R23, R67, R66 ;  /* 0x0000004317437223 */ /* 0x000fe20000000042 */
        /* <DEDUP_REMOVED lines=31> */
[----:B------:R-:W-:-:S02]  /*eb30*/  FFMA R76, R78, R38, R91 ;  /* 0x000000264e4c7223 */ /* 0x000fc4000000005b */
[C---:B------:R-:W-:Y:S01]  /*eb40*/  FFMA R106, R78.reuse, R30, R77 ;  /* 0x0000001e4e6a7223 */ /* 0x040fe2000000004d */
[----:B------:R-:W-:Y:S01]  /*eb50*/  FFMA R78, R78, R22, R93 ;  /* 0x000000164e4e7223 */ /* 0x000fe2000000005d */
[-C--:B------:R-:W-:Y:S01]  /*eb60*/  FFMA R102, R39, R75.reuse, R102 ;  /* 0x0000004b27667223 */ /* 0x080fe20000000066 */
[----:B------:R-:W-:Y:S01]  /*eb70*/  FFMA R100, R27, R75, R100 ;  /* 0x0000004b1b647223 */ /* 0x000fe20000000064 */
[-C--:B------:R-:W-:Y:S01]  /*eb80*/  FFMA R105, R39, R79.reuse, R76 ;  /* 0x0000004f27697223 */ /* 0x080fe2000000004c */
[----:B------:R-:W2:Y:S01]  /*eb90*/  LDS.128 R72, [R0.X4+UR5+0x4050] ;  /* 0x0040500500487984 */ /* 0x000ea20008004c00 */
        /* <DEDUP_REMOVED lines=15> */
[----:B------:R-:W3:Y:S01]  /*ec90*/  LDS.128 R76, [R0.X4+UR5+0x4150] ;  /* 0x00415005004c7984 */ /* 0x000ee20008004c00 */
[-C--:B------:R-:W-:Y:S01]  /*eca0*/  FFMA R109, R39, R83.reuse, R80 ;  /* 0x00000053276d7223 */ /* 0x080fe20000000050 */
[C---:B-1----:R-:W-:Y:S01]  /*ecb0*/  FFMA R80, R68.reuse, R20, R167 ;  /* 0x0000001444507223 */ /* 0x042fe200000000a7 */
[-C--:B------:R-:W-:Y:S01]  /*ecc0*/  FFMA R111, R23, R83.reuse, R82 ;  /* 0x00000053176f7223 */ /* 0x080fe20000000052 */
[----:B------:R-:W-:Y:S01]  /*ecd0*/  FFMA R82, R68, R36, R169 ;  /* 0x0000002444527223 */ /* 0x000fe200000000a9 */
[-C--:B------:R-:W-:Y:S01]  /*ece0*/  FFMA R110, R27, R83.reuse, R110 ;  /* 0x000000531b6e7223 */ /* 0x080fe2000000006e */
[----:B------:R-:W-:Y:S01]  /*ecf0*/  FFMA R108, R31, R83, R108 ;  /* 0x000000531f6c7223 */ /* 0x000fe2000000006c */
[C---:B------:R-:W-:Y:S01]  /*ed00*/  FFMA R93, R69.reuse, R21, R80 ;  /* 0x00000015455d7223 */ /* 0x040fe20000000050 */
[----:B------:R-:W-:-:S02]  /*ed10*/  FFMA R91, R69, R37, R82 ;  /* 0x00000025455b7223 */ /* 0x000fc40000000052 */
[----:B------:R-:W1:Y:S01]  /*ed20*/  LDS.128 R80, [R0.X4+UR5+0x4250] ;  /* 0x0042500500507984 */ /* 0x000e620008004c00 */
[C---:B------:R-:W-:Y:S01]  /*ed30*/  FFMA R168, R68.reuse, R24, R168 ;  /* 0x0000001844a87223 */ /* 0x040fe200000000a8 */
[----:B------:R-:W-:-:S03]  /*ed40*/  FFMA R68, R68, R28, R153 ;  /* 0x0000001c44447223 */ /* 0x000fc60000000099 */
[C---:B------:R-:W-:Y:S01]  /*ed50*/  FFMA R89, R69.reuse, R25, R168 ;  /* 0x0000001945597223 */ /* 0x040fe200000000a8 */
[----:B------:R-:W-:-:S04]  /*ed60*/  FFMA R69, R69, R29, R68 ;  /* 0x0000001d45457223 */ /* 0x000fc80000000044 */
[----:B------:R-:W-:-:S04]  /*ed70*/  FFMA R68, R70, R30, R69 ;  /* 0x0000001e46447223 */ /* 0x000fc80000000045 */
[----:B------:R-:W-:Y:S01]  /*ed80*/  FFMA R113, R31, R71, R68 ;  /* 0x000000471f717223 */ /* 0x000fe20000000044 */
[----:B--2---:R-:W-:Y:S01]  /*ed90*/  FFMA R68, R72, R24, R165 ;  /* 0x0000001848447223 */ /* 0x004fe200000000a5 */
[C---:B------:R-:W-:Y:S01]  /*eda0*/  FFMA R114, R70.reuse, R38, R91 ;  /* 0x0000002646727223 */ /* 0x040fe2000000005b */
[C---:B------:R-:W-:Y:S02]  /*edb0*/  FFMA R112, R70.reuse, R26, R89 ;  /* 0x0000001a46707223 */ /* 0x040fe40000000059 */
[----:B------:R-:W-:Y:S01]  /*edc0*/  FFMA R69, R73, R25, R68 ;  /* 0x0000001949457223 */ /* 0x000fe20000000044 */
[----:B------:R-:W-:Y:S01]  /*edd0*/  FFMA R70, R70, R22, R93 ;  /* 0x0000001646467223 */ /* 0x000fe2000000005d */
        /* <DEDUP_REMOVED lines=11> */
[----:B---3--:R-:W-:Y:S01]  /*ee90*/  FFMA R68, R76, R20, R161 ;  /* 0x000000144c447223 */ /* 0x008fe200000000a1 */
[----:B------:R-:W2:Y:S01]  /*eea0*/  LDS.128 R88, [R0.X4+UR5+0x5050] ;  /* 0x0050500500587984 */ /* 0x000ea20008004c00 */
[----:B------:R-:W-:-:S02]  /*eeb0*/  FFMA R118, R74, R30, R73 ;  /* 0x0000001e4a767223 */ /* 0x000fc40000000049 */
[C---:B------:R-:W-:Y:S01]  /*eec0*/  FFMA R73, R77.reuse, R21, R68 ;  /* 0x000000154d497223 */ /* 0x040fe20000000044 */
[C---:B------:R-:W-:Y:S01]  /*eed0*/  FFMA R70, R76.reuse, R36, R163 ;  /* 0x000000244c467223 */ /* 0x040fe200000000a3 */
[----:B------:R-:W-:Y:S01]  /*eee0*/  FFMA R162, R76, R24, R162 ;  /* 0x000000184ca27223 */ /* 0x000fe200000000a2 */
[----:B------:R-:W-:Y:S01]  /*eef0*/  FFMA R116, R74, R38, R71 ;  /* 0x000000264a747223 */ /* 0x000fe20000000047 */
[----:B------:R-:W-:Y:S01]  /*ef00*/  FFMA R68, R78, R22, R73 ;  /* 0x000000164e447223 */ /* 0x000fe20000000049 */
[C---:B------:R-:W-:Y:S01]  /*ef10*/  FFMA R71, R77.reuse, R37, R70 ;  /* 0x000000254d477223 */ /* 0x040fe20000000046 */
[C---:B-1----:R-:W-:Y:S01]  /*ef20*/  FFMA R158, R80.reuse, R20, R158 ;  /* 0x00000014509e7223 */ /* 0x042fe2000000009e */
[----:B------:R-:W-:Y:S01]  /*ef30*/  FFMA R69, R77, R25, R162 ;  /* 0x000000194d457223 */ /* 0x000fe200000000a2 */
[----:B------:R-:W-:Y:S01]  /*ef40*/  FFMA R123, R23, R79, R68 ;  /* 0x0000004f177b7223 */ /* 0x000fe20000000044 */
[----:B------:R-:W-:Y:S01]  /*ef50*/  FFMA R68, R80, R24, R159 ;  /* 0x0000001850447223 */ /* 0x000fe2000000009f */
        /* <DEDUP_REMOVED lines=13> */
[----:B------:R-:W1:Y:S01]  /*f030*/  LDS.128 R92, [R0.X4+UR5+0x5150] ;  /* 0x00515005005c7984 */ /* 0x000e620008004c00 */
[----:B------:R-:W-:Y:S01]  /*f040*/  FFMA R127, R23, R83, R68 ;  /* 0x00000053177f7223 */ /* 0x000fe20000000044 */
[----:B------:R-:W-:Y:S01]  /*f050*/  FFMA R81, R81, R29, R80 ;  /* 0x0000001d51517223 */ /* 0x000fe20000000050 */
[----:B------:R-:W-:Y:S01]  /*f060*/  FFMA R68, R96, R20, R155 ;  /* 0x0000001460447223 */ /* 0x000fe2000000009b */
[----:B------:R-:W-:Y:S01]  /*f070*/  FFMA R69, R97, R37, R70 ;  /* 0x0000002561457223 */ /* 0x000fe20000000046 */
[----:B------:R-:W-:Y:S01]  /*f080*/  FFMA R122, R78, R30, R77 ;  /* 0x0000001e4e7a7223 */ /* 0x000fe2000000004d */
[C---:B------:R-:W-:Y:S01]  /*f090*/  FFMA R126, R82.reuse, R38, R71 ;  /* 0x00000026527e7223 */ /* 0x040fe20000000047 */
[----:B------:R-:W-:Y:S01]  /*f0a0*/  FFMA R82, R82, R30, R81 ;  /* 0x0000001e52527223 */ /* 0x000fe20000000051 */
[-C--:B------:R-:W-:Y:S01]  /*f0b0*/  FFMA R120, R27, R79.reuse, R120 ;  /* 0x0000004f1b787223 */ /* 0x080fe20000000078 */
[----:B------:R-:W-:Y:S01]  /*f0c0*/  FFMA R122, R31, R79, R122 ;  /* 0x0000004f1f7a7223 */ /* 0x000fe2000000007a */
[----:B------:R-:W-:Y:S01]  /*f0d0*/  FFMA R131, R97, R21, R68 ;  /* 0x0000001561837223 */ /* 0x000fe20000000044 */
[----:B------:R-:W-:Y:S01]  /*f0e0*/  FFMA R130, R98, R38, R69 ;  /* 0x0000002662827223 */ /* 0x000fe20000000045 */
[----:B------:R-:W-:Y:S01]  /*f0f0*/  LDS.128 R76, [R32+0x260] ;  /* 0x00026000204c7984 */ /* 0x000fe20000000c00 */
[----:B------:R-:W-:Y:S01]  /*f100*/  FFMA R74, R74, R22, R87 ;  /* 0x000000164a4a7223 */ /* 0x000fe20000000057 */
[----:B------:R-:W-:-:S02]  /*f110*/  FFMA R84, R96, R28, R84 ;  /* 0x0000001c60547223 */ /* 0x000fc40000000054 */
[----:B------:R-:W3:Y:S01]  /*f120*/  LDS.128 R68, [R0.X4+UR5+0x60] ;  /* 0x0000600500447984 */ /* 0x000ee20008004c00 */
[-C--:B------:R-:W-:Y:S01]  /*f130*/  FFMA R126, R39, R83.reuse, R126 ;  /* 0x00000053277e7223 */ /* 0x080fe2000000007e */
[-C--:B------:R-:W-:Y:S01]  /*f140*/  FFMA R124, R27, R83.reuse, R124 ;  /* 0x000000531b7c7223 */ /* 0x080fe2000000007c */
[----:B------:R-:W-:Y:S01]  /*f150*/  FFMA R125, R31, R83, R82 ;  /* 0x000000531f7d7223 */ /* 0x000fe20000000052 */
[----:B------:R-:W-:Y:S01]  /*f160*/  FFMA R156, R96, R24, R156 ;  /* 0x00000018609c7223 */ /* 0x000fe2000000009c */
[----:B------:R-:W4:Y:S01]  /*f170*/  LDS.128 R80, [R32+0x60] ;  /* 0x0000600020507984 */ /* 0x000f220000000c00 */
[-C--:B------:R-:W-:Y:S01]  /*f180*/  FFMA R116, R39, R75.reuse, R116 ;  /* 0x0000004b27747223 */ /* 0x080fe20000000074 */
[-C--:B------:R-:W-:Y:S01]  /*f190*/  FFMA R118, R31, R75.reuse, R118 ;  /* 0x0000004b1f767223 */ /* 0x080fe20000000076 */
[----:B------:R-:W-:Y:S01]  /*f1a0*/  FFMA R119, R23, R75, R74 ;  /* 0x0000004b17777223 */ /* 0x000fe2000000004a */
[C---:B------:R-:W-:Y:S01]  /*f1b0*/  FFMA R129, R97.reuse, R29, R84 ;  /* 0x0000001d61817223 */ /* 0x040fe20000000054 */
[----:B------:R-:W3:Y:S01]  /*f1c0*/  LDS.128 R72, [R32+0x160] ;  /* 0x0001600020487984 */ /* 0x000ee20000000c00 */
[----:B------:R-:W-:-:S03]  /*f1d0*/  FFMA R97, R97, R25, R156 ;  /* 0x0000001961617223 */ /* 0x000fc6000000009c */
[----:B------:R-:W4:Y:S01]  /*f1e0*/  LDS.128 R84, [R32+0x360] ;  /* 0x0003600020547984 */ /* 0x000f220000000c00 */
        /* <DEDUP_REMOVED lines=38> */
[C---:B----4-:R-:W-:Y:S01]  /*f450*/  FFMA R4, R68.reuse, R80, R5 ;  /* 0x0000005044047223 */ /* 0x050fe20000000005 */
[-C--:B------:R-:W-:Y:S01]  /*f460*/  FFMA R136, R39, R95.reuse, R136 ;  /* 0x0000005f27887223 */ /* 0x080fe20000000088 */
        /* <DEDUP_REMOVED lines=38> */
[----:B------:R-:W-:-:S02]  /*f6d0*/  FFMA R89, R89, R81, R10 ;  /* 0x0000005159597223 */ /* 0x000fc4000000000a */
        /* <DEDUP_REMOVED lines=15> */
[----:B------:R-:W-:-:S02]  /*f7d0*/  FFMA R19, R93, R81, R14 ;  /* 0x000000515d137223 */ /* 0x000fc4000000000e */
[----:B------:R-:W1:Y:S01]  /*f7e0*/  LDS.128 R12, [R0.X4+UR5+0x1260] ;  /* 0x00126005000c7984 */ /* 0x000e620008004c00 */
[----:B------:R-:W-:Y:S01]  /*f7f0*/  FFMA R17, R93, R73, R17 ;  /* 0x000000495d117223 */ /* 0x000fe20000000011 */
[-C--:B------:R-:W-:Y:S01]  /*f800*/  FFMA R97, R87, R99.reuse, R97 ;  /* 0x0000006357617223 */ /* 0x080fe20000000061 */
[-C--:B------:R-:W-:Y:S01]  /*f810*/  FFMA R70, R79, R99.reuse, R70 ;  /* 0x000000634f467223 */ /* 0x080fe20000000046 */
[-C--:B------:R-:W-:Y:S01]  /*f820*/  FFMA R96, R83, R99.reuse, R96 ;  /* 0x0000006353607223 */ /* 0x080fe20000000060 */
[C---:B------:R-:W-:Y:S01]  /*f830*/  FFMA R93, R94.reuse, R78, R16 ;  /* 0x0000004e5e5d7223 */ /* 0x040fe20000000010 */
[----:B------:R-:W-:Y:S01]  /*f840*/  FFMA R99, R75, R99, R98 ;  /* 0x000000634b637223 */ /* 0x000fe20000000062 */
        /* <DEDUP_REMOVED lines=15> */
[----:B------:R-:W2:Y:S01]  /*f940*/  LDS.128 R16, [R0.X4+UR5+0x1360] ;  /* 0x0013600500107984 */ /* 0x000ea20008004c00 */
[----:B---3--:R-:W-:Y:S01]  /*f950*/  FFMA R4, R8, R76, R35 ;  /* 0x0000004c08047223 */ /* 0x008fe20000000023 */
[C---:B------:R-:W-:Y:S01]  /*f960*/  FFMA R34, R6.reuse, R86, R34 ;  /* 0x0000005606227223 */ /* 0x040fe20000000022 */
        /* <DEDUP_REMOVED lines=9> */
[----:B------:R-:W-:-:S02]  /*fa00*/  FFMA R41, R9, R77, R4 ;  /* 0x0000004d09297223 */ /* 0x000fc40000000004 */
[----:B------:R-:W3:Y:S01]  /*fa10*/  LDS.128 R4, [R0.X4+UR5+0x2060] ;  /* 0x0020600500047984 */ /* 0x000ee20008004c00 */
[----:B------:R-:W-:Y:S01]  /*fa20*/  FFMA R47, R8, R72, R47 ;  /* 0x00000048082f7223 */ /* 0x000fe2000000002f */
[C---:B------:R-:W-:Y:S01]  /*fa30*/  FFMA R35, R9.reuse, R85, R35 ;  /* 0x0000005509237223 */ /* 0x040fe20000000023 */
[C---:B------:R-:W-:Y:S02]  /*fa40*/  FFMA R40, R9.reuse, R81, R40 ;  /* 0x0000005109287223 */ /* 0x040fe40000000028 */
[----:B------:R-:W-:Y:S01]  /*fa50*/  FFMA R47, R9, R73, R47 ;  /* 0x00000049092f7223 */ /* 0x000fe2000000002f */
[----:B-1----:R-:W-:Y:S01]  /*fa60*/  FFMA R8, R12, R84, R45 ;  /* 0x000000540c087223 */ /* 0x002fe2000000002d */
[C---:B------:R-:W-:Y:S01]  /*fa70*/  FFMA R35, R10.reuse, R86, R35 ;  /* 0x000000560a237223 */ /* 0x040fe20000000023 */
        /* <DEDUP_REMOVED lines=15> */
[C---:B------:R-:W-:Y:S01]  /*fb70*/  FFMA R44, R14.reuse, R86, R44 ;  /* 0x000000560e2c7223 */ /* 0x040fe2000000002c */
[----:B------:R-:W-:Y:S01]  /*fb80*/  FFMA R45, R14, R78, R45 ;  /* 0x0000004e0e2d7223 */ /* 0x000fe2000000002d */
[C---:B--2---:R-:W-:Y:S01]  /*fb90*/  FFMA R49, R16.reuse, R76, R49 ;  /* 0x0000004c10317223 */ /* 0x044fe20000000031 */
        /* <DEDUP_REMOVED lines=24> */
[----:B------:R-:W-:-:S02]  /*fd20*/  FFMA R53, R5, R77, R16 ;  /* 0x0000004d05357223 */ /* 0x000fc40000000010 */
[----:B------:R-:W3:Y:S01]  /*fd30*/  LDS.128 R16, [R0.X4+UR5+0x2360] ;  /* 0x0023600500107984 */ /* 0x000ee20008004c00 */
[C---:B------:R-:W-:Y:S01]  /*fd40*/  FFMA R59, R4.reuse, R72, R59 ;  /* 0x00000048043b7223 */ /* 0x040fe2000000003b */
[----:B------:R-:W-:Y:S01]  /*fd50*/  FFMA R50, R4, R80, R50 ;  /* 0x0000005004327223 */ /* 0x000fe20000000032 */
[C---:B------:R-:W-:Y:S02]  /*fd60*/  FFMA R52, R5.reuse, R85, R52 ;  /* 0x0000005505347223 */ /* 0x040fe40000000034 */
[C---:B------:R-:W-:Y:S01]  /*fd70*/  FFMA R140, R5.reuse, R73, R59 ;  /* 0x00000049058c7223 */ /* 0x040fe2000000003b */
        /* <DEDUP_REMOVED lines=25> */
[----:B------:R-:W-:Y:S02]  /*ff10*/  FFMA R143, R75, R11, R143 ;  /* 0x0000000b4b8f7223 */ /* 0x000fe4000000008f */
[----:B------:R-:W4:Y:S01]  /*ff20*/  LDS.128 R8, [R0.X4+UR5+0x3160] ;  /* 0x0031600500087984 */ /* 0x000f220008004c00 */
        /* <DEDUP_REMOVED lines=42> */
[----:B----4-:R-:W-:Y:S01]  /*101d0*/  FFMA R4, R8, R76, R104 ;  /* 0x0000004c08047223 */ /* 0x010fe20000000068 */
        /* <DEDUP_REMOVED lines=12> */
[----:B------:R-:W3:Y:S01]  /*102a0*/  LDS.128 R4, [R0.X4+UR5+0x4060] ;  /* 0x0040600500047984 */ /* 0x000ee20008004c00 */
[C---:B------:R-:W-:Y:S01]  /*102b0*/  FFMA R104, R9.reuse, R85, R104 ;  /* 0x0000005509687223 */ /* 0x040fe20000000068 */
[C---:B------:R-:W-:Y:S01]  /*102c0*/  FFMA R105, R9.reuse, R81, R105 ;  /* 0x0000005109697223 */ /* 0x040fe20000000069 */
[----:B------:R-:W-:Y:S01]  /*102d0*/  FFMA R107, R9, R73, R107 ;  /* 0x00000049096b7223 */ /* 0x000fe2000000006b */
[----:B------:R-:W-:Y:S04]  /*102e0*/  LDS.128 R56, [R32+0x270] ;  /* 0x0002700020387984 */ /* 0x000fe80000000c00 */
[----:B------:R-:W-:Y:S01]  /*102f0*/  LDS.128 R64, [R32+0x70] ;  /* 0x0000700020407984 */ /* 0x000fe20000000c00 */
        /* <DEDUP_REMOVED lines=12> */
[----:B-1----:R-:W-:Y:S01]  /*103c0*/  FFMA R12, R16, R84, R114 ;  /* 0x00000054100c7223 */ /* 0x002fe20000000072 */
        /* <DEDUP_REMOVED lines=9> */
[----:B------:R-:W1:Y:S01]  /*10460*/  LDS.128 R8, [R0.X4+UR5+0x4160] ;  /* 0x0041600500087984 */ /* 0x000e620008004c00 */
[C---:B------:R-:W-:Y:S01]  /*10470*/  FFMA R115, R16.reuse, R72, R115 ;  /* 0x0000004810737223 */ /* 0x040fe20000000073 */
[----:B------:R-:W-:Y:S01]  /*10480*/  FFMA R16, R16, R80, R113 ;  /* 0x0000005010107223 */ /* 0x000fe20000000071 */
[-C--:B------:R-:W-:Y:S01]  /*10490*/  FFMA R109, R87, R15.reuse, R109 ;  /* 0x0000000f576d7223 */ /* 0x080fe2000000006d */
[-C--:B------:R-:W-:Y:S01]  /*104a0*/  FFMA R108, R79, R15.reuse, R108 ;  /* 0x0000000f4f6c7223 */ /* 0x080fe2000000006c */
[-C--:B------:R-:W-:Y:S01]  /*104b0*/  FFMA R110, R83, R15.reuse, R110 ;  /* 0x0000000f536e7223 */ /* 0x080fe2000000006e */
[----:B------:R-:W-:Y:S01]  /*104c0*/  FFMA R111, R75, R15, R111 ;  /* 0x0000000f4b6f7223 */ /* 0x000fe2000000006f */
[C---:B------:R-:W-:Y:S01]  /*104d0*/  FFMA R113, R17.reuse, R85, R12 ;  /* 0x0000005511717223 */ /* 0x040fe2000000000c */
[----:B------:R-:W-:Y:S04]  /*104e0*/  LDS.128 R100, [R32+0x370] ;  /* 0x0003700020647984 */ /* 0x000fe80000000c00 */
[----:B------:R-:W2:Y:S01]  /*104f0*/  LDS.128 R12, [R0.X4+UR5+0x4260] ;  /* 0x00426005000c7984 */ /* 0x000ea20008004c00 */
[C---:B------:R-:W-:Y:S01]  /*10500*/  FFMA R114, R17.reuse, R77, R112 ;  /* 0x0000004d11727223 */ /* 0x040fe20000000070 */
[C---:B------:R-:W-:Y:S01]  /*10510*/  FFMA R115, R17.reuse, R73, R115 ;  /* 0x0000004911737223 */ /* 0x040fe20000000073 */
[----:B------:R-:W-:Y:S01]  /*10520*/  FFMA R112, R17, R81, R16 ;  /* 0x0000005111707223 */ /* 0x000fe20000000010 */
[C---:B---3--:R-:W-:Y:S01]  /*10530*/  FFMA R117, R4.reuse, R76, R117 ;  /* 0x0000004c04757223 */ /* 0x048fe20000000075 */
[C---:B------:R-:W-:Y:S01]  /*10540*/  FFMA R116, R4.reuse, R84, R116 ;  /* 0x0000005404747223 */ /* 0x040fe20000000074 */
[----:B------:R-:W-:Y:S01]  /*10550*/  FFMA R119, R4, R72, R119 ;  /* 0x0000004804777223 */ /* 0x000fe20000000077 */
[C---:B------:R-:W-:Y:S01]  /*10560*/  FFMA R113, R18.reuse, R86, R113 ;  /* 0x0000005612717223 */ /* 0x040fe20000000071 */
[C---:B------:R-:W-:Y:S01]  /*10570*/  FFMA R114, R18.reuse, R78, R114 ;  /* 0x0000004e12727223 */ /* 0x040fe20000000072 */
        /* <DEDUP_REMOVED lines=20> */
[----:B------:R-:W-:Y:S04]  /*106c0*/  LDS.128 R60, [R0.X4+UR5+0x70] ;  /* 0x00007005003c7984 */ /* 0x000fe80008004c00 */
[----:B------:R-:W4:Y:S01]  /*106d0*/  LDS.128 R4, [R0.X4+UR5+0x5060] ;  /* 0x0050600500047984 */ /* 0x000f220008004c00 */
[C---:B-1----:R-:W-:Y:S01]  /*106e0*/  FFMA R123, R8.reuse, R72, R123 ;  /* 0x00000048087b7223 */ /* 0x042fe2000000007b */
[C---:B------:R-:W-:Y:S01]  /*106f0*/  FFMA R121, R8.reuse, R84, R121 ;  /* 0x0000005408797223 */ /* 0x040fe20000000079 */
[C---:B------:R-:W-:Y:S01]  /*10700*/  FFMA R120, R8.reuse, R76, R120 ;  /* 0x0000004c08787223 */ /* 0x040fe20000000078 */
[----:B------:R-:W-:Y:S01]  /*10710*/  FFMA R122, R8, R80, R122 ;  /* 0x00000050087a7223 */ /* 0x000fe2000000007a */
[C---:B------:R-:W-:Y:S01]  /*10720*/  FFMA R123, R9.reuse, R73, R123 ;  /* 0x00000049097b7223 */ /* 0x040fe2000000007b */
[C---:B------:R-:W-:Y:S01]  /*10730*/  FFMA R121, R9.reuse, R85, R121 ;  /* 0x0000005509797223 */ /* 0x040fe20000000079 */
[C---:B--2---:R-:W-:Y:S01]  /*10740*/  FFMA R124, R12.reuse, R76, R124 ;  /* 0x0000004c0c7c7223 */ /* 0x044fe2000000007c */
        /* <DEDUP_REMOVED lines=29> */
[C---:B------:R-:W-:Y:S01]  /*10920*/  FFMA R127, R14.reuse, R74, R127 ;  /* 0x0000004a0e7f7223 */ /* 0x040fe2000000007f */
[----:B------:R-:W-:Y:S01]  /*10930*/  FFMA R126, R14, R82, R13 ;  /* 0x000000520e7e7223 */ /* 0x000fe2000000000d */
[----:B----4-:R-:W-:Y:S01]  /*10940*/  FFMA R16, R4, R76, R134 ;  /* 0x0000004c04107223 */ /* 0x010fe20000000086 */
[C---:B------:R-:W-:Y:S01]  /*10950*/  FFMA R131, R18.reuse, R74, R131 ;  /* 0x0000004a12837223 */ /* 0x040fe20000000083 */
[C---:B------:R-:W-:Y:S01]  /*10960*/  FFMA R130, R18.reuse, R86, R130 ;  /* 0x0000005612827223 */ /* 0x040fe20000000082 */
[----:B------:R-:W-:Y:S01]  /*10970*/  FFMA R129, R18, R78, R17 ;  /* 0x0000004e12817223 */ /* 0x000fe20000000011 */
[C---:B------:R-:W-:Y:S01]  /*10980*/  FFMA R134, R4.reuse, R84, R132 ;  /* 0x0000005404867223 */ /* 0x040fe20000000084 */
[-C--:B------:R-:W-:Y:S01]  /*10990*/  FFMA R124, R87, R15.reuse, R124 ;  /* 0x0000000f577c7223 */ /* 0x080fe2000000007c */
[-C--:B------:R-:W-:Y:S01]  /*109a0*/  FFMA R125, R79, R15.reuse, R125 ;  /* 0x0000000f4f7d7223 */ /* 0x080fe2000000007d */
[-C--:B------:R-:W-:Y:S01]  /*109b0*/  FFMA R126, R83, R15.reuse, R126 ;  /* 0x0000000f537e7223 */ /* 0x080fe2000000007e */
        /* <DEDUP_REMOVED lines=9> */
[----:B------:R-:W-:Y:S01]  /*10a50*/  FFMA R133, R4, R80, R133 ;  /* 0x0000005004857223 */ /* 0x000fe20000000085 */
[----:B------:R-:W-:-:S02]  /*10a60*/  FFMA R134, R5, R85, R134 ;  /* 0x0000005505867223 */ /* 0x000fc40000000086 */
        /* <DEDUP_REMOVED lines=23> */
[-C--:B------:R-:W-:Y:S01]  /*10be0*/  FFMA R137, R87, R11.reuse, R137 ;  /* 0x0000000b57897223 */ /* 0x080fe20000000089 */
[-C--:B------:R-:W-:Y:S01]  /*10bf0*/  FFMA R138, R79, R11.reuse, R138 ;  /* 0x0000000b4f8a7223 */ /* 0x080fe2000000008a */
[-C--:B------:R-:W-:Y:S01]  /*10c00*/  FFMA R136, R83, R11.reuse, R136 ;  /* 0x0000000b53887223 */ /* 0x080fe20000000088 */
[----:B------:R-:W-:-:S02]  /*10c10*/  FFMA R139, R75, R11, R139 ;  /* 0x0000000b4b8b7223 */ /* 0x000fc4000000008b */
[----:B------:R-:W3:Y:S01]  /*10c20*/  LDS.128 R8, [R0.X4+UR5+0x370] ;  /* 0x0003700500087984 */ /* 0x000ee20008004c00 */
        /* <DEDUP_REMOVED lines=22> */
[-C--:B------:R-:W-:Y:S01]  /*10d90*/  FFMA R213, R61, R57.reuse, R69 ;  /* 0x000000393dd57223 */ /* 0x080fe20000000045 */
[C---:B-1----:R-:W-:Y:S01]  /*10da0*/  FFMA R90, R4.reuse, R56, R90 ;  /* 0x00000038045a7223 */ /* 0x042fe2000000005a */
[C---:B------:R-:W-:Y:S01]  /*10db0*/  FFMA R88, R4.reuse, R100, R88 ;  /* 0x0000006404587223 */ /* 0x040fe20000000058 */
[C---:B------:R-:W-:Y:S01]  /*10dc0*/  FFMA R91, R4.reuse, R12, R91 ;  /* 0x0000000c045b7223 */ /* 0x040fe2000000005b */
[----:B------:R-:W-:Y:S01]  /*10dd0*/  FFMA R89, R4, R64, R89 ;  /* 0x0000004004597223 */ /* 0x000fe20000000059 */
[C---:B------:R-:W-:Y:S01]  /*10de0*/  FFMA R205, R5.reuse, R57, R90 ;  /* 0x0000003905cd7223 */ /* 0x040fe2000000005a */
[C---:B------:R-:W-:Y:S01]  /*10df0*/  FFMA R204, R5.reuse, R101, R88 ;  /* 0x0000006505cc7223 */ /* 0x040fe20000000058 */
[C---:B------:R-:W-:Y:S01]  /*10e00*/  FFMA R202, R5.reuse, R13, R91 ;  /* 0x0000000d05ca7223 */ /* 0x040fe2000000005b */
[-C--:B------:R-:W-:Y:S01]  /*10e10*/  FFMA R203, R5, R65.reuse, R89 ;  /* 0x0000004105cb7223 */ /* 0x080fe20000000059 */
        /* <DEDUP_REMOVED lines=9> */
[-C--:B------:R-:W-:Y:S01]  /*10eb0*/  FFMA R202, R6, R14.reuse, R202 ;  /* 0x0000000e06ca7223 */ /* 0x080fe200000000ca */
        /* <DEDUP_REMOVED lines=11> */
[C---:B------:R-:W-:Y:S01]  /*10f70*/  FFMA R202, R15.reuse, R7, R202 ;  /* 0x000000070fca7223 */ /* 0x040fe200000000ca */
        /* <DEDUP_REMOVED lines=8> */
[----:B------:R-:W-:Y:S01]  /*11000*/  FFMA R210, R103, R63, R210 ;  /* 0x0000003f67d27223 */ /* 0x000fe200000000d2 */
[-C--:B------:R-:W-:Y:S01]  /*11010*/  FFMA R201, R59, R11.reuse, R201 ;  /* 0x0000000b3bc97223 */ /* 0x080fe200000000c9 */
[----:B------:R-:W3:Y:S01]  /*11020*/  LDS.128 R60, [R0.X4+UR5+0x1070] ;  /* 0x00107005003c7984 */ /* 0x000ee20008004c00 */
[-C--:B------:R-:W-:Y:S01]  /*11030*/  FFMA R187, R103, R11.reuse, R187 ;  /* 0x0000000b67bb7223 */ /* 0x080fe200000000bb */
[-C--:B------:R-:W-:Y:S01]  /*11040*/  FFMA R186, R67, R11.reuse, R186 ;  /* 0x0000000b43ba7223 */ /* 0x080fe200000000ba */
        /* <DEDUP_REMOVED lines=19> */
[----:B------:R-:W4:Y:S04]  /*11180*/  LDS.128 R16, [R0.X4+UR5+0x2170] ;  /* 0x0021700500107984 */ /* 0x000f280008004c00 */
[----:B------:R-:W-:Y:S01]  /*11190*/  LDS.128 R88, [R0.X4+UR5+0x4370] ;  /* 0x0043700500587984 */ /* 0x000fe20008004c00 */
[C---:B-1----:R-:W-:Y:S01]  /*111a0*/  FFMA R45, R4.reuse, R56, R45 ;  /* 0x00000038042d7223 */ /* 0x042fe2000000002d */
[C---:B------:R-:W-:Y:S01]  /*111b0*/  FFMA R44, R4.reuse, R100, R44 ;  /* 0x00000064042c7223 */ /* 0x040fe2000000002c */
[C---:B------:R-:W-:Y:S01]  /*111c0*/  FFMA R51, R4.reuse, R12, R51 ;  /* 0x0000000c04337223 */ /* 0x040fe20000000033 */
[----:B------:R-:W-:Y:S01]  /*111d0*/  FFMA R42, R4, R64, R42 ;  /* 0x00000040042a7223 */ /* 0x000fe2000000002a */
[C---:B------:R-:W-:Y:S01]  /*111e0*/  FFMA R176, R5.reuse, R57, R45 ;  /* 0x0000003905b07223 */ /* 0x040fe2000000002d */
[C---:B---3--:R-:W-:Y:S01]  /*111f0*/  FFMA R43, R60.reuse, R56, R43 ;  /* 0x000000383c2b7223 */ /* 0x048fe2000000002b */
[C---:B------:R-:W-:Y:S01]  /*11200*/  FFMA R34, R60.reuse, R100, R34 ;  /* 0x000000643c227223 */ /* 0x040fe20000000022 */
        /* <DEDUP_REMOVED lines=39> */
[----:B------:R-:W2:Y:S01]  /*11480*/  LDS.128 R60, [R0.X4+UR5+0x2070] ;  /* 0x00207005003c7984 */ /* 0x000ea20008004c00 */
[-C--:B------:R-:W-:Y:S01]  /*11490*/  FFMA R171, R103, R11.reuse, R171 ;  /* 0x0000000b67ab7223 */ /* 0x080fe200000000ab */
[-C--:B------:R-:W-:Y:S01]  /*114a0*/  FFMA R170, R67, R11.reuse, R170 ;  /* 0x0000000b43aa7223 */ /* 0x080fe200000000aa */
[----:B------:R-:W-:Y:S01]  /*114b0*/  FFMA R169, R15, R11, R169 ;  /* 0x0000000b0fa97223 */ /* 0x000fe200000000a9 */
[C---:B----4-:R-:W-:Y:S01]  /*114c0*/  FFMA R142, R16.reuse, R56, R142 ;  /* 0x00000038108e7223 */ /* 0x050fe2000000008e */
[----:B------:R-:W3:Y:S01]  /*114d0*/  LDS.128 R8, [R0.X4+UR5+0x2370] ;  /* 0x0023700500087984 */ /* 0x000ee20008004c00 */
[C---:B------:R-:W-:Y:S01]  /*114e0*/  FFMA R141, R16.reuse, R100, R141 ;  /* 0x00000064108d7223 */ /* 0x040fe2000000008d */
[C---:B------:R-:W-:Y:S01]  /*114f0*/  FFMA R143, R16.reuse, R12, R143 ;  /* 0x0000000c108f7223 */ /* 0x040fe2000000008f */
[----:B------:R-:W-:Y:S01]  /*11500*/  FFMA R54, R16, R64, R54 ;  /* 0x0000004010367223 */ /* 0x000fe20000000036 */
[----:B------:R-:W4:Y:S01]  /*11510*/  LDS.128 R40, [R0.X4+UR5+0x3070] ;  /* 0x0030700500287984 */ /* 0x000f220008004c00 */
        /* <DEDUP_REMOVED lines=17> */
[-C--:B------:R-:W-:Y:S01]  /*11630*/  FFMA R144, R4, R64.reuse, R144 ;  /* 0x0000004004907223 */ /* 0x080fe20000000090 */
[C---:B------:R-:W-:Y:S01]  /*11640*/  FFMA R160, R5.reuse, R57, R146 ;  /* 0x0000003905a07223 */ /* 0x040fe20000000092 */
[----:B--2---:R-:W-:Y:S01]  /*11650*/  FFMA R50, R60, R64, R50 ;  /* 0x000000403c327223 */ /* 0x004fe20000000032 */
[C---:B------:R-:W-:Y:S01]  /*11660*/  FFMA R159, R5.reuse, R101, R145 ;  /* 0x00000065059f7223 */ /* 0x040fe20000000091 */
[C---:B------:R-:W-:Y:S01]  /*11670*/  FFMA R157, R5.reuse, R13, R147 ;  /* 0x0000000d059d7223 */ /* 0x040fe20000000093 */
[-C--:B------:R-:W-:Y:S01]  /*11680*/  FFMA R158, R5, R65.reuse, R144 ;  /* 0x00000041059e7223 */ /* 0x080fe20000000090 */
[C---:B---3--:R-:W-:Y:S01]  /*11690*/  FFMA R148, R8.reuse, R56, R148 ;  /* 0x0000003808947223 */ /* 0x048fe20000000094 */
[C---:B------:R-:W-:Y:S01]  /*116a0*/  FFMA R4, R8.reuse, R100, R150 ;  /* 0x0000006408047223 */ /* 0x040fe20000000096 */
[C---:B------:R-:W-:Y:S01]  /*116b0*/  FFMA R3, R8.reuse, R64, R149 ;  /* 0x0000004008037223 */ /* 0x040fe20000000095 */
[----:B------:R-:W-:Y:S01]  /*116c0*/  FFMA R5, R8, R12, R151 ;  /* 0x0000000c08057223 */ /* 0x000fe20000000097 */
        /* <DEDUP_REMOVED lines=13> */
[----:B----4-:R-:W-:Y:S01]  /*117a0*/  FFMA R8, R40, R56, R154 ;  /* 0x0000003828087223 */ /* 0x010fe2000000009a */
[----:B------:R-:W-:Y:S01]  /*117b0*/  FFMA R10, R10, R14, R5 ;  /* 0x0000000e0a0a7223 */ /* 0x000fe20000000005 */
[-C--:B------:R-:W-:Y:S01]  /*117c0*/  FFMA R160, R59, R7.reuse, R160 ;  /* 0x000000073ba07223 */ /* 0x080fe200000000a0 */
        /* <DEDUP_REMOVED lines=15> */
[----:B------:R-:W2:Y:S01]  /*118c0*/  LDS.128 R52, [R0.X4+UR5+0x4070] ;  /* 0x0040700500347984 */ /* 0x000ea20008004c00 */
        /* <DEDUP_REMOVED lines=59> */
[-C--:B------:R-:W-:Y:S01]  /*11c80*/  FFMA R5, R103, R43.reuse, R5 ;  /* 0x0000002b67057223 */ /* 0x080fe20000000005 */
[-C--:B------:R-:W-:Y:S01]  /*11c90*/  FFMA R6, R67, R43.reuse, R6 ;  /* 0x0000002b43067223 */ /* 0x080fe20000000006 */
[----:B------:R-:W-:Y:S01]  /*11ca0*/  FFMA R50, R50, R14, R34 ;  /* 0x0000000e32327223 */ /* 0x000fe20000000022 */
        /* <DEDUP_REMOVED lines=19> */
[-C--:B------:R-:W-:Y:S01]  /*11de0*/  FFMA R18, R67, R47.reuse, R18 ;  /* 0x0000002f43127223 */ /* 0x080fe20000000012 */
[----:B------:R-:W1:Y:S01]  /*11df0*/  LDS.128 R52, [R0.X4+UR5+0x5070] ;  /* 0x0050700500347984 */ /* 0x000e620008004c00 */
        /* <DEDUP_REMOVED lines=135> */
[C---:B----4-:R-:W-:Y:S01]  /*12670*/  FFMA R122, R92.reuse, R36, R219 ;  /* 0x000000245c7a7223 */ /* 0x050fe200000000db */
        /* <DEDUP_REMOVED lines=67> */
[-C--:B------:R-:W-:Y:S01]  /*12ab0*/  FFMA R128, R88, R20.reuse, R200 ;  /* 0x0000001458807223 */ /* 0x080fe200000000c8 */
[----:B-1----:R-:W-:Y:S01]  /*12ac0*/  FFMA R188, R92, R20, R188 ;  /* 0x000000145cbc7223 */ /* 0x002fe200000000bc */
        /* <DEDUP_REMOVED lines=17> */
[----:B------:R-:W-:Y:S01]  /*12be0*/  FFMA R147, R94, R22, R188 ;  /* 0x000000165e937223 */ /* 0x000fe200000000bc */
[----:B------:R-:W1:Y:S01]  /*12bf0*/  LDS.128 R60, [R0.X4+UR5+0x6060] ;  /* 0x00606005003c7984 */ /* 0x000e620008004c00 */
[-C--:B------:R-:W-:Y:S01]  /*12c00*/  FFMA R126, R27, R91.reuse, R126 ;  /* 0x0000005b1b7e7223 */ /* 0x080fe2000000007e */
[-C--:B------:R-:W-:Y:S01]  /*12c10*/  FFMA R127, R39, R91.reuse, R127 ;  /* 0x0000005b277f7223 */ /* 0x080fe2000000007f */
[-C--:B------:R-:W-:Y:S01]  /*12c20*/  FFMA R128, R23, R91.reuse, R128 ;  /* 0x0000005b17807223 */ /* 0x080fe20000000080 */
[----:B------:R-:W-:Y:S01]  /*12c30*/  FFMA R129, R31, R91, R129 ;  /* 0x0000005b1f817223 */ /* 0x000fe20000000081 */
[----:B------:R-:W-:Y:S01]  /*12c40*/  FFMA R147, R23, R95, R147 ;  /* 0x0000005f17937223 */ /* 0x000fe20000000093 */
[----:B------:R-:W2:Y:S01]  /*12c50*/  LDS.128 R88, [R0.X4+UR5+0x5260] ;  /* 0x0052600500587984 */ /* 0x000ea20008004c00 */
[----:B------:R-:W-:-:S03]  /*12c60*/  FFMA R191, R92, R24, R191 ;  /* 0x000000185cbf7223 */ /* 0x000fc600000000bf */
[----:B------:R-:W3:Y:S01]  /*12c70*/  LDS.128 R20, [R0.X4+UR5+0x6160] ;  /* 0x0061600500147984 */ /* 0x000ee20008004c00 */
[----:B------:R-:W-:-:S04]  /*12c80*/  FFMA R191, R93, R25, R191 ;  /* 0x000000195dbf7223 */ /* 0x000fc800000000bf */
[----:B------:R-:W-:Y:S01]  /*12c90*/  FFMA R145, R94, R26, R191 ;  /* 0x0000001a5e917223 */ /* 0x000fe200000000bf */
[----:B------:R-:W-:-:S03]  /*12ca0*/  FFMA R189, R92, R28, R189 ;  /* 0x0000001c5cbd7223 */ /* 0x000fc600000000bd */
[----:B------:R-:W-:Y:S02]  /*12cb0*/  FFMA R145, R27, R95, R145 ;  /* 0x0000005f1b917223 */ /* 0x000fe40000000091 */
[----:B------:R-:W3:Y:S01]  /*12cc0*/  LDS.128 R24, [R0.X4+UR5+0x6260] ;  /* 0x0062600500187984 */ /* 0x000ee20008004c00 */
[C---:B----4-:R-:W-:Y:S01]  /*12cd0*/  FFMA R28, R52.reuse, R84, R106 ;  /* 0x00000054341c7223 */ /* 0x050fe2000000006a */
        /* <DEDUP_REMOVED lines=13> */
[C---:B------:R-:W-:Y:S01]  /*12db0*/  FFMA R52, R54.reuse, R78, R52 ;  /* 0x0000004e36347223 */ /* 0x040fe20000000034 */
[C---:B------:R-:W-:Y:S01]  /*12dc0*/  FFMA R108, R54.reuse, R82, R108 ;  /* 0x00000052366c7223 */ /* 0x040fe2000000006c */
[----:B------:R-:W-:Y:S01]  /*12dd0*/  FFMA R144, R54, R74, R144 ;  /* 0x0000004a36907223 */ /* 0x000fe20000000090 */
[----:B------:R-:W4:Y:S01]  /*12de0*/  LDS.128 R28, [R0.X4+UR5+0x6360] ;  /* 0x00636005001c7984 */ /* 0x000f220008004c00 */
        /* <DEDUP_REMOVED lines=8> */
[-C--:B------:R-:W-:Y:S01]  /*12e70*/  FFMA R55, R60, R80.reuse, R110 ;  /* 0x000000503c377223 */ /* 0x080fe2000000006e */
[----:B------:R-:W-:Y:S01]  /*12e80*/  FFMA R146, R39, R95, R146 ;  /* 0x0000005f27927223 */ /* 0x000fe20000000092 */
[----:B--2---:R-:W-:Y:S01]  /*12e90*/  FFMA R93, R88, R80, R97 ;  /* 0x00000050585d7223 */ /* 0x004fe20000000061 */
[C---:B------:R-:W-:Y:S01]  /*12ea0*/  FFMA R110, R61.reuse, R85, R112 ;  /* 0x000000553d6e7223 */ /* 0x040fe20000000070 */
[C---:B------:R-:W-:Y:S01]  /*12eb0*/  FFMA R54, R61.reuse, R77, R54 ;  /* 0x0000004d3d367223 */ /* 0x040fe20000000036 */
[C---:B------:R-:W-:Y:S01]  /*12ec0*/  FFMA R142, R61.reuse, R73, R113 ;  /* 0x000000493d8e7223 */ /* 0x040fe20000000071 */
[----:B------:R-:W-:Y:S01]  /*12ed0*/  FFMA R55, R61, R81, R55 ;  /* 0x000000513d377223 */ /* 0x000fe20000000037 */
        /* <DEDUP_REMOVED lines=43> */
[C---:B----4-:R-:W-:Y:S01]  /*13190*/  FFMA R107, R28.reuse, R84, R122 ;  /* 0x000000541c6b7223 */ /* 0x050fe2000000007a */
[C---:B------:R-:W-:Y:S01]  /*131a0*/  FFMA R62, R28.reuse, R76, R123 ;  /* 0x0000004c1c3e7223 */ /* 0x040fe2000000007b */
[C---:B------:R-:W-:Y:S01]  /*131b0*/  FFMA R118, R28.reuse, R80, R125 ;  /* 0x000000501c767223 */ /* 0x040fe2000000007d */
[-C--:B------:R-:W-:Y:S01]  /*131c0*/  FFMA R111, R28, R72.reuse, R124 ;  /* 0x000000481c6f7223 */ /* 0x080fe2000000007c */
[----:B------:R-:W-:Y:S01]  /*131d0*/  FFMA R105, R88, R72, R105 ;  /* 0x0000004858697223 */ /* 0x000fe20000000069 */
[C---:B------:R-:W-:Y:S01]  /*131e0*/  FFMA R107, R29.reuse, R85, R107 ;  /* 0x000000551d6b7223 */ /* 0x040fe2000000006b */
[C---:B------:R-:W-:Y:S01]  /*131f0*/  FFMA R62, R29.reuse, R77, R62 ;  /* 0x0000004d1d3e7223 */ /* 0x040fe2000000003e */
[C---:B------:R-:W-:Y:S01]  /*13200*/  FFMA R118, R29.reuse, R81, R118 ;  /* 0x000000511d767223 */ /* 0x040fe20000000076 */
[-C--:B------:R-:W-:Y:S01]  /*13210*/  FFMA R111, R29, R73.reuse, R111 ;  /* 0x000000491d6f7223 */ /* 0x080fe2000000006f */
[----:B------:R-:W-:Y:S01]  /*13220*/  FFMA R143, R89, R73, R105 ;  /* 0x00000049598f7223 */ /* 0x000fe20000000069 */
[C---:B------:R-:W-:Y:S01]  /*13230*/  FFMA R62, R30.reuse, R78, R62 ;  /* 0x0000004e1e3e7223 */ /* 0x040fe2000000003e */
[C---:B------:R-:W-:Y:S01]  /*13240*/  FFMA R107, R30.reuse, R86, R107 ;  /* 0x000000561e6b7223 */ /* 0x040fe2000000006b */
[C---:B------:R-:W-:Y:S01]  /*13250*/  FFMA R111, R30.reuse, R74, R111 ;  /* 0x0000004a1e6f7223 */ /* 0x040fe2000000006f */
[----:B------:R-:W-:Y:S01]  /*13260*/  FFMA R118, R30, R82, R118 ;  /* 0x000000521e767223 */ /* 0x000fe20000000076 */
[C---:B-1----:R-:W-:Y:S01]  /*13270*/  FFMA R113, R36.reuse, R84, R127 ;  /* 0x0000005424717223 */ /* 0x042fe2000000007f */
        /* <DEDUP_REMOVED lines=22> */
[-C--:B------:R-:W-:Y:S01]  /*133e0*/  FFMA R104, R89, R85.reuse, R96 ;  /* 0x0000005559687223 */ /* 0x080fe20000000060 */
        /* <DEDUP_REMOVED lines=17> */
[C---:B---3--:R-:W-:Y:S01]  /*13500*/  FFMA R120, R24.reuse, R84, R134 ;  /* 0x0000005418787223 */ /* 0x048fe20000000086 */
        /* <DEDUP_REMOVED lines=51> */
[----:B------:R-:W3:Y:S03]  /*13840*/  LDS.128 R28, [R0.X4+UR5+0x6070] ;  /* 0x00607005001c7984 */ /* 0x000ee60008004c00 */
        /* <DEDUP_REMOVED lines=16> */
[----:B------:R-:W2:Y:S03]  /*13950*/  LDS.128 R36, [R0.X4+UR5+0x6170] ;  /* 0x0061700500247984 */ /* 0x000ea60008004c00 */
[C---:B------:R-:W-:Y:S01]  /*13960*/  FFMA R20, R22.reuse, R66, R21 ;  /* 0x0000004216147223 */ /* 0x040fe20000000015 */
[C---:B------:R-:W-:Y:S01]  /*13970*/  FFMA R190, R22.reuse, R58, R73 ;  /* 0x0000003a16be7223 */ /* 0x040fe20000000049 */
[----:B------:R-:W-:Y:S01]  /*13980*/  FFMA R72, R22, R102, R75 ;  /* 0x0000006616487223 */ /* 0x000fe2000000004b */
[C---:B-1----:R-:W-:Y:S01]  /*13990*/  FFMA R52, R24.reuse, R56, R52 ;  /* 0x0000003818347223 */ /* 0x042fe20000000034 */
        /* <DEDUP_REMOVED lines=8> */
[----:B------:R-:W1:Y:S01]  /*13a20*/  LDS.128 R20, [R0.X4+UR5+0x6270] ;  /* 0x0062700500147984 */ /* 0x000e620008004c00 */
[----:B------:R-:W-:Y:S01]  /*13a30*/  FFMA R108, R24, R64, R108 ;  /* 0x00000040186c7223 */ /* 0x000fe2000000006c */
[C---:B------:R-:W-:Y:S01]  /*13a40*/  FFMA R53, R25.reuse, R57, R52 ;  /* 0x0000003919357223 */ /* 0x040fe20000000034 */
[C---:B------:R-:W-:Y:S01]  /*13a50*/  FFMA R75, R25.reuse, R13, R144 ;  /* 0x0000000d194b7223 */ /* 0x040fe20000000090 */
[----:B------:R-:W-:Y:S01]  /*13a60*/  LDS.128 R76, [R32+0x80] ;  /* 0x00008000204c7984 */ /* 0x000fe20000000c00 */
        /* <DEDUP_REMOVED lines=18> */
[----:B------:R-:W-:-:S02]  /*13b90*/  FFMA R26, R30, R58, R27 ;  /* 0x0000003a1e1a7223 */ /* 0x000fc4000000001b */
[----:B------:R-:W-:Y:S01]  /*13ba0*/  FFMA R24, R30, R66, R29 ;  /* 0x000000421e187223 */ /* 0x000fe2000000001d */
[----:B--2---:R-:W-:Y:S01]  /*13bb0*/  FFMA R28, R36, R56, R95 ;  /* 0x00000038241c7223 */ /* 0x004fe2000000005f */
[-C--:B------:R-:W-:Y:S01]  /*13bc0*/  FFMA R197, R59, R31.reuse, R26 ;  /* 0x0000001f3bc57223 */ /* 0x080fe2000000001a */
[C---:B------:R-:W-:Y:S01]  /*13bd0*/  FFMA R198, R30.reuse, R102, R25 ;  /* 0x000000661ec67223 */ /* 0x040fe20000000019 */
        /* <DEDUP_REMOVED lines=16> */
[C---:B-1----:R-:W-:Y:S01]  /*13ce0*/  FFMA R116, R20.reuse, R64, R116 ;  /* 0x0000004014747223 */ /* 0x042fe20000000074 */
[-C--:B------:R-:W-:Y:S01]  /*13cf0*/  FFMA R236, R59, R39.reuse, R26 ;  /* 0x000000273bec7223 */ /* 0x080fe2000000001a */
[-C--:B------:R-:W-:Y:S01]  /*13d00*/  FFMA R233, R15, R39.reuse, R24 ;  /* 0x000000270fe97223 */ /* 0x080fe20000000018 */
[C---:B------:R-:W-:Y:S01]  /*13d10*/  FFMA R24, R20.reuse, R100, R63 ;  /* 0x0000006414187223 */ /* 0x040fe2000000003f */
[C---:B------:R-:W-:Y:S01]  /*13d20*/  FFMA R26, R20.reuse, R56, R109 ;  /* 0x00000038141a7223 */ /* 0x040fe2000000006d */
        /* <DEDUP_REMOVED lines=8> */
[C---:B------:R-:W-:Y:S01]  /*13db0*/  FFMA R26, R22.reuse, R102, R25 ;  /* 0x00000066161a7223 */ /* 0x040fe20000000019 */
[C---:B------:R-:W-:Y:S01]  /*13dc0*/  FFMA R24, R22.reuse, R58, R27 ;  /* 0x0000003a16187223 */ /* 0x040fe2000000001b */
[----:B------:R-:W4:Y:S01]  /*13dd0*/  LDS.128 R92, [R0.X4+UR5+0x7370] ;  /* 0x00737005005c7984 */ /* 0x000f220008004c00 */
[----:B------:R-:W-:Y:S01]  /*13de0*/  FFMA R20, R22, R14, R21 ;  /* 0x0000000e16147223 */ /* 0x000fe20000000015 */
[-C--:B------:R-:W-:Y:S01]  /*13df0*/  FFMA R239, R103, R23.reuse, R26 ;  /* 0x0000001767ef7223 */ /* 0x080fe2000000001a */
[-C--:B------:R-:W-:Y:S01]  /*13e00*/  FFMA R242, R59, R23.reuse, R24 ;  /* 0x000000173bf27223 */ /* 0x080fe20000000018 */
[----:B---3--:R-:W-:Y:S01]  /*13e10*/  FFMA R62, R52, R56, R62 ;  /* 0x00000038343e7223 */ /* 0x008fe2000000003e */
[----:B------:R-:W3:Y:S01]  /*13e20*/  LDS.128 R24, [R0.X4+UR5+0x7270] ;  /* 0x0072700500187984 */ /* 0x000ee20008004c00 */
[----:B------:R-:W-:Y:S01]  /*13e30*/  FFMA R22, R22, R66, R61 ;  /* 0x0000004216167223 */ /* 0x000fe2000000003d */
[-C--:B------:R-:W-:Y:S01]  /*13e40*/  FFMA R243, R15, R23.reuse, R20 ;  /* 0x000000170ff37223 */ /* 0x080fe20000000014 */
        /* <DEDUP_REMOVED lines=8> */
[----:B------:R-:W-:Y:S01]  /*13ed0*/  LDS.128 R80, [R32+0x280] ;  /* 0x0002800020507984 */ /* 0x000fe20000000c00 */
[----:B------:R-:W-:-:S02]  /*13ee0*/  FFMA R22, R54, R58, R23 ;  /* 0x0000003a36167223 */ /* 0x000fc40000000017 */
[----:B------:R-:W-:Y:S01]  /*13ef0*/  FFMA R20, R54, R14, R53 ;  /* 0x0000000e36147223 */ /* 0x000fe20000000035 */
[C---:B--2---:R-:W-:Y:S01]  /*13f00*/  FFMA R60, R28.reuse, R56, R60 ;  /* 0x000000381c3c7223 */ /* 0x044fe2000000003c */
[-C--:B------:R-:W-:Y:S01]  /*13f10*/  FFMA R237, R59, R55.reuse, R22 ;  /* 0x000000373bed7223 */ /* 0x080fe20000000016 */
[C---:B------:R-:W-:Y:S01]  /*13f20*/  FFMA R22, R28.reuse, R100, R113 ;  /* 0x000000641c167223 */ /* 0x040fe20000000071 */
[----:B------:R-:W-:Y:S01]  /*13f30*/  FFMA R234, R15, R55, R20 ;  /* 0x000000370fea7223 */ /* 0x000fe20000000014 */
[C---:B------:R-:W-:Y:S01]  /*13f40*/  FFMA R20, R28.reuse, R12, R105 ;  /* 0x0000000c1c147223 */ /* 0x040fe20000000069 */
[----:B------:R-:W-:Y:S01]  /*13f50*/  FFMA R28, R28, R64, R117 ;  /* 0x000000401c1c7223 */ /* 0x000fe20000000075 */
        /* <DEDUP_REMOVED lines=9> */
[----:B------:R2:W-:Y:S01]  /*13ff0*/  STL [R1+0x6c], R2 ;  /* 0x00006c0201007387 */ /* 0x0005e20000100800 */
[C---:B-1----:R-:W-:Y:S01]  /*14000*/  FFMA R96, R36.reuse, R100, R96 ;  /* 0x0000006424607223 */ /* 0x042fe20000000060 */
[C---:B------:R-:W-:Y:S01]  /*14010*/  FFMA R112, R36.reuse, R56, R112 ;  /* 0x0000003824707223 */ /* 0x040fe20000000070 */
[C---:B------:R-:W-:Y:S01]  /*14020*/  FFMA R106, R36.reuse, R12, R106 ;  /* 0x0000000c246a7223 */ /* 0x040fe2000000006a */
[----:B------:R-:W-:Y:S01]  /*14030*/  FFMA R114, R36, R64, R114 ;  /* 0x0000004024727223 */ /* 0x000fe20000000072 */
[C---:B------:R-:W-:Y:S01]  /*14040*/  FFMA R21, R37.reuse, R101, R96 ;  /* 0x0000006525157223 */ /* 0x040fe20000000060 */
[C---:B------:R-:W-:Y:S01]  /*14050*/  FFMA R23, R37.reuse, R57, R112 ;  /* 0x0000003925177223 */ /* 0x040fe20000000070 */
[----:B------:R-:W-:Y:S01]  /*14060*/  FFMA R29, R37, R13, R106 ;  /* 0x0000000d251d7223 */ /* 0x000fe2000000006a */
[----:B----4-:R-:W-:Y:S01]  /*14070*/  FFMA R88, R92, R56, R88 ;  /* 0x000000385c587223 */ /* 0x010fe20000000058 */
[----:B------:R-:W1:Y:S01]  /*14080*/  LDS.128 R72, [R0.X4+UR5+0x80] ;  /* 0x0000800500487984 */ /* 0x000e620008004c00 */
[-C--:B--2---:R-:W-:Y:S01]  /*14090*/  FFMA R2, R15, R31.reuse, R20 ;  /* 0x0000001f0f027223 */ /* 0x084fe20000000014 */
[----:B------:R-:W-:Y:S01]  /*140a0*/  FFMA R20, R67, R31, R30 ;  /* 0x0000001f43147223 */ /* 0x000fe2000000001e */
[----:B------:R-:W-:Y:S01]  /*140b0*/  FFMA R37, R37, R65, R114 ;  /* 0x0000004125257223 */ /* 0x000fe20000000072 */
[-C--:B------:R-:W-:Y:S01]  /*140c0*/  FFMA R241, R103, R31.reuse, R28 ;  /* 0x0000001f67f17223 */ /* 0x080fe2000000001c */
[----:B------:R-:W-:Y:S01]  /*140d0*/  FFMA R240, R59, R31, R22 ;  /* 0x0000001f3bf07223 */ /* 0x000fe20000000016 */
[C---:B------:R-:W-:Y:S01]  /*140e0*/  FFMA R28, R38.reuse, R102, R21 ;  /* 0x00000066261c7223 */ /* 0x040fe20000000015 */
[----:B------:R2:W-:Y:S01]  /*140f0*/  STL [R1+0xc], R20 ;  /* 0x00000c1401007387 */ /* 0x0005e20000100800 */
[----:B------:R-:W-:Y:S01]  /*14100*/  FFMA R22, R38, R58, R23 ;  /* 0x0000003a26167223 */ /* 0x000fe20000000017 */
[C---:B---3--:R-:W-:Y:S01]  /*14110*/  FFMA R36, R24.reuse, R100, R120 ;  /* 0x0000006418247223 */ /* 0x048fe20000000078 */
[----:B------:R-:W-:Y:S01]  /*14120*/  FFMA R122, R24, R64, R122 ;  /* 0x00000040187a7223 */ /* 0x000fe2000000007a */
[----:B------:R-:W-:Y:S01]  /*14130*/  FFMA R54, R54, R66, R61 ;  /* 0x0000004236367223 */ /* 0x000fe2000000003d */
[----:B------:R-:W-:Y:S01]  /*14140*/  FFMA R238, R103, R55, R52 ;  /* 0x0000003767ee7223 */ /* 0x000fe20000000034 */
[----:B------:R-:W-:Y:S01]  /*14150*/  LDS.128 R124, [R0.X4+UR5+0x3080] ;  /* 0x00308005007c7984 */ /* 0x000fe20008004c00 */
[C---:B--2---:R-:W-:Y:S01]  /*14160*/  FFMA R20, R38.reuse, R14, R29 ;  /* 0x0000000e26147223 */ /* 0x044fe2000000001d */
[----:B------:R-:W-:Y:S01]  /*14170*/  FFMA R38, R38, R66, R37 ;  /* 0x0000004226267223 */ /* 0x000fe20000000025 */
[C---:B------:R-:W-:Y:S01]  /*14180*/  FFMA R37, R24.reuse, R56, R119 ;  /* 0x0000003818257223 */ /* 0x040fe20000000077 */
[----:B------:R-:W-:Y:S01]  /*14190*/  FFMA R36, R25, R101, R36 ;  /* 0x0000006519247223 */ /* 0x000fe20000000024 */
[-C--:B------:R-:W-:Y:S01]  /*141a0*/  FFMA R21, R15, R39.reuse, R20 ;  /* 0x000000270f157223 */ /* 0x080fe20000000014 */
[----:B------:R-:W-:Y:S01]  /*141b0*/  FFMA R20, R67, R39, R38 ;  /* 0x0000002743147223 */ /* 0x000fe20000000026 */
[----:B------:R-:W-:Y:S01]  /*141c0*/  FFMA R38, R24, R12, R121 ;  /* 0x0000000c18267223 */ /* 0x000fe20000000079 */
        /* <DEDUP_REMOVED lines=9> */
[----:B------:R-:W-:Y:S01]  /*14260*/  FFMA R57, R93, R57, R88 ;  /* 0x000000395d397223 */ /* 0x000fe20000000058 */
[-C--:B------:R-:W-:Y:S01]  /*14270*/  FFMA R37, R103, R27.reuse, R36 ;  /* 0x0000001b67257223 */ /* 0x080fe20000000024 */
[----:B------:R-:W-:Y:S01]  /*14280*/  STL [R1+0x30], R23 ;  /* 0x0000301701007387 */ /* 0x000fe20000100800 */
[-C--:B------:R-:W-:Y:S01]  /*14290*/  FFMA R36, R59, R27.reuse, R25 ;  /* 0x0000001b3b247223 */ /* 0x080fe20000000019 */
[-C--:B------:R-:W-:Y:S01]  /*142a0*/  FFMA R25, R15, R27.reuse, R26 ;  /* 0x0000001b0f197223 */ /* 0x080fe2000000001a */
[----:B------:R-:W-:Y:S01]  /*142b0*/  FFMA R24, R67, R27, R24 ;  /* 0x0000001b43187223 */ /* 0x000fe20000000018 */
[----:B------:R-:W-:Y:S01]  /*142c0*/  STL [R1+0x2c], R22 ;  /* 0x00002c1601007387 */ /* 0x000fe20000100800 */
[----:B------:R-:W-:-:S03]  /*142d0*/  FFMA R57, R94, R58, R57 ;  /* 0x0000003a5e397223 */ /* 0x000fc60000000039 */
[----:B------:R-:W-:Y:S01]  /*142e0*/  STL [R1+0x28], R21 ;  /* 0x0000281501007387 */ /* 0x000fe20000100800 */
[----:B------:R-:W-:-:S03]  /*142f0*/  FFMA R235, R67, R55, R54 ;  /* 0x0000003743eb7223 */ /* 0x000fc60000000036 */
[----:B------:R-:W-:Y:S01]  /*14300*/  STL [R1+0x8], R20 ;  /* 0x0000081401007387 */ /* 0x000fe20000100800 */
[----:B------:R-:W-:-:S03]  /*14310*/  FFMA R226, R59, R95, R57 ;  /* 0x0000005f3be27223 */ /* 0x000fc60000000039 */
[----:B------:R-:W-:Y:S04]  /*14320*/  STL [R1+0x24], R37 ;  /* 0x0000242501007387 */ /* 0x000fe80000100800 */
[----:B------:R-:W-:Y:S04]  /*14330*/  STL [R1+0x20], R36 ;  /* 0x0000202401007387 */ /* 0x000fe80000100800 */
[----:B------:R-:W-:Y:S04]  /*14340*/  STL [R1+0x1c], R25 ;  /* 0x00001c1901007387 */ /* 0x000fe80000100800 */
[----:B------:R-:W-:Y:S04]  /*14350*/  LDS.128 R60, [R32+0x180] ;  /* 0x00018000203c7984 */ /* 0x000fe80000000c00 */
[----:B------:R-:W-:Y:S04]  /*14360*/  LDS.128 R52, [R32+0x380] ;  /* 0x0003800020347984 */ /* 0x000fe80000000c00 */
[----:B------:R-:W2:Y:S04]  /*14370*/  LDS.128 R28, [R0.X4+UR5+0x180] ;  /* 0x00018005001c7984 */ /* 0x000ea80008004c00 */
[----:B------:R-:W3:Y:S04]  /*14380*/  LDS.128 R36, [R0.X4+UR5+0x1080] ;  /* 0x0010800500247984 */ /* 0x000ee80008004c00 */
[----:B------:R-:W-:Y:S04]  /*14390*/  STL [R1+0x4], R24 ;  /* 0x0000041801007387 */ /* 0x000fe80000100800 */
[----:B------:R-:W4:Y:S04]  /*143a0*/  LDS.128 R24, [R0.X4+UR5+0x1180] ;  /* 0x0011800500187984 */ /* 0x000f280008004c00 */
[----:B------:R-:W4:Y:S04]  /*143b0*/  LDS.128 R56, [R0.X4+UR5+0x2080] ;  /* 0x0020800500387984 */ /* 0x000f280008004c00 */
[----:B------:R-:W4:Y:S04]  /*143c0*/  LDS.128 R20, [R0.X4+UR5+0x280] ;  /* 0x0002800500147984 */ /* 0x000f280008004c00 */
[----:B------:R-:W4:Y:S04]  /*143d0*/  LDS.128 R120, [R0.X4+UR5+0x2380] ;  /* 0x0023800500787984 */ /* 0x000f280008004c00 */
[----:B------:R-:W4:Y:S01]  /*143e0*/  LDS.128 R128, [R0.X4+UR5+0x3180] ;  /* 0x0031800500807984 */ /* 0x000f220008004c00 */
[C---:B------:R-:W-:Y:S01]  /*143f0*/  FFMA R91, R92.reuse, R100, R91 ;  /* 0x000000645c5b7223 */ /* 0x040fe2000000005b */
[C---:B------:R-:W-:Y:S01]  /*14400*/  FFMA R89, R92.reuse, R12, R89 ;  /* 0x0000000c5c597223 */ /* 0x040fe20000000059 */
[----:B------:R-:W-:Y:S01]  /*14410*/  FFMA R90, R92, R64, R90 ;  /* 0x000000405c5a7223 */ /* 0x000fe2000000005a */
[----:B------:R-:W4:Y:S01]  /*14420*/  LDS.128 R136, [R0.X4+UR5+0x3380] ;  /* 0x0033800500887984 */ /* 0x000f220008004c00 */
[C---:B------:R-:W-:Y:S01]  /*14430*/  FFMA R91, R93.reuse, R101, R91 ;  /* 0x000000655d5b7223 */ /* 0x040fe2000000005b */
[C---:B------:R-:W-:Y:S01]  /*14440*/  FFMA R13, R93.reuse, R13, R89 ;  /* 0x0000000d5d0d7223 */ /* 0x040fe20000000059 */
[----:B------:R-:W-:Y:S01]  /*14450*/  FFMA R97, R93, R65, R90 ;  /* 0x000000415d617223 */ /* 0x000fe2000000005a */
[----:B-1----:R-:W-:Y:S01]  /*14460*/  FFMA R212, R72, R76, R212 ;  /* 0x0000004c48d47223 */ /* 0x002fe200000000d4 */
[C---:B------:R-:W-:Y:S01]  /*14470*/  FFMA R227, R94.reuse, R102, R91 ;  /* 0x000000665ee37223 */ /* 0x040fe2000000005b */
[C---:B------:R-:W-:Y:S01]  /*14480*/  FFMA R13, R94.reuse, R14, R13 ;  /* 0x0000000e5e0d7223 */ /* 0x040fe2000000000d */
[----:B------:R-:W-:Y:S01]  /*14490*/  FFMA R97, R94, R66, R97 ;  /* 0x000000425e617223 */ /* 0x000fe20000000061 */
[C---:B--2---:R-:W-:Y:S01]  /*144a0*/  FFMA R206, R28.reuse, R60, R206 ;  /* 0x0000003c1cce7223 */ /* 0x044fe200000000ce */
[-C--:B------:R-:W-:Y:S01]  /*144b0*/  FFMA R227, R103, R95.reuse, R227 ;  /* 0x0000005f67e37223 */ /* 0x080fe200000000e3 */
[C---:B------:R-:W-:Y:S01]  /*144c0*/  FFMA R207, R28.reuse, R76, R207 ;  /* 0x0000004c1ccf7223 */ /* 0x040fe200000000cf */
[C---:B------:R-:W-:Y:S01]  /*144d0*/  FFMA R208, R28.reuse, R52, R208 ;  /* 0x000000341cd07223 */ /* 0x040fe200000000d0 */
[----:B------:R-:W-:Y:S01]  /*144e0*/  FFMA R209, R28, R80, R209 ;  /* 0x000000501cd17223 */ /* 0x000fe200000000d1 */
[C---:B---3--:R-:W-:Y:S01]  /*144f0*/  FFMA R181, R36.reuse, R60, R181 ;  /* 0x0000003c24b57223 */ /* 0x048fe200000000b5 */
[C---:B------:R-:W-:Y:S01]  /*14500*/  FFMA R182, R36.reuse, R76, R182 ;  /* 0x0000004c24b67223 */ /* 0x040fe200000000b6 */
[C---:B------:R-:W-:Y:S01]  /*14510*/  FFMA R183, R36.reuse, R52, R183 ;  /* 0x0000003424b77223 */ /* 0x040fe200000000b7 */
[----:B------:R-:W-:Y:S01]  /*14520*/  FFMA R184, R36, R80, R184 ;  /* 0x0000005024b87223 */ /* 0x000fe200000000b8 */
[----:B------:R-:W1:Y:S01]  /*14530*/  LDS.128 R88, [R0.X4+UR5+0x1280] ;  /* 0x0012800500587984 */ /* 0x000e620008004c00 */
[-C--:B------:R-:W-:Y:S01]  /*14540*/  FFMA R211, R60, R72.reuse, R211 ;  /* 0x000000483cd37223 */ /* 0x080fe200000000d3 */
[-C--:B------:R-:W-:Y:S01]  /*14550*/  FFMA R210, R52, R72.reuse, R210 ;  /* 0x0000004834d27223 */ /* 0x080fe200000000d2 */
[----:B------:R-:W-:Y:S01]  /*14560*/  FFMA R213, R80, R72, R213 ;  /* 0x0000004850d57223 */ /* 0x000fe200000000d5 */
[----:B------:R-:W2:Y:S01]  /*14570*/  LDS.128 R100, [R0.X4+UR5+0x1380] ;  /* 0x0013800500647984 */ /* 0x000ea20008004c00 */
[C---:B----4-:R-:W-:Y:S01]  /*14580*/  FFMA R177, R24.reuse, R60, R177 ;  /* 0x0000003c18b17223 */ /* 0x050fe200000000b1 */
[C---:B------:R-:W-:Y:S01]  /*14590*/  FFMA R178, R24.reuse, R76, R178 ;  /* 0x0000004c18b27223 */ /* 0x040fe200000000b2 */
[C---:B------:R-:W-:Y:S01]  /*145a0*/  FFMA R179, R24.reuse, R52, R179 ;  /* 0x0000003418b37223 */ /* 0x040fe200000000b3 */
[----:B------:R-:W3:Y:S01]  /*145b0*/  LDS.128 R112, [R0.X4+UR5+0x2180] ;  /* 0x0021800500707984 */ /* 0x000ee20008004c00 */
[----:B------:R-:W-:Y:S01]  /*145c0*/  FFMA R180, R24, R80, R180 ;  /* 0x0000005018b47223 */ /* 0x000fe200000000b4 */
[C---:B------:R-:W-:Y:S01]  /*145d0*/  FFMA R162, R56.reuse, R60, R162 ;  /* 0x0000003c38a27223 */ /* 0x040fe200000000a2 */
[C---:B------:R-:W-:Y:S01]  /*145e0*/  FFMA R166, R56.reuse, R76, R166 ;  /* 0x0000004c38a67223 */ /* 0x040fe200000000a6 */
[----:B------:R-:W4:Y:S01]  /*145f0*/  LDS.128 R116, [R0.X4+UR5+0x2280] ;  /* 0x0022800500747984 */ /* 0x000f220008004c00 */
[C---:B------:R-:W-:Y:S01]  /*14600*/  FFMA R167, R56.reuse, R52, R167 ;  /* 0x0000003438a77223 */ /* 0x040fe200000000a7 */
[----:B------:R-:W-:Y:S01]  /*14610*/  FFMA R168, R56, R80, R168 ;  /* 0x0000005038a87223 */ /* 0x000fe200000000a8 */
[C---:B------:R-:W-:Y:S01]  /*14620*/  FFMA R43, R124.reuse, R60, R43 ;  /* 0x0000003c7c2b7223 */ /* 0x040fe2000000002b */
[----:B------:R-:W1:Y:S01]  /*14630*/  LDS.128 R144, [R0.X4+UR5+0x4180] ;  /* 0x0041800500907984 */ /* 0x000e620008004c00 */
[C---:B------:R-:W-:Y:S01]  /*14640*/  FFMA R28, R124.reuse, R76, R6 ;  /* 0x0000004c7c1c7223 */ /* 0x040fe20000000006 */
[----:B------:R-:W-:Y:S01]  /*14650*/  FFMA R36, R124, R52, R5 ;  /* 0x000000347c247223 */ /* 0x000fe20000000005 */
[C---:B------:R-:W-:Y:S01]  /*14660*/  FFMA R202, R20.reuse, R60, R202 ;  /* 0x0000003c14ca7223 */ /* 0x040fe200000000ca */
[----:B------:R-:W1:Y:S01]  /*14670*/  LDS.128 R84, [R0.X4+UR5+0x380] ;  /* 0x0003800500547984 */ /* 0x000e620008004c00 */
[C---:B------:R-:W-:Y:S01]  /*14680*/  FFMA R203, R20.reuse, R76, R203 ;  /* 0x0000004c14cb7223 */ /* 0x040fe200000000cb */
[C---:B------:R-:W-:Y:S01]  /*14690*/  FFMA R204, R20.reuse, R52, R204 ;  /* 0x0000003414cc7223 */ /* 0x040fe200000000cc */
[----:B------:R-:W-:Y:S01]  /*146a0*/  FFMA R205, R20, R80, R205 ;  /* 0x0000005014cd7223 */ /* 0x000fe200000000cd */
[----:B------:R-:W2:Y:S01]  /*146b0*/  LDS.128 R140, [R0.X4+UR5+0x4080] ;  /* 0x00408005008c7984 */ /* 0x000ea20008004c00 */
        /* <DEDUP_REMOVED lines=8> */
[----:B------:R-:W4:Y:S01]  /*14740*/  LDS.128 R4, [R0.X4+UR5+0x5380] ;  /* 0x0053800500047984 */ /* 0x000f220008004c00 */
[----:B------:R-:W-:-:S03]  /*14750*/  FFMA R128, R128, R80, R10 ;  /* 0x0000005080807223 */ /* 0x000fc6000000000a */
[----:B------:R-:W4:Y:S04]  /*14760*/  LDS.128 R132, [R0.X4+UR5+0x3280] ;  /* 0x0032800500847984 */ /* 0x000f280008004c00 */
[----:B------:R-:W4:Y:S04]  /*14770*/  LDS.128 R12, [R0.X4+UR5+0x4280] ;  /* 0x00428005000c7984 */ /* 0x000f280008004c00 */
[----:B------:R-:W4:Y:S04]  /*14780*/  LDS.128 R64, [R0.X4+UR5+0x4380] ;  /* 0x0043800500407984 */ /* 0x000f280008004c00 */
[----:B------:R-:W4:Y:S04]  /*14790*/  LDS.128 R104, [R0.X4+UR5+0x5180] ;  /* 0x0051800500687984 */ /* 0x000f280008004c00 */
[----:B------:R-:W4:Y:S04]  /*147a0*/  LDS.128 R8, [R0.X4+UR5+0x6080] ;  /* 0x0060800500087984 */ /* 0x000f280008004c00 */
[----:B------:R-:W4:Y:S04]  /*147b0*/  LDS.128 R92, [R0.X4+UR5+0x5080] ;  /* 0x00508005005c7984 */ /* 0x000f280008004c00 */
[----:B------:R-:W4:Y:S01]  /*147c0*/  LDS.128 R108, [R0.X4+UR5+0x5280] ;  /* 0x00528005006c7984 */ /* 0x000f220008004c00 */
[----:B------:R-:W-:Y:S01]  /*147d0*/  FFMA R51, R136, R60, R51 ;  /* 0x0000003c88337223 */ /* 0x000fe20000000033 */
[-C--:B-1----:R-:W-:Y:S01]  /*147e0*/  FFMA R174, R88, R76.reuse, R174 ;  /* 0x0000004c58ae7223 */ /* 0x082fe200000000ae */
[----:B--2---:R-:W-:Y:S01]  /*147f0*/  FFMA R170, R100, R76, R170 ;  /* 0x0000004c64aa7223 */ /* 0x004fe200000000aa */
[----:B---3--:R-:W-:Y:S01]  /*14800*/  FFMA R161, R112, R60, R161 ;  /* 0x0000003c70a17223 */ /* 0x008fe200000000a1 */
[-C--:B----4-:R-:W-:Y:S01]  /*14810*/  FFMA R158, R116, R76.reuse, R158 ;  /* 0x0000004c749e7223 */ /* 0x090fe2000000009e */
[----:B------:R-:W-:Y:S01]  /*14820*/  FFMA R33, R136, R76, R33 ;  /* 0x0000004c88217223 */ /* 0x000fe20000000021 */
[C---:B------:R-:W-:Y:S01]  /*14830*/  FFMA R49, R144.reuse, R60, R49 ;  /* 0x0000003c90317223 */ /* 0x040fe20000000031 */
[----:B------:R-:W-:Y:S01]  /*14840*/  FFMA R48, R144, R76, R48 ;  /* 0x0000004c90307223 */ /* 0x000fe20000000030 */
[----:B------:R-:W-:Y:S01]  /*14850*/  FFMA R201, R84, R80, R201 ;  /* 0x0000005054c97223 */ /* 0x000fe200000000c9 */
        /* <DEDUP_REMOVED lines=9> */
[----:B------:R-:W-:Y:S01]  /*148f0*/  FFMA R172, R100, R80, R172 ;  /* 0x0000005064ac7223 */ /* 0x000fe200000000ac */
[C---:B------:R-:W-:Y:S01]  /*14900*/  FFMA R163, R112.reuse, R76, R163 ;  /* 0x0000004c70a37223 */ /* 0x040fe200000000a3 */
[----:B------:R-:W-:Y:S01]  /*14910*/  FFMA R164, R112, R52, R164 ;  /* 0x0000003470a47223 */ /* 0x000fe200000000a4 */
[C---:B------:R-:W-:Y:S01]  /*14920*/  FFMA R157, R116.reuse, R60, R157 ;  /* 0x0000003c749d7223 */ /* 0x040fe2000000009d */
[-C--:B------:R-:W-:Y:S01]  /*14930*/  FFMA R159, R116, R52.reuse, R159 ;  /* 0x00000034749f7223 */ /* 0x080fe2000000009f */
[C---:B------:R-:W-:Y:S01]  /*14940*/  FFMA R46, R144.reuse, R52, R46 ;  /* 0x00000034902e7223 */ /* 0x040fe2000000002e */
[----:B------:R-:W-:Y:S01]  /*14950*/  FFMA R45, R144, R80, R45 ;  /* 0x00000050902d7223 */ /* 0x000fe2000000002d */
[C---:B------:R-:W-:Y:S01]  /*14960*/  FFMA R196, R4.reuse, R60, R196 ;  /* 0x0000003c04c47223 */ /* 0x040fe200000000c4 */
[C---:B------:R-:W-:Y:S01]  /*14970*/  FFMA R195, R4.reuse, R76, R195 ;  /* 0x0000004c04c37223 */ /* 0x040fe200000000c3 */
[C---:B------:R-:W-:Y:S01]  /*14980*/  FFMA R193, R4.reuse, R52, R193 ;  /* 0x0000003404c17223 */ /* 0x040fe200000000c1 */
[-C--:B------:R-:W-:Y:S01]  /*14990*/  FFMA R194, R4, R80.reuse, R194 ;  /* 0x0000005004c27223 */ /* 0x080fe200000000c2 */
        /* <DEDUP_REMOVED lines=30> */
[C---:B------:R-:W-:Y:S01]  /*14b80*/  FFMA R166, R57.reuse, R77, R166 ;  /* 0x0000004d39a67223 */ /* 0x040fe200000000a6 */
[----:B------:R-:W-:Y:S01]  /*14b90*/  FFMA R167, R57, R53, R167 ;  /* 0x0000003539a77223 */ /* 0x000fe200000000a7 */
[----:B------:R-:W-:Y:S01]  /*14ba0*/  FFMA R51, R137, R61, R51 ;  /* 0x0000003d89337223 */ /* 0x000fe20000000033 */
[----:B------:R-:W-:Y:S01]  /*14bb0*/  FFMA R175, R88, R52, R175 ;  /* 0x0000003458af7223 */ /* 0x000fe200000000af */
[-C--:B------:R-:W-:Y:S01]  /*14bc0*/  FFMA R18, R132, R76.reuse, R18 ;  /* 0x0000004c84127223 */ /* 0x080fe20000000012 */
[-C--:B------:R-:W-:Y:S01]  /*14bd0*/  FFMA R70, R64, R76.reuse, R70 ;  /* 0x0000004c40467223 */ /* 0x080fe20000000046 */
[C---:B------:R-:W-:Y:S01]  /*14be0*/  FFMA R149, R92.reuse, R76, R149 ;  /* 0x0000004c5c957223 */ /* 0x040fe20000000095 */
        /* <DEDUP_REMOVED lines=19> */
[-C--:B------:R-:W-:Y:S01]  /*14d20*/  FFMA R148, R64, R60.reuse, R148 ;  /* 0x0000003c40947223 */ /* 0x080fe20000000094 */
[C---:B------:R-:W-:Y:S01]  /*14d30*/  FFMA R152, R92.reuse, R60, R152 ;  /* 0x0000003c5c987223 */ /* 0x040fe20000000098 */
[-C--:B------:R-:W-:Y:S01]  /*14d40*/  FFMA R151, R92, R52.reuse, R151 ;  /* 0x000000345c977223 */ /* 0x080fe20000000097 */
        /* <DEDUP_REMOVED lines=17> */
[-C--:B------:R-:W-:Y:S01]  /*14e60*/  FFMA R186, R84, R76.reuse, R186 ;  /* 0x0000004c54ba7223 */ /* 0x080fe200000000ba */
        /* <DEDUP_REMOVED lines=104> */
[----:B------:R-:W-:Y:S01]  /*154f0*/  FFMA R173, R88, R60, R173 ;  /* 0x0000003c58ad7223 */ /* 0x000fe200000000ad */
[-C--:B------:R-:W-:Y:S01]  /*15500*/  FFMA R156, R121, R81.reuse, R156 ;  /* 0x00000051799c7223 */ /* 0x080fe2000000009c */
[----:B------:R-:W-:Y:S01]  /*15510*/  FFMA R16, R133, R81, R16 ;  /* 0x0000005185107223 */ /* 0x000fe20000000010 */
[C---:B------:R-:W-:Y:S01]  /*15520*/  FFMA R8, R109.reuse, R77, R189 ;  /* 0x0000004d6d087223 */ /* 0x040fe200000000bd */
[-C--:B------:R-:W-:Y:S01]  /*15530*/  FFMA R114, R114, R82.reuse, R165 ;  /* 0x0000005272727223 */ /* 0x080fe200000000a5 */
        /* <DEDUP_REMOVED lines=20> */
[----:B------:R-:W-:Y:S01]  /*15680*/  FFMA R133, R90, R54, R175 ;  /* 0x000000365a857223 */ /* 0x000fe200000000af */
[-C--:B------:R-:W-:Y:S01]  /*15690*/  FFMA R47, R134, R78.reuse, R18 ;  /* 0x0000004e862f7223 */ /* 0x080fe20000000012 */
        /* <DEDUP_REMOVED lines=10> */
[----:B------:R-:W-:Y:S01]  /*15740*/  FFMA R161, R39, R55, R183 ;  /* 0x0000003727a17223 */ /* 0x000fe200000000b7 */
[-C--:B------:R-:W-:Y:S01]  /*15750*/  FFMA R34, R91, R79.reuse, R174 ;  /* 0x0000004f5b227223 */ /* 0x080fe200000000ae */
[----:B------:R-:W-:Y:S01]  /*15760*/  FFMA R14, R103, R79, R170 ;  /* 0x0000004f670e7223 */ /* 0x000fe200000000aa */
        /* <DEDUP_REMOVED lines=38> */
[----:B------:R-:W-:Y:S01]  /*159d0*/  FFMA R132, R103, R83, R132 ;  /* 0x0000005367847223 */ /* 0x000fe20000000084 */
[----:B------:R-:W-:Y:S01]  /*159e0*/  LDS.128 R128, [R0.X4+UR5+0x90] ;  /* 0x0000900500807984 */ /* 0x000fe20008004c00 */
[----:B------:R-:W-:Y:S01]  /*159f0*/  FFMA R173, R89, R61, R173 ;  /* 0x0000003d59ad7223 */ /* 0x000fe200000000ad */
[----:B------:R-:W-:Y:S01]  /*15a00*/  FFMA R122, R122, R82, R156 ;  /* 0x000000527a7a7223 */ /* 0x000fe2000000009c */
[----:B------:R-:W-:Y:S01]  /*15a10*/  FFMA R196, R110, R78, R8 ;  /* 0x0000004e6ec47223 */ /* 0x000fe20000000008 */
[----:B------:R-:W1:Y:S01]  /*15a20*/  LDS.128 R68, [R32+0x90] ;  /* 0x0000900020447984 */ /* 0x000e620000000c00 */
[C---:B------:R-:W-:Y:S01]  /*15a30*/  FFMA R197, R6.reuse, R62, R21 ;  /* 0x0000003e06c57223 */ /* 0x040fe20000000015 */
[C---:B------:R-:W-:Y:S01]  /*15a40*/  FFMA R198, R6.reuse, R78, R25 ;  /* 0x0000004e06c67223 */ /* 0x040fe20000000019 */
[C---:B------:R-:W-:Y:S01]  /*15a50*/  FFMA R165, R6.reuse, R54, R29 ;  /* 0x0000003606a57223 */ /* 0x040fe2000000001d */
[----:B------:R-:W2:Y:S01]  /*15a60*/  LDS.128 R56, [R32+0x190] ;  /* 0x0001900020387984 */ /* 0x000ea20000000c00 */
[----:B------:R-:W-:Y:S01]  /*15a70*/  FFMA R222, R6, R82, R222 ;  /* 0x0000005206de7223 */ /* 0x000fe200000000de */
[----:B------:R-:W-:Y:S01]  /*15a80*/  FFMA R35, R39, R79, R182 ;  /* 0x0000004f27237223 */ /* 0x000fe200000000b6 */
[C---:B------:R-:W-:Y:S01]  /*15a90*/  FFMA R193, R107.reuse, R63, R193 ;  /* 0x0000003f6bc17223 */ /* 0x040fe200000000c1 */
[----:B------:R-:W3:Y:S01]  /*15aa0*/  LDS.128 R48, [R32+0x390] ;  /* 0x0003900020307984 */ /* 0x000ee20000000c00 */
[C---:B------:R-:W-:Y:S01]  /*15ab0*/  FFMA R194, R107.reuse, R79, R194 ;  /* 0x0000004f6bc27223 */ /* 0x040fe200000000c2 */
[C---:B------:R-:W-:Y:S01]  /*15ac0*/  FFMA R166, R107.reuse, R55, R166 ;  /* 0x000000376ba67223 */ /* 0x040fe200000000a6 */
[----:B------:R-:W-:Y:S01]  /*15ad0*/  FFMA R224, R107, R83, R224 ;  /* 0x000000536be07223 */ /* 0x000fe200000000e0 */
[----:B------:R-:W4:Y:S01]  /*15ae0*/  LDS.128 R72, [R32+0x290] ;  /* 0x0002900020487984 */ /* 0x000f220000000c00 */
[C---:B------:R-:W-:Y:S01]  /*15af0*/  FFMA R180, R115.reuse, R79, R180 ;  /* 0x0000004f73b47223 */ /* 0x040fe200000000b4 */
[----:B------:R-:W-:-:S02]  /*15b00*/  FFMA R156, R115, R55, R38 ;  /* 0x00000037739c7223 */ /* 0x000fc40000000026 */
[----:B------:R-:W1:Y:S01]  /*15b10*/  LDS.128 R124, [R0.X4+UR5+0x190] ;  /* 0x00019005007c7984 */ /* 0x000e620008004c00 */
[----:B------:R-:W-:Y:S01]  /*15b20*/  FFMA R8, R115, R83, R114 ;  /* 0x0000005373087223 */ /* 0x000fe20000000072 */
[C---:B------:R-:W-:Y:S02]  /*15b30*/  FFMA R182, R119.reuse, R63, R65 ;  /* 0x0000003f77b67223 */ /* 0x040fe40000000041 */
[----:B------:R-:W1:Y:S01]  /*15b40*/  LDS.128 R204, [R0.X4+UR5+0x1090] ;  /* 0x0010900500cc7984 */ /* 0x000e620008004c00 */
[C---:B------:R-:W-:Y:S01]  /*15b50*/  FFMA R155, R119.reuse, R55, R64 ;  /* 0x00000037779b7223 */ /* 0x040fe20000000040 */
[----:B------:R-:W-:Y:S02]  /*15b60*/  FFMA R6, R119, R83, R118 ;  /* 0x0000005377067223 */ /* 0x000fe40000000076 */
[----:B------:R-:W1:Y:S01]  /*15b70*/  LDS.128 R200, [R0.X4+UR5+0x1390] ;  /* 0x0013900500c87984 */ /* 0x000e620008004c00 */
[C---:B------:R-:W-:Y:S01]  /*15b80*/  FFMA R191, R95.reuse, R63, R191 ;  /* 0x0000003f5fbf7223 */ /* 0x040fe200000000bf */
[----:B------:R-:W-:-:S02]  /*15b90*/  FFMA R192, R95, R79, R192 ;  /* 0x0000004f5fc07223 */ /* 0x000fc400000000c0 */
[----:B------:R-:W1:Y:S01]  /*15ba0*/  LDS.128 R100, [R0.X4+UR5+0x2090] ;  /* 0x0020900500647984 */ /* 0x000e620008004c00 */
[C---:B------:R-:W-:Y:S01]  /*15bb0*/  FFMA R144, R95.reuse, R55, R144 ;  /* 0x000000375f907223 */ /* 0x040fe20000000090 */
[----:B------:R-:W-:Y:S02]  /*15bc0*/  FFMA R214, R95, R83, R214 ;  /* 0x000000535fd67223 */ /* 0x000fe400000000d6 */
[----:B------:R-:W1:Y:S01]  /*15bd0*/  LDS.128 R104, [R0.X4+UR5+0x1290] ;  /* 0x0012900500687984 */ /* 0x000e620008004c00 */
[C---:B------:R-:W-:Y:S01]  /*15be0*/  FFMA R176, R90.reuse, R82, R176 ;  /* 0x000000525ab07223 */ /* 0x040fe200000000b0 */
[----:B------:R-:W-:Y:S02]  /*15bf0*/  FFMA R173, R90, R62, R173 ;  /* 0x0000003e5aad7223 */ /* 0x000fe400000000ad */
[----:B------:R-:W1:Y:S01]  /*15c00*/  LDS.128 R116, [R0.X4+UR5+0x390] ;  /* 0x0003900500747984 */ /* 0x000e620008004c00 */
[----:B------:R-:W-:-:S03]  /*15c10*/  FFMA R84, R134, R82, R16 ;  /* 0x0000005286547223 */ /* 0x000fc60000000010 */
[----:B------:R-:W4:Y:S01]  /*15c20*/  LDS.128 R112, [R0.X4+UR5+0x1190] ;  /* 0x0011900500707984 */ /* 0x000f220008004c00 */
[C---:B------:R-:W-:Y:S01]  /*15c30*/  FFMA R185, R86.reuse, R62, R185 ;  /* 0x0000003e56b97223 */ /* 0x040fe200000000b9 */
[----:B------:R-:W-:Y:S02]  /*15c40*/  FFMA R186, R86, R78, R186 ;  /* 0x0000004e56ba7223 */ /* 0x000fe400000000ba */
[----:B------:R-:W4:Y:S01]  /*15c50*/  LDS.128 R92, [R0.X4+UR5+0x2190] ;  /* 0x00219005005c7984 */ /* 0x000f220008004c00 */
[C---:B------:R-:W-:Y:S01]  /*15c60*/  FFMA R160, R27.reuse, R63, R177 ;  /* 0x0000003f1ba07223 */ /* 0x040fe200000000b1 */
[----:B------:R-:W-:Y:S01]  /*15c70*/  FFMA R159, R27, R55, R179 ;  /* 0x000000371b9f7223 */ /* 0x000fe200000000b3 */
[C---:B------:R-:W-:Y:S01]  /*15c80*/  FFMA R16, R91.reuse, R63, R173 ;  /* 0x0000003f5b107223 */ /* 0x040fe200000000ad */
[----:B------:R-:W-:Y:S01]  /*15c90*/  FFMA R134, R91, R83, R176 ;  /* 0x000000535b867223 */ /* 0x000fe200000000b0 */
[C---:B------:R-:W-:Y:S01]  /*15ca0*/  FFMA R208, R87.reuse, R63, R185 ;  /* 0x0000003f57d07223 */ /* 0x040fe200000000b9 */
[C---:B------:R-:W-:Y:S01]  /*15cb0*/  FFMA R163, R87.reuse, R79, R186 ;  /* 0x0000004f57a37223 */ /* 0x040fe200000000ba */
[-C--:B------:R-:W-:Y:S01]  /*15cc0*/  FFMA R162, R87, R55.reuse, R22 ;  /* 0x0000003757a27223 */ /* 0x080fe20000000016 */
[----:B------:R-:W-:Y:S01]  /*15cd0*/  FFMA R133, R91, R55, R133 ;  /* 0x000000375b857223 */ /* 0x000fe20000000085 */
[-C--:B------:R-:W-:Y:S01]  /*15ce0*/  FFMA R152, R135, R83.reuse, R84 ;  /* 0x0000005387987223 */ /* 0x080fe20000000054 */
[----:B------:R-:W-:Y:S01]  /*15cf0*/  FFMA R173, R139, R83, R85 ;  /* 0x000000538bad7223 */ /* 0x000fe20000000055 */
[----:B------:R-:W4:Y:S04]  /*15d00*/  LDS.128 R176, [R0.X4+UR5+0x2390] ;  /* 0x0023900500b07984 */ /* 0x000f280008004c00 */
[----:B------:R-:W4:Y:S04]  /*15d10*/  LDS.128 R88, [R0.X4+UR5+0x2290] ;  /* 0x0022900500587984 */ /* 0x000f280008004c00 */
[----:B------:R-:W4:Y:S01]  /*15d20*/  LDS.128 R84, [R0.X4+UR5+0x3090] ;  /* 0x0030900500547984 */ /* 0x000f220008004c00 */
[----:B------:R-:W-:Y:S01]  /*15d30*/  FFMA R140, R31, R55, R140 ;  /* 0x000000371f8c7223 */ /* 0x000fe2000000008c */
[----:B------:R-:W-:Y:S01]  /*15d40*/  FFMA R138, R39, R83, R184 ;  /* 0x00000053278a7223 */ /* 0x000fe200000000b8 */
[-C--:B------:R-:W-:Y:S01]  /*15d50*/  FFMA R184, R123, R79.reuse, R3 ;  /* 0x0000004f7bb87223 */ /* 0x080fe20000000003 */
[----:B------:R-:W-:Y:S01]  /*15d60*/  FFMA R223, R110, R82, R223 ;  /* 0x000000526edf7223 */ /* 0x000fe200000000df */
[C---:B------:R-:W-:Y:S01]  /*15d70*/  FFMA R137, R27.reuse, R79, R137 ;  /* 0x0000004f1b897223 */ /* 0x040fe20000000089 */
[----:B------:R-:W-:Y:S01]  /*15d80*/  FFMA R136, R27, R83, R136 ;  /* 0x000000531b887223 */ /* 0x000fe20000000088 */
[-C--:B------:R-:W-:Y:S01]  /*15d90*/  FFMA R154, R123, R55.reuse, R24 ;  /* 0x000000377b9a7223 */ /* 0x080fe20000000018 */
[----:B------:R-:W-:Y:S01]  /*15da0*/  FFMA R172, R139, R55, R172 ;  /* 0x000000378bac7223 */ /* 0x000fe200000000ac */
[C---:B------:R-:W-:Y:S01]  /*15db0*/  FFMA R3, R143.reuse, R79, R40 ;  /* 0x0000004f8f037223 */ /* 0x040fe20000000028 */
[C---:B------:R-:W-:Y:S01]  /*15dc0*/  FFMA R171, R143.reuse, R55, R41 ;  /* 0x000000378fab7223 */ /* 0x040fe20000000029 */
[----:B------:R-:W-:Y:S01]  /*15dd0*/  FFMA R216, R143, R83, R42 ;  /* 0x000000538fd87223 */ /* 0x000fe2000000002a */
[----:B------:R-:W-:Y:S01]  /*15de0*/  FFMA R189, R66, R62, R148 ;  /* 0x0000003e42bd7223 */ /* 0x000fe20000000094 */
[----:B-1----:R-:W-:Y:S01]  /*15df0*/  FFMA R199, R128, R68, R199 ;  /* 0x0000004480c77223 */ /* 0x002fe200000000c7 */
[-C--:B--2---:R-:W-:Y:S01]  /*15e00*/  FFMA R213, R56, R128.reuse, R213 ;  /* 0x0000008038d57223 */ /* 0x084fe200000000d5 */
[-C--:B---3--:R-:W-:Y:S01]  /*15e10*/  FFMA R142, R48, R128.reuse, R142 ;  /* 0x00000080308e7223 */ /* 0x088fe2000000008e */
[----:B----4-:R-:W-:Y:S01]  /*15e20*/  FFMA R141, R72, R128, R141 ;  /* 0x00000080488d7223 */ /* 0x010fe2000000008d */
        /* <DEDUP_REMOVED lines=10> */
[----:B------:R-:W-:Y:S01]  /*15ed0*/  FFMA R110, R123, R83, R122 ;  /* 0x000000537b6e7223 */ /* 0x000fe2000000007a */
[C---:B------:R-:W-:Y:S01]  /*15ee0*/  FFMA R217, R135.reuse, R63, R217 ;  /* 0x0000003f87d97223 */ /* 0x040fe200000000d9 */
[----:B------:R-:W2:Y:S01]  /*15ef0*/  LDS.128 R36, [R0.X4+UR5+0x3390] ;  /* 0x0033900500247984 */ /* 0x000ea20008004c00 */
[C---:B------:R-:W-:Y:S01]  /*15f00*/  FFMA R186, R135.reuse, R79, R47 ;  /* 0x0000004f87ba7223 */ /* 0x040fe2000000002f */
[----:B------:R-:W-:Y:S01]  /*15f10*/  FFMA R151, R135, R55, R151 ;  /* 0x0000003787977223 */ /* 0x000fe20000000097 */
[-C--:B------:R-:W-:Y:S01]  /*15f20*/  FFMA R148, R143, R63.reuse, R44 ;  /* 0x0000003f8f947223 */ /* 0x080fe2000000002c */
[----:B------:R-:W3:Y:S01]  /*15f30*/  LDS.128 R28, [R0.X4+UR5+0x4090] ;  /* 0x00409005001c7984 */ /* 0x000ee20008004c00 */
[C---:B------:R-:W-:Y:S01]  /*15f40*/  FFMA R187, R15.reuse, R63, R187 ;  /* 0x0000003f0fbb7223 */ /* 0x040fe200000000bb */
[C---:B------:R-:W-:Y:S01]  /*15f50*/  FFMA R188, R15.reuse, R79, R188 ;  /* 0x0000004f0fbc7223 */ /* 0x040fe200000000bc */
[C---:B------:R-:W-:Y:S01]  /*15f60*/  FFMA R145, R15.reuse, R55, R145 ;  /* 0x000000370f917223 */ /* 0x040fe20000000091 */
[----:B------:R-:W4:Y:S01]  /*15f70*/  LDS.128 R24, [R0.X4+UR5+0x4190] ;  /* 0x0041900500187984 */ /* 0x000f220008004c00 */
[----:B------:R-:W-:Y:S01]  /*15f80*/  FFMA R146, R15, R83, R146 ;  /* 0x000000530f927223 */ /* 0x000fe20000000092 */
[C---:B------:R-:W-:Y:S01]  /*15f90*/  FFMA R204, R200.reuse, R68, R14 ;  /* 0x00000044c8cc7223 */ /* 0x040fe2000000000e */
[----:B------:R-:W-:Y:S01]  /*15fa0*/  FFMA R128, R200, R48, R13 ;  /* 0x00000030c8807223 */ /* 0x000fe2000000000d */
[-C--:B------:R-:W-:Y:S01]  /*15fb0*/  FFMA R124, R100, R56.reuse, R12 ;  /* 0x00000038647c7223 */ /* 0x080fe2000000000c */
[C---:B------:R-:W-:Y:S01]  /*15fc0*/  FFMA R215, R147.reuse, R55, R46 ;  /* 0x0000003793d77223 */ /* 0x040fe2000000002e */
[----:B------:R-:W-:Y:S01]  /*15fd0*/  FFMA R169, R147, R83, R45 ;  /* 0x0000005393a97223 */ /* 0x000fe2000000002d */
[----:B------:R-:W1:Y:S01]  /*15fe0*/  LDS.128 R120, [R0.X4+UR5+0x290] ;  /* 0x0002900500787984 */ /* 0x000e620008004c00 */
[C---:B------:R-:W-:Y:S01]  /*15ff0*/  FFMA R143, R111.reuse, R55, R18 ;  /* 0x000000376f8f7223 */ /* 0x040fe20000000012 */
[-C--:B------:R-:W-:Y:S01]  /*16000*/  FFMA R135, R104, R56.reuse, R16 ;  /* 0x0000003868877223 */ /* 0x080fe20000000010 */
[C---:B------:R-:W-:Y:S01]  /*16010*/  FFMA R195, R111.reuse, R63, R195 ;  /* 0x0000003f6fc37223 */ /* 0x040fe200000000c3 */
        /* <DEDUP_REMOVED lines=15> */
[----:B------:R-:W3:Y:S01]  /*16110*/  LDS.128 R16, [R0.X4+UR5+0x5290] ;  /* 0x0052900500107984 */ /* 0x000ee20008004c00 */
[----:B------:R-:W-:Y:S01]  /*16120*/  FFMA R98, R11, R83, R98 ;  /* 0x000000530b627223 */ /* 0x000fe20000000062 */
[C---:B------:R-:W-:Y:S01]  /*16130*/  FFMA R116, R100.reuse, R68, R10 ;  /* 0x0000004464747223 */ /* 0x040fe2000000000a */
[-C--:B------:R-:W-:Y:S01]  /*16140*/  FFMA R112, R100, R72.reuse, R9 ;  /* 0x0000004864707223 */ /* 0x080fe20000000009 */
[----:B------:R-:W-:Y:S01]  /*16150*/  FFMA R111, R92, R72, R8 ;  /* 0x000000485c6f7223 */ /* 0x000fe20000000008 */
[C---:B------:R-:W-:Y:S01]  /*16160*/  FFMA R189, R67.reuse, R63, R189 ;  /* 0x0000003f43bd7223 */ /* 0x040fe200000000bd */
[C---:B------:R-:W-:Y:S01]  /*16170*/  FFMA R190, R67.reuse, R79, R190 ;  /* 0x0000004f43be7223 */ /* 0x040fe200000000be */
[C---:B------:R-:W-:Y:S01]  /*16180*/  FFMA R167, R67.reuse, R55, R167 ;  /* 0x0000003743a77223 */ /* 0x040fe200000000a7 */
[----:B------:R-:W-:Y:S01]  /*16190*/  FFMA R168, R67, R83, R168 ;  /* 0x0000005343a87223 */ /* 0x000fe200000000a8 */
[----:B------:R-:W4:Y:S04]  /*161a0*/  LDS.128 R8, [R0.X4+UR5+0x5390] ;  /* 0x0053900500087984 */ /* 0x000f280008004c00 */
[----:B------:R-:W4:Y:S01]  /*161b0*/  LDS.128 R64, [R0.X4+UR5+0x3190] ;  /* 0x0031900500407984 */ /* 0x000f220008004c00 */
        /* <DEDUP_REMOVED lines=17> */
[----:B------:R-:W4:Y:S01]  /*162d0*/  LDS.128 R4, [R0.X4+UR5+0x6090] ;  /* 0x0060900500047984 */ /* 0x000f220008004c00 */
[----:B------:R-:W-:Y:S01]  /*162e0*/  FFMA R108, R84, R68, R108 ;  /* 0x00000044546c7223 */ /* 0x000fe2000000006c */
[C---:B-1----:R-:W-:Y:S01]  /*162f0*/  FFMA R217, R40.reuse, R56, R217 ;  /* 0x0000003828d97223 */ /* 0x042fe200000000d9 */
[C---:B------:R-:W-:Y:S01]  /*16300*/  FFMA R186, R40.reuse, R68, R186 ;  /* 0x0000004428ba7223 */ /* 0x040fe200000000ba */
[C---:B------:R-:W-:Y:S01]  /*16310*/  FFMA R151, R40.reuse, R48, R151 ;  /* 0x0000003028977223 */ /* 0x040fe20000000097 */
[----:B------:R-:W-:Y:S01]  /*16320*/  FFMA R152, R40, R72, R152 ;  /* 0x0000004828987223 */ /* 0x000fe20000000098 */
[C---:B--2---:R-:W-:Y:S01]  /*16330*/  FFMA R150, R36.reuse, R56, R150 ;  /* 0x0000003824967223 */ /* 0x044fe20000000096 */
        /* <DEDUP_REMOVED lines=159> */
[----:B------:R-:W-:Y:S01]  /*16d30*/  MOV R220, R239 ;  /* 0x000000ef00dc7202 */ /* 0x000fe20000000f00 */
[----:B------:R-:W-:Y:S01]  /*16d40*/  LDS.128 R24, [R32+0xa0] ;  /* 0x0000a00020187984 */ /* 0x000fe20000000c00 */
[----:B------:R-:W-:-:S02]  /*16d50*/  MOV R111, R238 ;  /* 0x000000ee006f7202 */ /* 0x000fc40000000f00 */
[----:B------:R-:W-:Y:S01]  /*16d60*/  MOV R219, R237 ;  /* 0x000000ed00db7202 */ /* 0x000fe20000000f00 */
[----:B------:R-:W-:Y:S01]  /*16d70*/  LDS.128 R28, [R32+0x1a0] ;  /* 0x0001a000201c7984 */ /* 0x000fe20000000c00 */
[----:B------:R-:W-:-:S03]  /*16d80*/  MOV R93, R236 ;  /* 0x000000ec005d7202 */ /* 0x000fc60000000f00 */
[----:B------:R-:W-:Y:S04]  /*16d90*/  LDS.128 R40, [R32+0x3a0] ;  /* 0x0003a00020287984 */ /* 0x000fe80000000c00 */
[----:B------:R-:W-:Y:S04]  /*16da0*/  LDS.128 R36, [R32+0x2a0] ;  /* 0x0002a00020247984 */ /* 0x000fe80000000c00 */
[----:B------:R-:W1:Y:S04]  /*16db0*/  LDS.128 R84, [R0.X4+UR5+0x23a0] ;  /* 0x0023a00500547984 */ /* 0x000e680008004c00 */
[----:B------:R-:W2:Y:S01]  /*16dc0*/  LDS.128 R236, [R0.X4+UR5+0x31a0] ;  /* 0x0031a00500ec7984 */ /* 0x000ea20008004c00 */
[----:B------:R-:W-:Y:S01]  /*16dd0*/  FFMA R218, R65, R49, R218 ;  /* 0x0000003141da7223 */ /* 0x000fe200000000da */
[----:B------:R-:W-:-:S02]  /*16de0*/  FFMA R185, R179, R59, R185 ;  /* 0x0000003bb3b97223 */ /* 0x000fc400000000b9 */
[----:B------:R-:W3:Y:S01]  /*16df0*/  LDS.128 R20, [R0.X4+UR5+0x4390] ;  /* 0x0043900500147984 */ /* 0x000ee20008004c00 */
        /* <DEDUP_REMOVED lines=9> */
[----:B--2---:R-:W-:-:S02]  /*16e90*/  FFMA R84, R236, R40, R218 ;  /* 0x00000028ec547223 */ /* 0x004fc400000000da */
[----:B------:R-:W2:Y:S01]  /*16ea0*/  LDL.LU R218, [R1+0x6c] ;  /* 0x00006c0001da7983 */ /* 0x000ea20000300800 */
[C---:B---3--:R-:W-:Y:S01]  /*16eb0*/  FFMA R189, R20.reuse, R56, R189 ;  /* 0x0000003814bd7223 */ /* 0x048fe200000000bd */
        /* <DEDUP_REMOVED lines=77> */
[----:B------:R-:W-:Y:S01]  /*17390*/  FFMA R123, R203, R51, R13 ;  /* 0x00000033cb7b7223 */ /* 0x000fe2000000000d */
[----:B------:R-:W1:Y:S01]  /*173a0*/  LDS.128 R136, [R0.X4+UR5+0xa0] ;  /* 0x0000a00500887984 */ /* 0x000e620008004c00 */
[C---:B------:R-:W-:Y:S01]  /*173b0*/  FFMA R205, R105.reuse, R57, R135 ;  /* 0x0000003969cd7223 */ /* 0x040fe20000000087 */
[C---:B------:R-:W-:Y:S01]  /*173c0*/  FFMA R34, R105.reuse, R69, R34 ;  /* 0x0000004569227223 */ /* 0x040fe20000000022 */
[----:B------:R-:W-:Y:S01]  /*173d0*/  FFMA R4, R105, R49, R133 ;  /* 0x0000003169047223 */ /* 0x000fe20000000085 */
[----:B------:R-:W3:Y:S01]  /*173e0*/  LDS.128 R20, [R0.X4+UR5+0x3a0] ;  /* 0x0003a00500147984 */ /* 0x000ee20008004c00 */
[----:B------:R-:W-:Y:S01]  /*173f0*/  FFMA R6, R115, R71, R17 ;  /* 0x0000004773067223 */ /* 0x000fe20000000011 */
[----:B------:R-:W-:Y:S01]  /*17400*/  FFMA R203, R203, R75, R16 ;  /* 0x0000004bcbcb7223 */ /* 0x000fe20000000010 */
[C---:B------:R-:W-:Y:S01]  /*17410*/  FFMA R195, R19.reuse, R59, R195 ;  /* 0x0000003b13c37223 */ /* 0x040fe200000000c3 */
[----:B------:R-:W4:Y:S01]  /*17420*/  LDS.128 R128, [R0.X4+UR5+0x2a0] ;  /* 0x0002a00500807984 */ /* 0x000f220008004c00 */
[C---:B------:R-:W-:Y:S01]  /*17430*/  FFMA R196, R19.reuse, R71, R196 ;  /* 0x0000004713c47223 */ /* 0x040fe200000000c4 */
[C---:B------:R-:W-:Y:S01]  /*17440*/  FFMA R143, R19.reuse, R51, R143 ;  /* 0x00000033138f7223 */ /* 0x040fe2000000008f */
[----:B------:R-:W-:Y:S01]  /*17450*/  FFMA R230, R19, R75, R230 ;  /* 0x0000004b13e67223 */ /* 0x000fe200000000e6 */
[----:B------:R-:W-:Y:S01]  /*17460*/  FFMA R105, R105, R73, R134 ;  /* 0x0000004969697223 */ /* 0x000fe20000000086 */
[----:B------:R-:W1:Y:S01]  /*17470*/  LDS.128 R16, [R0.X4+UR5+0x12a0] ;  /* 0x0012a00500107984 */ /* 0x000e620008004c00 */
[C---:B------:R-:W-:Y:S01]  /*17480*/  FFMA R191, R15.reuse, R59, R191 ;  /* 0x0000003b0fbf7223 */ /* 0x040fe200000000bf */
[C---:B------:R-:W-:Y:S01]  /*17490*/  FFMA R192, R15.reuse, R71, R192 ;  /* 0x000000470fc07223 */ /* 0x040fe200000000c0 */
[C---:B------:R-:W-:Y:S01]  /*174a0*/  FFMA R144, R15.reuse, R51, R144 ;  /* 0x000000330f907223 */ /* 0x040fe20000000090 */
[----:B------:R-:W1:Y:S01]  /*174b0*/  LDS.128 R132, [R0.X4+UR5+0x1a0] ;  /* 0x0001a00500847984 */ /* 0x000e620008004c00 */
[----:B------:R-:W-:-:S03]  /*174c0*/  FFMA R214, R15, R75, R214 ;  /* 0x0000004b0fd67223 */ /* 0x000fc600000000d6 */
[----:B------:R-:W1:Y:S01]  /*174d0*/  LDS.128 R12, [R0.X4+UR5+0x11a0] ;  /* 0x0011a005000c7984 */ /* 0x000e620008004c00 */
        /* <DEDUP_REMOVED lines=41> */
[C---:B------:R-:W-:Y:S01]  /*17770*/  FFMA R175, R66.reuse, R58, R175 ;  /* 0x0000003a42af7223 */ /* 0x040fe200000000af */
[C---:B------:R-:W-:Y:S01]  /*17780*/  FFMA R153, R66.reuse, R70, R153 ;  /* 0x0000004642997223 */ /* 0x040fe20000000099 */
[----:B------:R-:W-:Y:S01]  /*17790*/  FFMA R174, R66, R74, R174 ;  /* 0x0000004a42ae7223 */ /* 0x000fe200000000ae */
[C---:B------:R-:W-:Y:S01]  /*177a0*/  FFMA R160, R115.reuse, R59, R160 ;  /* 0x0000003b73a07223 */ /* 0x040fe200000000a0 */
[C---:B------:R-:W-:Y:S01]  /*177b0*/  FFMA R159, R115.reuse, R51, R159 ;  /* 0x00000033739f7223 */ /* 0x040fe2000000009f */
[----:B------:R-:W-:Y:S01]  /*177c0*/  FFMA R206, R115, R75, R206 ;  /* 0x0000004b73ce7223 */ /* 0x000fe200000000ce */
[----:B-1----:R-:W-:Y:S01]  /*177d0*/  FFMA R199, R136, R24, R199 ;  /* 0x0000001888c77223 */ /* 0x002fe200000000c7 */
[-C--:B------:R-:W-:Y:S01]  /*177e0*/  FFMA R213, R28, R136.reuse, R213 ;  /* 0x000000881cd57223 */ /* 0x080fe200000000d5 */
[-C--:B------:R-:W-:Y:S01]  /*177f0*/  FFMA R142, R40, R136.reuse, R142 ;  /* 0x00000088288e7223 */ /* 0x080fe2000000008e */
        /* <DEDUP_REMOVED lines=40> */
[----:B------:R-:W1:Y:S01]  /*17a80*/  LDS.128 R64, [R0.X4+UR5+0x33a0] ;  /* 0x0033a00500407984 */ /* 0x000e620008004c00 */
[----:B------:R-:W-:Y:S01]  /*17a90*/  MOV R93, R221 ;  /* 0x000000dd005d7202 */ /* 0x000fe20000000f00 */
[C---:B------:R-:W-:Y:S01]  /*17aa0*/  FFMA R122, R103.reuse, R59, R122 ;  /* 0x0000003b677a7223 */ /* 0x040fe2000000007a */
[----:B------:R-:W-:Y:S01]  /*17ab0*/  MOV R221, R235 ;  /* 0x000000eb00dd7202 */ /* 0x000fe20000000f00 */
[C---:B------:R-:W-:Y:S01]  /*17ac0*/  FFMA R202, R103.reuse, R71, R202 ;  /* 0x0000004767ca7223 */ /* 0x040fe200000000ca */
[----:B------:R-:W-:Y:S01]  /*17ad0*/  MOV R220, R234 ;  /* 0x000000ea00dc7202 */ /* 0x000fe20000000f00 */
[C---:B------:R-:W-:Y:S01]  /*17ae0*/  FFMA R157, R103.reuse, R51, R157 ;  /* 0x00000033679d7223 */ /* 0x040fe2000000009d */
[----:B------:R-:W-:Y:S01]  /*17af0*/  MOV R12, R233 ;  /* 0x000000e9000c7202 */ /* 0x000fe20000000f00 */
[----:B------:R-:W-:Y:S01]  /*17b00*/  FFMA R45, R103, R75, R45 ;  /* 0x0000004b672d7223 */ /* 0x000fe2000000002d */
[----:B------:R-:W-:Y:S01]  /*17b10*/  MOV R47, R232 ;  /* 0x000000e8002f7202 */ /* 0x000fe20000000f00 */
[----:B------:R-:W-:Y:S01]  /*17b20*/  LDS.128 R112, [R0.X4+UR5+0x32a0] ;  /* 0x0032a00500707984 */ /* 0x000fe20008004c00 */
[C---:B------:R-:W-:Y:S01]  /*17b30*/  FFMA R121, R7.reuse, R59, R121 ;  /* 0x0000003b07797223 */ /* 0x040fe20000000079 */
[----:B------:R-:W-:-:S02]  /*17b40*/  FFMA R120, R7, R71, R120 ;  /* 0x0000004707787223 */ /* 0x000fc40000000078 */
[----:B------:R-:W3:Y:S01]  /*17b50*/  LDS.128 R232, [R0.X4+UR5+0x41a0] ;  /* 0x0041a00500e87984 */ /* 0x000ee20008004c00 */
[C---:B------:R-:W-:Y:S01]  /*17b60*/  FFMA R99, R7.reuse, R51, R99 ;  /* 0x0000003307637223 */ /* 0x040fe20000000063 */
[----:B------:R-:W-:Y:S02]  /*17b70*/  FFMA R98, R7, R75, R98 ;  /* 0x0000004b07627223 */ /* 0x000fe40000000062 */
[----:B------:R-:W4:Y:S04]  /*17b80*/  LDS.128 R100, [R0.X4+UR5+0x50a0] ;  /* 0x0050a00500647984 */ /* 0x000f280008004c00 */
[----:B------:R-:W4:Y:S01]  /*17b90*/  LDS.128 R4, [R0.X4+UR5+0x40a0] ;  /* 0x0040a00500047984 */ /* 0x000f220008004c00 */
[----:B------:R-:W-:-:S03]  /*17ba0*/  MOV R224, R244 ;  /* 0x000000f400e07202 */ /* 0x000fc60000000f00 */
[----:B------:R-:W2:Y:S01]  /*17bb0*/  LDS.128 R244, [R0.X4+UR5+0x13a0] ;  /* 0x0013a00500f47984 */ /* 0x000ea20008004c00 */
[C---:B------:R-:W-:Y:S01]  /*17bc0*/  FFMA R197, R10.reuse, R58, R197 ;  /* 0x0000003a0ac57223 */ /* 0x040fe200000000c5 */
[C---:B------:R-:W-:Y:S01]  /*17bd0*/  FFMA R198, R10.reuse, R70, R198 ;  /* 0x000000460ac67223 */ /* 0x040fe200000000c6 */
[C---:B------:R-:W-:Y:S01]  /*17be0*/  FFMA R165, R10.reuse, R50, R165 ;  /* 0x000000320aa57223 */ /* 0x040fe200000000a5 */
[----:B------:R-:W-:Y:S01]  /*17bf0*/  FFMA R229, R10, R74, R229 ;  /* 0x0000004a0ae57223 */ /* 0x000fe200000000e5 */
[----:B------:R-:W2:Y:S01]  /*17c00*/  LDS.128 R124, [R0.X4+UR5+0x20a0] ;  /* 0x0020a005007c7984 */ /* 0x000ea20008004c00 */
[----:B------:R-:W-:Y:S01]  /*17c10*/  MOV R222, R243 ;  /* 0x000000f300de7202 */ /* 0x000fe20000000f00 */
[C---:B------:R-:W-:Y:S01]  /*17c20*/  FFMA R193, R231.reuse, R59, R193 ;  /* 0x0000003be7c17223 */ /* 0x040fe200000000c1 */
[----:B------:R-:W-:Y:S01]  /*17c30*/  MOV R225, R241 ;  /* 0x000000f100e17202 */ /* 0x000fe20000000f00 */
[C---:B------:R-:W-:Y:S01]  /*17c40*/  FFMA R194, R231.reuse, R71, R194 ;  /* 0x00000047e7c27223 */ /* 0x040fe200000000c2 */
[----:B------:R-:W-:Y:S01]  /*17c50*/  MOV R223, R240 ;  /* 0x000000f000df7202 */ /* 0x000fe20000000f00 */
[C---:B------:R-:W-:Y:S01]  /*17c60*/  FFMA R166, R231.reuse, R51, R166 ;  /* 0x00000033e7a67223 */ /* 0x040fe200000000a6 */
[----:B------:R-:W2:Y:S01]  /*17c70*/  LDS.128 R116, [R0.X4+UR5+0x22a0] ;  /* 0x0022a00500747984 */ /* 0x000ea20008004c00 */
[----:B------:R-:W-:Y:S01]  /*17c80*/  FFMA R231, R231, R75, R9 ;  /* 0x0000004be7e77223 */ /* 0x000fe20000000009 */
[C---:B------:R-:W-:Y:S01]  /*17c90*/  FFMA R197, R11.reuse, R59, R197 ;  /* 0x0000003b0bc57223 */ /* 0x040fe200000000c5 */
[C---:B------:R-:W-:Y:S01]  /*17ca0*/  FFMA R198, R11.reuse, R71, R198 ;  /* 0x000000470bc67223 */ /* 0x040fe200000000c6 */
[C---:B------:R-:W-:Y:S01]  /*17cb0*/  FFMA R165, R11.reuse, R51, R165 ;  /* 0x000000330ba57223 */ /* 0x040fe200000000a5 */
[----:B------:R-:W-:Y:S01]  /*17cc0*/  FFMA R229, R11, R75, R229 ;  /* 0x0000004b0be57223 */ /* 0x000fe200000000e5 */
[----:B------:R-:W2:Y:S01]  /*17cd0*/  LDS.128 R240, [R0.X4+UR5+0x21a0] ;  /* 0x0021a00500f07984 */ /* 0x000ea20008004c00 */
[----:B------:R-:W-:-:S03]  /*17ce0*/  FFMA R175, R236, R28, R175 ;  /* 0x0000001cecaf7223 */ /* 0x000fc600000000af */
[----:B------:R-:W2:Y:S01]  /*17cf0*/  LDS.128 R8, [R0.X4+UR5+0x30a0] ;  /* 0x0030a00500087984 */ /* 0x000ea20008004c00 */
[C---:B------:R-:W-:Y:S01]  /*17d00*/  FFMA R153, R236.reuse, R24, R153 ;  /* 0x00000018ec997223 */ /* 0x040fe20000000099 */
[----:B------:R-:W-:Y:S01]  /*17d10*/  FFMA R174, R236, R36, R174 ;  /* 0x00000024ecae7223 */ /* 0x000fe200000000ae */
[----:B------:R-:W-:Y:S01]  /*17d20*/  MOV R236, R12 ;  /* 0x0000000c00ec7202 */ /* 0x000fe20000000f00 */
[C---:B-1----:R-:W-:Y:S01]  /*17d30*/  FFMA R150, R64.reuse, R28, R150 ;  /* 0x0000001c40967223 */ /* 0x042fe20000000096 */
        /* <DEDUP_REMOVED lines=8> */
[----:B----4-:R-:W-:Y:S01]  /*17dc0*/  FFMA R232, R100, R36, R214 ;  /* 0x0000002464e87223 */ /* 0x010fe200000000d6 */
[----:B------:R-:W-:Y:S01]  /*17dd0*/  FFMA R142, R137, R41, R142 ;  /* 0x00000029898e7223 */ /* 0x000fe2000000008e */
[-C--:B------:R-:W-:Y:S01]  /*17de0*/  FFMA R213, R29, R137.reuse, R213 ;  /* 0x000000891dd57223 */ /* 0x080fe200000000d5 */
[-C--:B------:R-:W-:Y:S01]  /*17df0*/  FFMA R199, R25, R137.reuse, R199 ;  /* 0x0000008919c77223 */ /* 0x080fe200000000c7 */
[----:B------:R-:W-:Y:S01]  /*17e00*/  FFMA R141, R37, R137, R141 ;  /* 0x00000089258d7223 */ /* 0x000fe2000000008d */
[----:B------:R-:W-:Y:S01]  /*17e10*/  MOV R217, R236 ;  /* 0x000000ec00d97202 */ /* 0x000fe20000000f00 */
[C---:B------:R-:W-:Y:S01]  /*17e20*/  FFMA R140, R133.reuse, R41, R140 ;  /* 0x00000029858c7223 */ /* 0x040fe2000000008c */
[----:B------:R-:W-:Y:S01]  /*17e30*/  MOV R214, R16 ;  /* 0x0000001000d67202 */ /* 0x000fe20000000f00 */
        /* <DEDUP_REMOVED lines=24> */
[----:B------:R-:W-:Y:S01]  /*17fc0*/  MOV R228, R111 ;  /* 0x0000006f00e47202 */ /* 0x000fe20000000f00 */
        /* <DEDUP_REMOVED lines=17> */
[----:B------:R3:W-:Y:S01]  /*180e0*/  STL [R1+0xec], R6 ;  /* 0x0000ec0601007387 */ /* 0x0007e20000100800 */
        /* <DEDUP_REMOVED lines=9> */
[----:B---3--:R-:W-:Y:S01]  /*18180*/  FFMA R6, R251, R43, R133 ;  /* 0x0000002bfb067223 */ /* 0x008fe20000000085 */
[----:B------:R-:W-:Y:S01]  /*18190*/  FFMA R155, R90, R50, R155 ;  /* 0x000000325a9b7223 */ /* 0x000fe2000000009b */
[----:B--2---:R-:W-:Y:S01]  /*181a0*/  FFMA R123, R244, R40, R123 ;  /* 0x00000028f47b7223 */ /* 0x004fe2000000007b */
[----:B------:R-:W-:Y:S01]  /*181b0*/  FFMA R201, R94, R74, R201 ;  /* 0x0000004a5ec97223 */ /* 0x000fe200000000c9 */
[----:B------:R-:W2:Y:S01]  /*181c0*/  LDS.128 R104, [R0.X4+UR5+0x43a0] ;  /* 0x0043a00500687984 */ /* 0x000ea20008004c00 */
[C---:B------:R-:W-:Y:S01]  /*181d0*/  FFMA R182, R90.reuse, R58, R182 ;  /* 0x0000003a5ab67223 */ /* 0x040fe200000000b6 */
[----:B------:R-:W-:-:S02]  /*181e0*/  FFMA R181, R90, R70, R181 ;  /* 0x000000465ab57223 */ /* 0x000fc400000000b5 */
[----:B------:R3:W-:Y:S01]  /*181f0*/  STL [R1+0xf0], R6 ;  /* 0x0000f00601007387 */ /* 0x0007e20000100800 */
[----:B------:R-:W-:Y:S01]  /*18200*/  FFMA R200, R90, R74, R200 ;  /* 0x0000004a5ac87223 */ /* 0x000fe200000000c8 */
[----:B------:R-:W-:Y:S01]  /*18210*/  FFMA R128, R18, R42, R128 ;  /* 0x0000002a12807223 */ /* 0x000fe20000000080 */
[----:B------:R-:W-:Y:S01]  /*18220*/  FFMA R155, R91, R51, R155 ;  /* 0x000000335b9b7223 */ /* 0x000fe2000000009b */
[----:B------:R-:W-:Y:S01]  /*18230*/  FFMA R123, R245, R41, R123 ;  /* 0x00000029f57b7223 */ /* 0x000fe2000000007b */
[----:B------:R-:W-:Y:S01]  /*18240*/  FFMA R183, R95, R59, R183 ;  /* 0x0000003b5fb77223 */ /* 0x000fe200000000b7 */
[----:B---3--:R-:W-:Y:S01]  /*18250*/  FFMA R6, R15, R43, R130 ;  /* 0x0000002b0f067223 */ /* 0x008fe20000000082 */
        /* <DEDUP_REMOVED lines=9> */
[----:B------:R3:W-:Y:S01]  /*182f0*/  STL [R1+0x108], R6 ;  /* 0x0001080601007387 */ /* 0x0007e20000100800 */
[C---:B------:R-:W-:Y:S01]  /*18300*/  FFMA R122, R124.reuse, R28, R122 ;  /* 0x0000001c7c7a7223 */ /* 0x040fe2000000007a */
[C---:B------:R-:W-:Y:S01]  /*18310*/  FFMA R202, R124.reuse, R24, R202 ;  /* 0x000000187cca7223 */ /* 0x040fe200000000ca */
[C---:B------:R-:W-:Y:S01]  /*18320*/  FFMA R157, R124.reuse, R40, R157 ;  /* 0x000000287c9d7223 */ /* 0x040fe2000000009d */
[----:B------:R-:W-:Y:S01]  /*18330*/  FFMA R244, R124, R36, R45 ;  /* 0x000000247cf47223 */ /* 0x000fe2000000002d */
[----:B------:R-:W-:Y:S01]  /*18340*/  MOV R124, R93 ;  /* 0x0000005d007c7202 */ /* 0x000fe20000000f00 */
[----:B------:R-:W-:Y:S01]  /*18350*/  FFMA R155, R116, R40, R155 ;  /* 0x00000028749b7223 */ /* 0x000fe2000000009b */
[----:B------:R-:W4:Y:S01]  /*18360*/  LDS.128 R92, [R0.X4+UR5+0x52a0] ;  /* 0x0052a005005c7984 */ /* 0x000f220008004c00 */
        /* <DEDUP_REMOVED lines=14> */
[----:B------:R-:W-:Y:S01]  /*18450*/  MOV R116, R89 ;  /* 0x0000005900747202 */ /* 0x000fe20000000f00 */
[C---:B------:R-:W-:Y:S01]  /*18460*/  FFMA R186, R112.reuse, R24, R186 ;  /* 0x0000001870ba7223 */ /* 0x040fe200000000ba */
[----:B------:R-:W-:Y:S01]  /*18470*/  MOV R8, R47 ;  /* 0x0000002f00087202 */ /* 0x000fe20000000f00 */
[C---:B------:R-:W-:Y:S01]  /*18480*/  FFMA R151, R112.reuse, R40, R151 ;  /* 0x0000002870977223 */ /* 0x040fe20000000097 */
[----:B------:R-:W-:Y:S01]  /*18490*/  FFMA R152, R112, R36, R152 ;  /* 0x0000002470987223 */ /* 0x000fe20000000098 */
[----:B------:R3:W-:Y:S01]  /*184a0*/  STL [R1+0x104], R6 ;  /* 0x0001040601007387 */ /* 0x0007e20000100800 */
[C---:B------:R-:W-:Y:S01]  /*184b0*/  FFMA R112, R117.reuse, R41, R155 ;  /* 0x0000002975707223 */ /* 0x040fe2000000009b */
[C---:B------:R-:W-:Y:S01]  /*184c0*/  FFMA R182, R117.reuse, R29, R182 ;  /* 0x0000001d75b67223 */ /* 0x040fe200000000b6 */
[C---:B------:R-:W-:Y:S01]  /*184d0*/  FFMA R181, R117.reuse, R25, R181 ;  /* 0x0000001975b57223 */ /* 0x040fe200000000b5 */
[----:B------:R-:W4:Y:S01]  /*184e0*/  LDS.128 R44, [R0.X4+UR5+0x53a0] ;  /* 0x0053a005002c7984 */ /* 0x000f220008004c00 */
[----:B------:R-:W-:Y:S01]  /*184f0*/  FFMA R155, R117, R37, R200 ;  /* 0x00000025759b7223 */ /* 0x000fe200000000c8 */
[----:B------:R-:W-:Y:S01]  /*18500*/  MOV R215, R217 ;  /* 0x000000d900d77202 */ /* 0x000fe20000000f00 */
[----:B------:R-:W-:Y:S01]  /*18510*/  FFMA R117, R126, R42, R157 ;  /* 0x0000002a7e757223 */ /* 0x000fe2000000009d */
[----:B------:R-:W-:Y:S01]  /*18520*/  FFMA R12, R113, R29, R12 ;  /* 0x0000001d710c7223 */ /* 0x000fe2000000000c */
[C---:B-1----:R-:W-:Y:S01]  /*18530*/  FFMA R187, R108.reuse, R28, R187 ;  /* 0x0000001c6cbb7223 */ /* 0x042fe200000000bb */
[----:B---3--:R-:W-:Y:S01]  /*18540*/  FFMA R6, R247, R43, R123 ;  /* 0x0000002bf7067223 */ /* 0x008fe2000000007b */
[----:B------:R-:W-:Y:S01]  /*18550*/  MOV R217, R116 ;  /* 0x0000007400d97202 */ /* 0x000fe20000000f00 */
[----:B------:R-:W-:Y:S01]  /*18560*/  FFMA R116, R241, R41, R156 ;  /* 0x00000029f1747223 */ /* 0x000fe2000000009c */
[C---:B------:R-:W-:Y:S01]  /*18570*/  FFMA R186, R113.reuse, R25, R186 ;  /* 0x0000001971ba7223 */ /* 0x040fe200000000ba */
[----:B------:R-:W-:Y:S01]  /*18580*/  FFMA R188, R108, R24, R188 ;  /* 0x000000186cbc7223 */ /* 0x000fe200000000bc */
[----:B------:R1:W-:Y:S01]  /*18590*/  STL [R1+0x100], R6 ;  /* 0x0001000601007387 */ /* 0x0003e20000100800 */
[C---:B------:R-:W-:Y:S01]  /*185a0*/  FFMA R151, R113.reuse, R41, R151 ;  /* 0x0000002971977223 */ /* 0x040fe20000000097 */
[----:B------:R-:W-:Y:S01]  /*185b0*/  FFMA R152, R113, R37, R152 ;  /* 0x0000002571987223 */ /* 0x000fe20000000098 */
[----:B------:R-:W-:Y:S01]  /*185c0*/  FFMA R113, R242, R42, R116 ;  /* 0x0000002af2717223 */ /* 0x000fe20000000074 */
[C---:B------:R-:W-:Y:S01]  /*185d0*/  FFMA R145, R108.reuse, R40, R145 ;  /* 0x000000286c917223 */ /* 0x040fe20000000091 */
[----:B------:R-:W-:Y:S01]  /*185e0*/  FFMA R146, R108, R36, R146 ;  /* 0x000000246c927223 */ /* 0x000fe20000000092 */
[-C--:B------:R-:W-:Y:S01]  /*185f0*/  FFMA R154, R85, R41.reuse, R154 ;  /* 0x00000029559a7223 */ /* 0x080fe2000000009a */
[----:B------:R-:W-:Y:S01]  /*18600*/  FFMA R84, R237, R41, R84 ;  /* 0x00000029ed547223 */ /* 0x000fe20000000054 */
[C---:B------:R-:W-:Y:S01]  /*18610*/  FFMA R183, R241.reuse, R29, R183 ;  /* 0x0000001df1b77223 */ /* 0x040fe200000000b7 */
[----:B------:R-:W-:Y:S01]  /*18620*/  FFMA R180, R241, R25, R180 ;  /* 0x00000019f1b47223 */ /* 0x000fe200000000b4 */
[----:B-1----:R-:W-:Y:S01]  /*18630*/  FFMA R6, R127, R43, R117 ;  /* 0x0000002b7f067223 */ /* 0x002fe20000000075 */
[----:B------:R-:W-:Y:S01]  /*18640*/  FFMA R112, R118, R42, R112 ;  /* 0x0000002a76707223 */ /* 0x000fe20000000070 */
[C---:B--2---:R-:W-:Y:S01]  /*18650*/  FFMA R189, R104.reuse, R28, R189 ;  /* 0x0000001c68bd7223 */ /* 0x044fe200000000bd */
[C---:B------:R-:W-:Y:S01]  /*18660*/  FFMA R190, R104.reuse, R24, R190 ;  /* 0x0000001868be7223 */ /* 0x040fe200000000be */
[C---:B------:R-:W-:Y:S01]  /*18670*/  FFMA R167, R104.reuse, R40, R167 ;  /* 0x0000002868a77223 */ /* 0x040fe200000000a7 */
[----:B------:R1:W-:Y:S01]  /*18680*/  STL [R1+0xfc], R6 ;  /* 0x0000fc0601007387 */ /* 0x0003e20000100800 */
[C---:B------:R-:W-:Y:S01]  /*18690*/  FFMA R187, R109.reuse, R29, R187 ;  /* 0x0000001d6dbb7223 */ /* 0x040fe200000000bb */
[C---:B------:R-:W-:Y:S01]  /*186a0*/  FFMA R188, R109.reuse, R25, R188 ;  /* 0x000000196dbc7223 */ /* 0x040fe200000000bc */
[----:B------:R-:W-:Y:S01]  /*186b0*/  FFMA R145, R109, R41, R145 ;  /* 0x000000296d917223 */ /* 0x000fe20000000091 */
[----:B------:R-:W-:Y:S01]  /*186c0*/  FFMA R168, R104, R36, R168 ;  /* 0x0000002468a87223 */ /* 0x000fe200000000a8 */
[C---:B------:R-:W-:Y:S01]  /*186d0*/  FFMA R185, R85.reuse, R29, R185 ;  /* 0x0000001d55b97223 */ /* 0x040fe200000000b9 */
[-C--:B------:R-:W-:Y:S01]  /*186e0*/  FFMA R184, R85, R25.reuse, R184 ;  /* 0x0000001955b87223 */ /* 0x080fe200000000b8 */
[C---:B------:R-:W-:Y:S01]  /*186f0*/  FFMA R4, R9.reuse, R25, R177 ;  /* 0x0000001909047223 */ /* 0x040fe200000000b1 */
[----:B------:R-:W-:Y:S01]  /*18700*/  FFMA R240, R9, R37, R240 ;  /* 0x0000002509f07223 */ /* 0x000fe200000000f0 */
[----:B------:R-:W-:Y:S01]  /*18710*/  FFMA R20, R249, R29, R20 ;  /* 0x0000001df9147223 */ /* 0x000fe20000000014 */
[----:B-1----:R-:W-:Y:S01]  /*18720*/  FFMA R6, R243, R43, R113 ;  /* 0x0000002bf3067223 */ /* 0x002fe20000000071 */
[----:B------:R-:W-:Y:S01]  /*18730*/  FFMA R146, R109, R37, R146 ;  /* 0x000000256d927223 */ /* 0x000fe20000000092 */
[----:B------:R-:W-:Y:S01]  /*18740*/  FFMA R109, R86, R42, R154 ;  /* 0x0000002a566d7223 */ /* 0x000fe2000000009a */
[C---:B------:R-:W-:Y:S01]  /*18750*/  FFMA R35, R249.reuse, R25, R35 ;  /* 0x00000019f9237223 */ /* 0x040fe20000000023 */
[----:B------:R-:W-:Y:S01]  /*18760*/  FFMA R161, R249, R37, R207 ;  /* 0x00000025f9a17223 */ /* 0x000fe200000000cf */
[----:B------:R1:W-:Y:S01]  /*18770*/  STL [R1+0xf8], R6 ;  /* 0x0000f80601007387 */ /* 0x0003e20000100800 */
[----:B------:R-:W-:Y:S01]  /*18780*/  FFMA R108, R9, R41, R176 ;  /* 0x00000029096c7223 */ /* 0x000fe200000000b0 */
[----:B------:R-:W-:Y:S01]  /*18790*/  FFMA R153, R237, R25, R153 ;  /* 0x00000019ed997223 */ /* 0x000fe20000000099 */
[C---:B------:R-:W-:Y:S01]  /*187a0*/  FFMA R160, R13.reuse, R29, R160 ;  /* 0x0000001d0da07223 */ /* 0x040fe200000000a0 */
[----:B------:R-:W-:Y:S01]  /*187b0*/  FFMA R132, R13, R25, R132 ;  /* 0x000000190d847223 */ /* 0x000fe20000000084 */
[C---:B------:R-:W-:Y:S01]  /*187c0*/  FFMA R150, R65.reuse, R29, R150 ;  /* 0x0000001d41967223 */ /* 0x040fe20000000096 */
[----:B------:R-:W-:Y:S01]  /*187d0*/  FFMA R149, R65, R25, R149 ;  /* 0x0000001941957223 */ /* 0x000fe20000000095 */
[C---:B----4-:R-:W-:Y:S01]  /*187e0*/  FFMA R195, R92.reuse, R28, R195 ;  /* 0x0000001c5cc37223 */ /* 0x050fe200000000c3 */
[C---:B------:R-:W-:Y:S01]  /*187f0*/  FFMA R196, R92.reuse, R24, R196 ;  /* 0x000000185cc47223 */ /* 0x040fe200000000c4 */
[----:B------:R-:W-:Y:S01]  /*18800*/  FFMA R143, R92, R40, R143 ;  /* 0x000000285c8f7223 */ /* 0x000fe2000000008f */
[----:B-1----:R-:W-:Y:S01]  /*18810*/  FFMA R6, R119, R43, R112 ;  /* 0x0000002b77067223 */ /* 0x002fe20000000070 */
[----:B------:R-:W-:Y:S01]  /*18820*/  FFMA R108, R10, R42, R108 ;  /* 0x0000002a0a6c7223 */ /* 0x000fe2000000006c */
[----:B------:R-:W-:Y:S01]  /*18830*/  FFMA R230, R92, R36, R230 ;  /* 0x000000245ce67223 */ /* 0x000fe200000000e6 */
[C---:B------:R-:W-:Y:S01]  /*18840*/  FFMA R147, R233.reuse, R29, R147 ;  /* 0x0000001de9937223 */ /* 0x040fe20000000093 */
[----:B------:R-:W-:Y:S01]  /*18850*/  FFMA R64, R233, R41, R64 ;  /* 0x00000029e9407223 */ /* 0x000fe20000000040 */
[----:B------:R1:W-:Y:S01]  /*18860*/  STL [R1+0xf4], R6 ;  /* 0x0000f40601007387 */ /* 0x0003e20000100800 */
[----:B------:R-:W-:Y:S01]  /*18870*/  MOV R216, R8 ;  /* 0x0000000800d87202 */ /* 0x000fe20000000f00 */
[----:B------:R-:W-:-:S02]  /*18880*/  FFMA R156, R241, R37, R201 ;  /* 0x00000025f19c7223 */ /* 0x000fc400000000c9 */
[----:B------:R-:W2:Y:S01]  /*18890*/  LDS.128 R88, [R0.X4+UR5+0x51a0] ;  /* 0x0051a00500587984 */ /* 0x000ea20008004c00 */
[----:B-1----:R-:W-:Y:S01]  /*188a0*/  FFMA R6, R87, R43, R109 ;  /* 0x0000002b57067223 */ /* 0x002fe2000000006d */
[----:B------:R-:W-:-:S04]  /*188b0*/  FFMA R84, R238, R42, R84 ;  /* 0x0000002aee547223 */ /* 0x000fc80000000054 */
[----:B------:R1:W-:Y:S01]  /*188c0*/  STL [R1+0xdc], R6 ;  /* 0x0000dc0601007387 */ /* 0x0003e20000100800 */
[----:B------:R-:W-:Y:S01]  /*188d0*/  FFMA R241, R85, R37, R179 ;  /* 0x0000002555f17223 */ /* 0x000fe200000000b3 */
[-C--:B------:R-:W-:Y:S01]  /*188e0*/  FFMA R8, R9, R29.reuse, R178 ;  /* 0x0000001d09087223 */ /* 0x080fe200000000b2 */
[C---:B------:R-:W-:Y:S01]  /*188f0*/  FFMA R9, R237.reuse, R29, R175 ;  /* 0x0000001ded097223 */ /* 0x040fe200000000af */
[-C--:B------:R-:W-:Y:S01]  /*18900*/  FFMA R85, R237, R37.reuse, R174 ;  /* 0x00000025ed557223 */ /* 0x080fe200000000ae */
[----:B------:R-:W-:Y:S01]  /*18910*/  FFMA R249, R13, R37, R206 ;  /* 0x000000250df97223 */ /* 0x000fe200000000ce */
[----:B-1----:R-:W-:Y:S01]  /*18920*/  FFMA R6, R11, R43, R108 ;  /* 0x0000002b0b067223 */ /* 0x002fe2000000006c */
[C---:B------:R-:W-:Y:S01]  /*18930*/  FFMA R104, R65.reuse, R41, R172 ;  /* 0x0000002941687223 */ /* 0x040fe200000000ac */
[----:B------:R-:W-:Y:S01]  /*18940*/  FFMA R237, R65, R37, R173 ;  /* 0x0000002541ed7223 */ /* 0x000fe200000000ad */
[C---:B------:R-:W-:Y:S01]  /*18950*/  FFMA R13, R233.reuse, R25, R170 ;  /* 0x00000019e90d7223 */ /* 0x040fe200000000aa */
[----:B------:R-:W-:Y:S01]  /*18960*/  FFMA R65, R233, R37, R169 ;  /* 0x00000025e9417223 */ /* 0x000fe200000000a9 */
[----:B------:R1:W-:Y:S01]  /*18970*/  STL [R1+0xd8], R6 ;  /* 0x0000d80601007387 */ /* 0x0003e20000100800 */
[C---:B------:R-:W-:Y:S01]  /*18980*/  FFMA R189, R105.reuse, R29, R189 ;  /* 0x0000001d69bd7223 */ /* 0x040fe200000000bd */
[C---:B------:R-:W-:Y:S01]  /*18990*/  FFMA R190, R105.reuse, R25, R190 ;  /* 0x0000001969be7223 */ /* 0x040fe200000000be */
[C---:B------:R-:W-:Y:S01]  /*189a0*/  FFMA R92, R105.reuse, R41, R167 ;  /* 0x00000029695c7223 */ /* 0x040fe200000000a7 */
[----:B------:R-:W-:Y:S01]  /*189b0*/  FFMA R233, R105, R37, R168 ;  /* 0x0000002569e97223 */ /* 0x000fe200000000a8 */
[----:B------:R-:W-:Y:S01]  /*189c0*/  FFMA R105, R114, R42, R151 ;  /* 0x0000002a72697223 */ /* 0x000fe20000000097 */
[C---:B------:R-:W-:Y:S01]  /*189d0*/  FFMA R197, R44.reuse, R28, R197 ;  /* 0x0000001c2cc57223 */ /* 0x040fe200000000c5 */
[----:B-1----:R-:W-:Y:S01]  /*189e0*/  FFMA R6, R239, R43, R84 ;  /* 0x0000002bef067223 */ /* 0x002fe20000000054 */
[C---:B------:R-:W-:Y:S01]  /*189f0*/  FFMA R198, R44.reuse, R24, R198 ;  /* 0x000000182cc67223 */ /* 0x040fe200000000c6 */
[C---:B------:R-:W-:Y:S01]  /*18a00*/  FFMA R165, R44.reuse, R40, R165 ;  /* 0x000000282ca57223 */ /* 0x040fe200000000a5 */
[----:B------:R-:W-:Y:S01]  /*18a10*/  FFMA R229, R44, R36, R229 ;  /* 0x000000242ce57223 */ /* 0x000fe200000000e5 */
[C---:B------:R-:W-:Y:S01]  /*18a20*/  FFMA R208, R21.reuse, R29, R208 ;  /* 0x0000001d15d07223 */ /* 0x040fe200000000d0 */
[----:B------:R1:W-:Y:S01]  /*18a30*/  STL [R1+0xd4], R6 ;  /* 0x0000d40601007387 */ /* 0x0003e20000100800 */
        /* <DEDUP_REMOVED lines=9> */
[----:B-1----:R-:W-:Y:S01]  /*18ad0*/  FFMA R6, R115, R43, R105 ;  /* 0x0000002b73067223 */ /* 0x002fe20000000069 */
        /* <DEDUP_REMOVED lines=13> */
[C---:B------:R-:W-:Y:S01]  /*18bb0*/  FFMA R5, R66.reuse, R30, R150 ;  /* 0x0000001e42057223 */ /* 0x040fe20000000096 */
[----:B-1----:R-:W-:Y:S01]  /*18bc0*/  FFMA R6, R67, R43, R104 ;  /* 0x0000002b43067223 */ /* 0x002fe20000000068 */
[C---:B------:R-:W-:Y:S01]  /*18bd0*/  FFMA R14, R66.reuse, R26, R149 ;  /* 0x0000001a420e7223 */ /* 0x040fe20000000095 */
[----:B------:R-:W-:Y:S01]  /*18be0*/  FFMA R237, R66, R38, R237 ;  /* 0x0000002642ed7223 */ /* 0x000fe200000000ed */
[C---:B------:R-:W-:Y:S01]  /*18bf0*/  FFMA R66, R234.reuse, R30, R147 ;  /* 0x0000001eea427223 */ /* 0x040fe20000000093 */
[C---:B------:R-:W-:Y:S01]  /*18c00*/  FFMA R13, R234.reuse, R26, R13 ;  /* 0x0000001aea0d7223 */ /* 0x040fe2000000000d */
[C---:B------:R-:W-:Y:S01]  /*18c10*/  FFMA R64, R234.reuse, R42, R64 ;  /* 0x0000002aea407223 */ /* 0x040fe20000000040 */
[----:B------:R-:W-:Y:S01]  /*18c20*/  FFMA R65, R234, R38, R65 ;  /* 0x00000026ea417223 */ /* 0x000fe20000000041 */
[----:B------:R1:W-:Y:S01]  /*18c30*/  STL [R1+0xcc], R6 ;  /* 0x0000cc0601007387 */ /* 0x0003e20000100800 */
[C---:B------:R-:W-:Y:S01]  /*18c40*/  FFMA R3, R7.reuse, R27, R3 ;  /* 0x0000001b07037223 */ /* 0x040fe20000000003 */
[----:B------:R-:W-:Y:S01]  /*18c50*/  FFMA R236, R7, R39, R236 ;  /* 0x0000002707ec7223 */ /* 0x000fe200000000ec */
[----:B------:R-:W-:Y:S01]  /*18c60*/  FFMA R13, R235, R27, R13 ;  /* 0x0000001beb0d7223 */ /* 0x000fe2000000000d */
[----:B------:R3:W-:Y:S01]  /*18c70*/  STL [R1+0xc8], R46 ;  /* 0x0000c82e01007387 */ /* 0x0007e20000100800 */
[C---:B------:R-:W-:Y:S01]  /*18c80*/  FFMA R5, R67.reuse, R31, R5 ;  /* 0x0000001f43057223 */ /* 0x040fe20000000005 */
[C---:B------:R-:W-:Y:S01]  /*18c90*/  FFMA R14, R67.reuse, R27, R14 ;  /* 0x0000001b430e7223 */ /* 0x040fe2000000000e */
[----:B------:R-:W-:Y:S01]  /*18ca0*/  FFMA R237, R67, R39, R237 ;  /* 0x0000002743ed7223 */ /* 0x000fe200000000ed */
[C---:B------:R-:W-:Y:S01]  /*18cb0*/  FFMA R195, R93.reuse, R29, R195 ;  /* 0x0000001d5dc37223 */ /* 0x040fe200000000c3 */
[----:B------:R-:W-:Y:S01]  /*18cc0*/  FFMA R196, R93, R25, R196 ;  /* 0x000000195dc47223 */ /* 0x000fe200000000c4 */
[-C--:B-1----:R-:W-:Y:S01]  /*18cd0*/  FFMA R6, R7, R31.reuse, R101 ;  /* 0x0000001f07067223 */ /* 0x082fe20000000065 */
[----:B------:R-:W-:Y:S01]  /*18ce0*/  FFMA R7, R235, R31, R66 ;  /* 0x0000001feb077223 */ /* 0x000fe20000000042 */
[C---:B------:R-:W-:Y:S01]  /*18cf0*/  FFMA R143, R93.reuse, R41, R143 ;  /* 0x000000295d8f7223 */ /* 0x040fe2000000008f */
[----:B------:R-:W-:Y:S01]  /*18d00*/  FFMA R230, R93, R37, R230 ;  /* 0x000000255de67223 */ /* 0x000fe200000000e6 */
[C---:B---3--:R-:W-:Y:S01]  /*18d10*/  FFMA R46, R235.reuse, R43, R64 ;  /* 0x0000002beb2e7223 */ /* 0x048fe20000000040 */
[----:B------:R-:W-:Y:S01]  /*18d20*/  FFMA R235, R235, R39, R65 ;  /* 0x00000027ebeb7223 */ /* 0x000fe20000000041 */
[-C--:B------:R-:W-:Y:S01]  /*18d30*/  FFMA R92, R106, R42.reuse, R92 ;  /* 0x0000002a6a5c7223 */ /* 0x080fe2000000005c */
[----:B------:R-:W1:Y:S01]  /*18d40*/  LDS.128 R64, [R0.X4+UR5+0x6280] ;  /* 0x0062800500407984 */ /* 0x000e620008004c00 */
[----:B------:R-:W-:-:S03]  /*18d50*/  FFMA R93, R110, R42, R145 ;  /* 0x0000002a6e5d7223 */ /* 0x000fc60000000091 */
[----:B------:R3:W-:Y:S01]  /*18d60*/  STL [R1+0xc4], R46 ;  /* 0x0000c42e01007387 */ /* 0x0007e20000100800 */
[C---:B--2---:R-:W-:Y:S01]  /*18d70*/  FFMA R193, R88.reuse, R28, R193 ;  /* 0x0000001c58c17223 */ /* 0x044fe200000000c1 */
[C---:B------:R-:W-:Y:S01]  /*18d80*/  FFMA R194, R88.reuse, R24, R194 ;  /* 0x0000001858c27223 */ /* 0x040fe200000000c2 */
[C---:B------:R-:W-:Y:S01]  /*18d90*/  FFMA R166, R88.reuse, R40, R166 ;  /* 0x0000002858a67223 */ /* 0x040fe200000000a6 */
[----:B------:R-:W-:Y:S01]  /*18da0*/  FFMA R231, R88, R36, R231 ;  /* 0x0000002458e77223 */ /* 0x000fe200000000e7 */
[----:B------:R-:W-:Y:S01]  /*18db0*/  MOV R211, R218 ;  /* 0x000000da00d37202 */ /* 0x000fe20000000f00 */
[C---:B------:R-:W-:Y:S01]  /*18dc0*/  FFMA R191, R102.reuse, R30, R191 ;  /* 0x0000001e66bf7223 */ /* 0x040fe200000000bf */
[C---:B------:R-:W-:Y:S01]  /*18dd0*/  FFMA R192, R102.reuse, R26, R192 ;  /* 0x0000001a66c07223 */ /* 0x040fe200000000c0 */
[C---:B------:R-:W-:Y:S01]  /*18de0*/  FFMA R232, R102.reuse, R38, R232 ;  /* 0x0000002666e87223 */ /* 0x040fe200000000e8 */
[----:B------:R-:W-:Y:S01]  /*18df0*/  FFMA R197, R47, R31, R197 ;  /* 0x0000001f2fc57223 */ /* 0x000fe200000000c5 */
[----:B---3--:R-:W-:Y:S01]  /*18e00*/  FFMA R46, R111, R43, R93 ;  /* 0x0000002b6f2e7223 */ /* 0x008fe2000000005d */
[C---:B------:R-:W-:Y:S01]  /*18e10*/  FFMA R193, R89.reuse, R29, R193 ;  /* 0x0000001d59c17223 */ /* 0x040fe200000000c1 */
[C---:B------:R-:W-:Y:S01]  /*18e20*/  FFMA R194, R89.reuse, R25, R194 ;  /* 0x0000001959c27223 */ /* 0x040fe200000000c2 */
[----:B------:R-:W-:Y:S01]  /*18e30*/  FFMA R88, R89, R41, R166 ;  /* 0x0000002959587223 */ /* 0x000fe200000000a6 */
[----:B------:R-:W-:Y:S01]  /*18e40*/  FFMA R198, R47, R27, R198 ;  /* 0x0000001b2fc67223 */ /* 0x000fe200000000c6 */
[----:B------:R2:W-:Y:S01]  /*18e50*/  STL [R1+0xc0], R46 ;  /* 0x0000c02e01007387 */ /* 0x0005e20000100800 */
[----:B------:R-:W-:Y:S01]  /*18e60*/  FFMA R231, R89, R37, R231 ;  /* 0x0000002559e77223 */ /* 0x000fe200000000e7 */
[----:B------:R-:W-:Y:S01]  /*18e70*/  FFMA R89, R102, R42, R144 ;  /* 0x0000002a66597223 */ /* 0x000fe20000000090 */
[----:B------:R-:W-:Y:S01]  /*18e80*/  MOV R210, R211 ;  /* 0x000000d300d27202 */ /* 0x000fe20000000f00 */
[----:B------:R-:W-:Y:S01]  /*18e90*/  FFMA R229, R47, R39, R229 ;  /* 0x000000272fe57223 */ /* 0x000fe200000000e5 */
[----:B------:R-:W-:Y:S01]  /*18ea0*/  MOV R218, R124 ;  /* 0x0000007c00da7202 */ /* 0x000fe20000000f00 */
[----:B------:R-:W-:Y:S01]  /*18eb0*/  FFMA R45, R94, R42, R143 ;  /* 0x0000002a5e2d7223 */ /* 0x000fe2000000008f */
[C---:B------:R-:W-:Y:S01]  /*18ec0*/  FFMA R191, R103.reuse, R31, R191 ;  /* 0x0000001f67bf7223 */ /* 0x040fe200000000bf */
[C---:B------:R-:W-:Y:S01]  /*18ed0*/  FFMA R192, R103.reuse, R27, R192 ;  /* 0x0000001b67c07223 */ /* 0x040fe200000000c0 */
[----:B------:R-:W-:Y:S01]  /*18ee0*/  FFMA R232, R103, R39, R232 ;  /* 0x0000002767e87223 */ /* 0x000fe200000000e8 */
[----:B--2---:R-:W-:Y:S01]  /*18ef0*/  FFMA R46, R107, R43, R92 ;  /* 0x0000002b6b2e7223 */ /* 0x004fe2000000005c */
[----:B------:R-:W-:Y:S01]  /*18f00*/  MOV R211, R214 ;  /* 0x000000d600d37202 */ /* 0x000fe20000000f00 */
[C---:B------:R-:W-:Y:S01]  /*18f10*/  FFMA R88, R90.reuse, R42, R88 ;  /* 0x0000002a5a587223 */ /* 0x040fe20000000058 */
[----:B------:R-:W-:Y:S01]  /*18f20*/  MOV R214, R215 ;  /* 0x000000d700d67202 */ /* 0x000fe20000000f00 */
[----:B------:R-:W-:Y:S01]  /*18f30*/  FFMA R193, R90, R30, R193 ;  /* 0x0000001e5ac17223 */ /* 0x000fe200000000c1 */
[----:B------:R2:W-:Y:S01]  /*18f40*/  STL [R1+0xbc], R46 ;  /* 0x0000bc2e01007387 */ /* 0x0005e20000100800 */
[----:B------:R-:W-:-:S02]  /*18f50*/  MOV R215, R216 ;  /* 0x000000d800d77202 */ /* 0x000fc40000000f00 */
[----:B------:R-:W-:Y:S01]  /*18f60*/  MOV R216, R217 ;  /* 0x000000d900d87202 */ /* 0x000fe20000000f00 */
[----:B------:R-:W-:Y:S01]  /*18f70*/  FFMA R194, R90, R26, R194 ;  /* 0x0000001a5ac27223 */ /* 0x000fe200000000c2 */
[----:B------:R-:W-:Y:S01]  /*18f80*/  MOV R217, R218 ;  /* 0x000000da00d97202 */ /* 0x000fe20000000f00 */
[C---:B------:R-:W-:Y:S01]  /*18f90*/  FFMA R189, R106.reuse, R30, R189 ;  /* 0x0000001e6abd7223 */ /* 0x040fe200000000bd */
[C---:B------:R-:W-:Y:S01]  /*18fa0*/  FFMA R190, R106.reuse, R26, R190 ;  /* 0x0000001a6abe7223 */ /* 0x040fe200000000be */
[----:B------:R-:W-:Y:S01]  /*18fb0*/  FFMA R233, R106, R38, R233 ;  /* 0x000000266ae97223 */ /* 0x000fe200000000e9 */
[C---:B------:R-:W-:Y:S01]  /*18fc0*/  FFMA R187, R110.reuse, R30, R187 ;  /* 0x0000001e6ebb7223 */ /* 0x040fe200000000bb */
[-C--:B--2---:R-:W-:Y:S01]  /*18fd0*/  FFMA R46, R103, R43.reuse, R89 ;  /* 0x0000002b672e7223 */ /* 0x084fe20000000059 */
[----:B------:R-:W-:Y:S01]  /*18fe0*/  MOV R218, R222 ;  /* 0x000000de00da7202 */ /* 0x000fe20000000f00 */
[----:B------:R-:W-:Y:S01]  /*18ff0*/  FFMA R45, R95, R43, R45 ;  /* 0x0000002b5f2d7223 */ /* 0x000fe2000000002d */
[----:B------:R-:W-:Y:S01]  /*19000*/  MOV R222, R224 ;  /* 0x000000e000de7202 */ /* 0x000fe20000000f00 */
[----:B------:R-:W-:Y:S01]  /*19010*/  FFMA R188, R110, R26, R188 ;  /* 0x0000001a6ebc7223 */ /* 0x000fe200000000bc */
[----:B------:R2:W-:Y:S03]  /*19020*/  STL [R1+0xb8], R46 ;  /* 0x0000b82e01007387 */ /* 0x0005e60000100800 */
[----:B-1----:R-:W-:Y:S01]  /*19030*/  FFMA R103, R64, R76, R222 ;  /* 0x0000004c40677223 */ /* 0x002fe200000000de */
[----:B------:R-:W-:Y:S01]  /*19040*/  MOV R222, R225 ;  /* 0x000000e100de7202 */ /* 0x000fe20000000f00 */
[----:B------:R-:W-:Y:S01]  /*19050*/  FFMA R234, R110, R38, R146 ;  /* 0x000000266eea7223 */ /* 0x000fe20000000092 */
[C---:B------:R-:W-:Y:S01]  /*19060*/  FFMA R185, R86.reuse, R30, R185 ;  /* 0x0000001e56b97223 */ /* 0x040fe200000000b9 */
[C---:B------:R-:W-:Y:S01]  /*19070*/  FFMA R184, R86.reuse, R26, R184 ;  /* 0x0000001a56b87223 */ /* 0x040fe200000000b8 */
[----:B------:R-:W-:Y:S01]  /*19080*/  FFMA R241, R86, R38, R241 ;  /* 0x0000002656f17223 */ /* 0x000fe200000000f1 */
[----:B------:R-:W-:Y:S01]  /*19090*/  FFMA R8, R10, R30, R8 ;  /* 0x0000001e0a087223 */ /* 0x000fe20000000008 */
[C---:B--2---:R-:W-:Y:S01]  /*190a0*/  FFMA R46, R91.reuse, R43, R88 ;  /* 0x0000002b5b2e7223 */ /* 0x044fe20000000058 */
[----:B------:R-:W-:Y:S01]  /*190b0*/  FFMA R231, R90, R38, R231 ;  /* 0x000000265ae77223 */ /* 0x000fe200000000e7 */
[C---:B------:R-:W-:Y:S01]  /*190c0*/  FFMA R193, R91.reuse, R31, R193 ;  /* 0x0000001f5bc17223 */ /* 0x040fe200000000c1 */
[C---:B------:R-:W-:Y:S01]  /*190d0*/  FFMA R194, R91.reuse, R27, R194 ;  /* 0x0000001b5bc27223 */ /* 0x040fe200000000c2 */
[----:B------:R-:W-:Y:S01]  /*190e0*/  MOV R224, R2 ;  /* 0x0000000200e07202 */ /* 0x000fe20000000f00 */
[----:B------:R-:W-:Y:S04]  /*190f0*/  STL [R1+0xb4], R46 ;  /* 0x0000b42e01007387 */ /* 0x000fe80000100800 */
[----:B------:R-:W-:Y:S04]  /*19100*/  STL [R1+0xb0], R45 ;  /* 0x0000b02d01007387 */ /* 0x000fe80000100800 */
[----:B------:R-:W2:Y:S01]  /*19110*/  LDL.LU R225, [R1+0xc] ;  /* 0x00000c0001e17983 */ /* 0x000ea20000300800 */
[----:B------:R-:W-:-:S03]  /*19120*/  FFMA R231, R91, R39, R231 ;  /* 0x000000275be77223 */ /* 0x000fc600000000e7 */
[----:B------:R-:W1:Y:S01]  /*19130*/  LDS.128 R88, [R0.X4+UR5+0x6380] ;  /* 0x0063800500587984 */ /* 0x000e620008004c00 */
[----:B------:R-:W-:-:S03]  /*19140*/  FFMA R2, R47, R43, R44 ;  /* 0x0000002b2f027223 */ /* 0x000fc6000000002c */
[----:B------:R-:W3:Y:S01]  /*19150*/  LDS.128 R44, [R0.X4+UR5+0x7080] ;  /* 0x00708005002c7984 */ /* 0x000ee20008004c00 */
        /* <DEDUP_REMOVED lines=33> */
[----:B------:R-:W-:Y:S01]  /*19370*/  FFMA R244, R125, R37, R244 ;  /* 0x000000257df47223 */ /* 0x000fe200000000f4 */
[----:B------:R-:W-:Y:S01]  /*19380*/  FFMA R208, R23, R31, R208 ;  /* 0x0000001f17d07223 */ /* 0x000fe200000000d0 */
[C---:B-1----:R-:W-:Y:S01]  /*19390*/  FFMA R105, R88.reuse, R52, R228 ;  /* 0x0000003458697223 */ /* 0x042fe200000000e4 */
[C---:B------:R-:W-:Y:S01]  /*193a0*/  FFMA R104, R88.reuse, R80, R219 ;  /* 0x0000005058687223 */ /* 0x040fe200000000db */
[----:B------:R-:W4:Y:S01]  /*193b0*/  LDL.LU R228, [R1+0x30] ;  /* 0x0000300001e47983 */ /* 0x000f220000300800 */
[C---:B------:R-:W-:Y:S01]  /*193c0*/  FFMA R106, R88.reuse, R60, R220 ;  /* 0x0000003c586a7223 */ /* 0x040fe200000000dc */
[----:B------:R-:W-:-:S02]  /*193d0*/  FFMA R107, R88, R76, R221 ;  /* 0x0000004c586b7223 */ /* 0x000fc400000000dd */
[----:B------:R-:W4:Y:S01]  /*193e0*/  LDL.LU R219, [R1+0x2c] ;  /* 0x00002c0001db7983 */ /* 0x000f220000300800 */
[C---:B---3--:R-:W-:Y:S01]  /*193f0*/  FFMA R108, R44.reuse, R52, R222 ;  /* 0x000000342c6c7223 */ /* 0x048fe200000000de */
[C---:B------:R-:W-:Y:S02]  /*19400*/  FFMA R109, R44.reuse, R80, R223 ;  /* 0x000000502c6d7223 */ /* 0x040fe400000000df */
[----:B------:R-:W3:Y:S01]  /*19410*/  LDL.LU R220, [R1+0x28] ;  /* 0x0000280001dc7983 */ /* 0x000ee20000300800 */
[----:B------:R-:W-:-:S03]  /*19420*/  FFMA R110, R44, R60, R224 ;  /* 0x0000003c2c6e7223 */ /* 0x000fc600000000e0 */
[----:B------:R-:W3:Y:S04]  /*19430*/  LDL.LU R221, [R1+0x8] ;  /* 0x0000080001dd7983 */ /* 0x000ee80000300800 */
[----:B------:R-:W3:Y:S04]  /*19440*/  LDL.LU R222, [R1+0x24] ;  /* 0x0000240001de7983 */ /* 0x000ee80000300800 */
[----:B------:R-:W3:Y:S04]  /*19450*/  LDL.LU R223, [R1+0x20] ;  /* 0x0000200001df7983 */ /* 0x000ee80000300800 */
[----:B------:R-:W3:Y:S01]  /*19460*/  LDL.LU R224, [R1+0x1c] ;  /* 0x00001c0001e07983 */ /* 0x000ee20000300800 */
        /* <DEDUP_REMOVED lines=10> */
[C---:B------:R-:W-:Y:S01]  /*19510*/  FFMA R17, R23.reuse, R27, R17 ;  /* 0x0000001b17117223 */ /* 0x040fe20000000011 */
[----:B------:R-:W1:Y:S01]  /*19520*/  LDS.128 R84, [R0.X4+UR5+0x6180] ;  /* 0x0061800500547984 */ /* 0x000e620008004c00 */
[-C--:B------:R-:W-:Y:S01]  /*19530*/  FFMA R252, R23, R39.reuse, R252 ;  /* 0x0000002717fc7223 */ /* 0x080fe200000000fc */
        /* <DEDUP_REMOVED lines=14> */
[----:B------:R-:W-:Y:S04]  /*19620*/  LDS.128 R144, [R0.X4+UR5+0x53b0] ;  /* 0x0053b00500907984 */ /* 0x000fe80008004c00 */
[----:B------:R-:W-:Y:S04]  /*19630*/  LDS.128 R148, [R0.X4+UR5+0x60b0] ;  /* 0x0060b00500947984 */ /* 0x000fe80008004c00 */
[----:B------:R-:W-:Y:S04]  /*19640*/  LDS.128 R168, [R0.X4+UR5+0x71b0] ;  /* 0x0071b00500a87984 */ /* 0x000fe80008004c00 */
[----:B------:R-:W-:Y:S01]  /*19650*/  LDS.128 R164, [R0.X4+UR5+0x70b0] ;  /* 0x0070b00500a47984 */ /* 0x000fe20008004c00 */
[----:B--2---:R-:W-:Y:S01]  /*19660*/  FFMA R111, R44, R76, R225 ;  /* 0x0000004c2c6f7223 */ /* 0x004fe200000000e1 */
[----:B------:R-:W-:-:S02]  /*19670*/  FFMA R195, R95, R31, R195 ;  /* 0x0000001f5fc37223 */ /* 0x000fc400000000c3 */
[----:B------:R-:W2:Y:S01]  /*19680*/  LDL.LU R225, [R1+0x4] ;  /* 0x0000040001e17983 */ /* 0x000ea20000300800 */
        /* <DEDUP_REMOVED lines=12> */
[----:B------:R-:W-:Y:S01]  /*19750*/  FFMA R102, R61, R65, R102 ;  /* 0x000000413d667223 */ /* 0x000fe20000000066 */
        /* <DEDUP_REMOVED lines=13> */
[----:B------:R-:W4:Y:S01]  /*19830*/  LDS.128 R84, [R0.X4+UR5+0x7180] ;  /* 0x0071800500547984 */ /* 0x000f220008004c00 */
[-C--:B------:R-:W-:Y:S01]  /*19840*/  FFMA R100, R83, R67.reuse, R100 ;  /* 0x0000004353647223 */ /* 0x080fe20000000064 */
[-C--:B------:R-:W-:Y:S01]  /*19850*/  FFMA R102, R63, R67.reuse, R102 ;  /* 0x000000433f667223 */ /* 0x080fe20000000066 */
[----:B------:R-:W-:Y:S01]  /*19860*/  FFMA R103, R79, R67, R103 ;  /* 0x000000434f677223 */ /* 0x000fe20000000067 */
[-C--:B------:R-:W-:Y:S01]  /*19870*/  FFMA R105, R53, R89.reuse, R105 ;  /* 0x0000005935697223 */ /* 0x080fe20000000069 */
[----:B------:R-:W1:Y:S01]  /*19880*/  LDS.128 R64, [R0.X4+UR5+0x7280] ;  /* 0x0072800500407984 */ /* 0x000e620008004c00 */
        /* <DEDUP_REMOVED lines=34> */
[C---:B------:R-:W-:Y:S01]  /*19ab0*/  FFMA R181, R119.reuse, R27, R181 ;  /* 0x0000001b77b57223 */ /* 0x040fe200000000b5 */
[----:B------:R-:W-:Y:S01]  /*19ac0*/  FFMA R242, R119, R39, R242 ;  /* 0x0000002777f27223 */ /* 0x000fe200000000f2 */
[C---:B----4-:R-:W-:Y:S01]  /*19ad0*/  FFMA R113, R84.reuse, R52, R228 ;  /* 0x0000003454717223 */ /* 0x050fe200000000e4 */
[C---:B------:R-:W-:Y:S01]  /*19ae0*/  FFMA R112, R84.reuse, R80, R219 ;  /* 0x0000005054707223 */ /* 0x040fe200000000db */
[C---:B---3--:R-:W-:Y:S01]  /*19af0*/  FFMA R114, R84.reuse, R60, R220 ;  /* 0x0000003c54727223 */ /* 0x048fe200000000dc */
[----:B------:R-:W-:Y:S01]  /*19b00*/  FFMA R115, R84, R76, R221 ;  /* 0x0000004c54737223 */ /* 0x000fe200000000dd */
[C---:B-1----:R-:W-:Y:S01]  /*19b10*/  FFMA R117, R64.reuse, R52, R222 ;  /* 0x0000003440757223 */ /* 0x042fe200000000de */
        /* <DEDUP_REMOVED lines=53> */
[----:B------:R-:W3:Y:S01]  /*19e70*/  LDS.128 R52, [R0.X4+UR5+0x7090] ;  /* 0x0070900500347984 */ /* 0x000ee20008004c00 */
        /* <DEDUP_REMOVED lines=8> */
[----:B------:R-:W-:Y:S01]  /*19f00*/  FFMA R125, R246, R30, R158 ;  /* 0x0000001ef67d7223 */ /* 0x000fe2000000009e */
[----:B------:R-:W4:Y:S01]  /*19f10*/  LDS.128 R44, [R0.X4+UR5+0x7190] ;  /* 0x00719005002c7984 */ /* 0x000f220008004c00 */
[----:B------:R-:W-:-:S02]  /*19f20*/  FFMA R123, R83, R91, R123 ;  /* 0x0000005b537b7223 */ /* 0x000fc4000000007b */
[----:B------:R-:W-:Y:S01]  /*19f30*/  FFMA R23, R247, R31, R125 ;  /* 0x0000001ff7177223 */ /* 0x000fe2000000007d */
[-C--:B------:R-:W-:Y:S01]  /*19f40*/  FFMA R125, R79, R91.reuse, R97 ;  /* 0x0000005b4f7d7223 */ /* 0x080fe20000000061 */
        /* <DEDUP_REMOVED lines=17> */
[----:B------:R-:W1:Y:S01]  /*1a060*/  LDS.128 R60, [R0.X4+UR5+0x60a0] ;  /* 0x0060a005003c7984 */ /* 0x000e620008004c00 */
[----:B------:R-:W-:Y:S01]  /*1a070*/  FFMA R245, R245, R37, R203 ;  /* 0x00000025f5f57223 */ /* 0x000fe200000000cb */
[----:B------:R-:W-:Y:S01]  /*1a080*/  FFMA R250, R250, R38, R161 ;  /* 0x00000026fafa7223 */ /* 0x000fe200000000a1 */
[C---:B------:R-:W-:Y:S01]  /*1a090*/  FFMA R20, R251.reuse, R31, R20 ;  /* 0x0000001ffb147223 */ /* 0x040fe20000000014 */
[----:B------:R-:W-:Y:S01]  /*1a0a0*/  FFMA R35, R251, R27, R35 ;  /* 0x0000001bfb237223 */ /* 0x000fe20000000023 */
[C---:B------:R-:W-:Y:S01]  /*1a0b0*/  FFMA R21, R126.reuse, R26, R21 ;  /* 0x0000001a7e157223 */ /* 0x040fe20000000015 */
[----:B------:R-:W-:Y:S01]  /*1a0c0*/  FFMA R244, R126, R38, R244 ;  /* 0x000000267ef47223 */ /* 0x000fe200000000f4 */
[----:B------:R-:W-:Y:S01]  /*1a0d0*/  LDS.128 R128, [R0.X4+UR5+0x43b0] ;  /* 0x0043b00500807984 */ /* 0x000fe20008004c00 */
        /* <DEDUP_REMOVED lines=12> */
[C---:B----4-:R-:W-:Y:S01]  /*1a1a0*/  FFMA R85, R44.reuse, R48, R113 ;  /* 0x000000302c557223 */ /* 0x050fe20000000071 */
        /* <DEDUP_REMOVED lines=11> */
[----:B------:R-:W-:Y:S01]  /*1a260*/  LDS.128 R52, [R0.X4+UR5+0x61a0] ;  /* 0x0061a00500347984 */ /* 0x000fe20008004c00 */
[-C--:B------:R-:W-:Y:S01]  /*1a270*/  FFMA R85, R50, R46.reuse, R85 ;  /* 0x0000002e32557223 */ /* 0x080fe20000000055 */
[-C--:B------:R-:W-:Y:S01]  /*1a280*/  FFMA R86, R74, R46.reuse, R86 ;  /* 0x0000002e4a567223 */ /* 0x080fe20000000056 */
[-C--:B------:R-:W-:Y:S01]  /*1a290*/  FFMA R81, R58, R46.reuse, R81 ;  /* 0x0000002e3a517223 */ /* 0x080fe20000000051 */
[----:B------:R-:W-:Y:S01]  /*1a2a0*/  FFMA R101, R70, R46, R101 ;  /* 0x0000002e46657223 */ /* 0x000fe20000000065 */
[----:B------:R-:W-:Y:S01]  /*1a2b0*/  FFMA R85, R51, R47, R85 ;  /* 0x0000002f33557223 */ /* 0x000fe20000000055 */
[----:B------:R-:W-:Y:S04]  /*1a2c0*/  LDS.128 R136, [R0.X4+UR5+0x51b0] ;  /* 0x0051b00500887984 */ /* 0x000fe80008004c00 */
[----:B------:R-:W-:Y:S04]  /*1a2d0*/  LDS.128 R140, [R0.X4+UR5+0x52b0] ;  /* 0x0052b005008c7984 */ /* 0x000fe80008004c00 */
[----:B------:R-:W-:Y:S01]  /*1a2e0*/  LDS.128 R152, [R0.X4+UR5+0x61b0] ;  /* 0x0061b00500987984 */ /* 0x000fe20008004c00 */
[----:B--2---:R-:W-:Y:S01]  /*1a2f0*/  FFMA R119, R64, R76, R225 ;  /* 0x0000004c40777223 */ /* 0x004fe200000000e1 */
[C---:B-1----:R-:W-:Y:S01]  /*1a300*/  FFMA R98, R60.reuse, R36, R98 ;  /* 0x000000243c627223 */ /* 0x042fe20000000062 */
[----:B------:R-:W-:Y:S01]  /*1a310*/  FFMA R120, R60, R24, R120 ;  /* 0x000000183c787223 */ /* 0x000fe20000000078 */
[----:B------:R-:W-:Y:S01]  /*1a320*/  FFMA R246, R246, R38, R245 ;  /* 0x00000026f6f67223 */ /* 0x000fe200000000f5 */
[----:B------:R-:W-:Y:S01]  /*1a330*/  FFMA R119, R77, R65, R119 ;  /* 0x000000414d777223 */ /* 0x000fe20000000077 */
[----:B------:R-:W-:Y:S01]  /*1a340*/  FFMA R251, R251, R39, R250 ;  /* 0x00000027fbfb7223 */ /* 0x000fe200000000fa */
[----:B------:R-:W-:Y:S02]  /*1a350*/  LDS.128 R108, [R0.X4+UR5+0x32b0] ;  /* 0x0032b005006c7984 */ /* 0x000fe40008004c00 */
[----:B------:R-:W-:-:S02]  /*1a360*/  FFMA R119, R78, R66, R119 ;  /* 0x000000424e777223 */ /* 0x000fc40000000077 */
[----:B------:R-:W-:Y:S02]  /*1a370*/  LDS.128 R112, [R0.X4+UR5+0x33b0] ;  /* 0x0033b00500707984 */ /* 0x000fe40008004c00 */
[----:B------:R-:W-:Y:S02]  /*1a380*/  FFMA R119, R79, R67, R119 ;  /* 0x000000434f777223 */ /* 0x000fe40000000077 */
[----:B------:R-:W1:Y:S04]  /*1a390*/  LDS.128 R64, [R0.X4+UR5+0x6390] ;  /* 0x0063900500407984 */ /* 0x000e680008004c00 */
[----:B------:R-:W2:Y:S04]  /*1a3a0*/  LDS.128 R76, [R0.X4+UR5+0x7290] ;  /* 0x00729005004c7984 */ /* 0x000ea80008004c00 */
[----:B------:R-:W-:Y:S04]  /*1a3b0*/  LDS.128 R132, [R0.X4+UR5+0x50b0] ;  /* 0x0050b00500847984 */ /* 0x000fe80008004c00 */
[----:B------:R-:W-:Y:S04]  /*1a3c0*/  LDS.128 R156, [R0.X4+UR5+0x62b0] ;  /* 0x0062b005009c7984 */ /* 0x000fe80008004c00 */
[----:B------:R-:W-:Y:S01]  /*1a3d0*/  LDS.128 R160, [R0.X4+UR5+0x63b0] ;  /* 0x0063b00500a07984 */ /* 0x000fe20008004c00 */
        /* <DEDUP_REMOVED lines=16> */
[C---:B--2---:R-:W-:Y:S01]  /*1a4e0*/  FFMA R45, R76.reuse, R48, R117 ;  /* 0x000000304c2d7223 */ /* 0x044fe20000000075 */
[----:B------:R-:W1:Y:S01]  /*1a4f0*/  LDS.128 R64, [R0.X4+UR5+0x7390] ;  /* 0x0073900500407984 */ /* 0x000e620008004c00 */
        /* <DEDUP_REMOVED lines=16> */
[C---:B------:R-:W-:Y:S01]  /*1a600*/  FFMA R101, R71.reuse, R47, R101 ;  /* 0x0000002f47657223 */ /* 0x040fe20000000065 */
[----:B------:R-:W-:Y:S01]  /*1a610*/  FFMA R79, R71, R79, R44 ;  /* 0x0000004f474f7223 */ /* 0x000fe2000000002c */
[C---:B------:R-:W-:Y:S01]  /*1a620*/  FFMA R88, R52.reuse, R40, R88 ;  /* 0x0000002834587223 */ /* 0x040fe20000000058 */
[----:B------:R-:W2:Y:S01]  /*1a630*/  LDS.128 R44, [R0.X4+UR5+0x62a0] ;  /* 0x0062a005002c7984 */ /* 0x000ea20008004c00 */
[C---:B------:R-:W-:Y:S01]  /*1a640*/  FFMA R90, R52.reuse, R36, R90 ;  /* 0x00000024345a7223 */ /* 0x040fe2000000005a */
[----:B------:R-:W-:Y:S01]  /*1a650*/  FFMA R122, R52, R24, R122 ;  /* 0x00000018347a7223 */ /* 0x000fe2000000007a */
[----:B------:R-:W-:Y:S01]  /*1a660*/  FFMA R247, R247, R39, R246 ;  /* 0x00000027f7f77223 */ /* 0x000fe200000000f6 */
        /* <DEDUP_REMOVED lines=11> */
[-C--:B------:R-:W-:Y:S01]  /*1a720*/  FFMA R65, R58, R66.reuse, R124 ;  /* 0x000000423a417223 */ /* 0x080fe2000000007c */
[----:B------:R-:W-:-:S02]  /*1a730*/  FFMA R64, R50, R66, R96 ;  /* 0x0000004232407223 */ /* 0x000fc40000000060 */
[----:B------:R-:W-:Y:S01]  /*1a740*/  FFMA R69, R29, R61, R48 ;  /* 0x0000003d1d457223 */ /* 0x000fe20000000030 */
[-C--:B------:R-:W-:Y:S02]  /*1a750*/  FFMA R65, R59, R67.reuse, R65 ;  /* 0x000000433b417223 */ /* 0x080fe40000000041 */
[----:B------:R-:W1:Y:S01]  /*1a760*/  LDS.128 R56, [R0.X4+UR5+0x63a0] ;  /* 0x0063a00500387984 */ /* 0x000e620008004c00 */
[----:B------:R-:W-:Y:S01]  /*1a770*/  FFMA R64, R51, R67, R64 ;  /* 0x0000004333407223 */ /* 0x000fe20000000040 */
[----:B------:R-:W-:Y:S01]  /*1a780*/  FFMA R50, R60, R40, R99 ;  /* 0x000000283c327223 */ /* 0x000fe20000000063 */
[C---:B------:R-:W-:Y:S01]  /*1a790*/  FFMA R48, R62.reuse, R30, R69 ;  /* 0x0000001e3e307223 */ /* 0x040fe20000000045 */
[-C--:B------:R-:W-:Y:S02]  /*1a7a0*/  FFMA R51, R37, R61.reuse, R98 ;  /* 0x0000003d25337223 */ /* 0x080fe40000000062 */
        /* <DEDUP_REMOVED lines=8> */
[----:B------:R-:W3:Y:S01]  /*1a830*/  LDS.128 R48, [R0.X4+UR5+0x70a0] ;  /* 0x0070a00500307984 */ /* 0x000ee20008004c00 */
[----:B------:R-:W-:Y:S01]  /*1a840*/  FFMA R62, R62, R26, R61 ;  /* 0x0000001a3e3e7223 */ /* 0x000fe2000000003d */
[----:B------:R-:W-:Y:S01]  /*1a850*/  FFMA R61, R41, R53, R88 ;  /* 0x00000035293d7223 */ /* 0x000fe20000000058 */
[C---:B------:R-:W-:Y:S02]  /*1a860*/  FFMA R200, R63.reuse, R43, R200 ;  /* 0x0000002b3fc87223 */ /* 0x040fe400000000c8 */
[----:B------:R-:W-:Y:S01]  /*1a870*/  FFMA R217, R63, R27, R62 ;  /* 0x0000001b3fd97223 */ /* 0x000fe2000000003e */
[-C--:B------:R-:W-:Y:S01]  /*1a880*/  FFMA R63, R37, R53.reuse, R90 ;  /* 0x00000035253f7223 */ /* 0x080fe2000000005a */
[----:B------:R-:W-:Y:S01]  /*1a890*/  FFMA R53, R25, R53, R122 ;  /* 0x0000003519357223 */ /* 0x000fe2000000007a */
[C---:B------:R-:W-:Y:S01]  /*1a8a0*/  FFMA R52, R54.reuse, R42, R61 ;  /* 0x0000002a36347223 */ /* 0x040fe2000000003d */
[C---:B------:R-:W-:Y:S01]  /*1a8b0*/  FFMA R216, R54.reuse, R30, R69 ;  /* 0x0000001e36d87223 */ /* 0x040fe20000000045 */
[C---:B------:R-:W-:Y:S01]  /*1a8c0*/  FFMA R206, R54.reuse, R38, R63 ;  /* 0x0000002636ce7223 */ /* 0x040fe2000000003f */
[----:B------:R-:W-:Y:S01]  /*1a8d0*/  FFMA R220, R54, R26, R53 ;  /* 0x0000001a36dc7223 */ /* 0x000fe20000000035 */
[C---:B------:R-:W-:Y:S01]  /*1a8e0*/  FFMA R201, R55.reuse, R43, R52 ;  /* 0x0000002b37c97223 */ /* 0x040fe20000000034 */
[C---:B--2---:R-:W-:Y:S01]  /*1a8f0*/  FFMA R54, R44.reuse, R36, R83 ;  /* 0x000000242c367223 */ /* 0x044fe20000000053 */
[----:B------:R-:W-:Y:S01]  /*1a900*/  FFMA R52, R44, R28, R91 ;  /* 0x0000001c2c347223 */ /* 0x000fe2000000005b */
[C---:B------:R-:W-:Y:S01]  /*1a910*/  FFMA R206, R55.reuse, R39, R206 ;  /* 0x0000002737ce7223 */ /* 0x040fe200000000ce */
[C---:B------:R-:W-:Y:S01]  /*1a920*/  FFMA R216, R55.reuse, R31, R216 ;  /* 0x0000001f37d87223 */ /* 0x040fe200000000d8 */
[----:B------:R-:W-:Y:S01]  /*1a930*/  FFMA R220, R55, R27, R220 ;  /* 0x0000001b37dc7223 */ /* 0x000fe200000000dc */
[-C--:B------:R-:W-:Y:S01]  /*1a940*/  FFMA R63, R37, R45.reuse, R54 ;  /* 0x0000002d253f7223 */ /* 0x080fe20000000036 */
[----:B------:R-:W-:-:S02]  /*1a950*/  FFMA R69, R29, R45, R52 ;  /* 0x0000002d1d457223 */ /* 0x000fc40000000034 */
[----:B------:R-:W2:Y:S01]  /*1a960*/  LDS.128 R52, [R0.X4+UR5+0x71a0] ;  /* 0x0071a00500347984 */ /* 0x000ea20008004c00 */
[C---:B------:R-:W-:Y:S01]  /*1a970*/  FFMA R60, R44.reuse, R40, R89 ;  /* 0x000000282c3c7223 */ /* 0x040fe20000000059 */
[----:B------:R-:W-:Y:S01]  /*1a980*/  FFMA R44, R44, R24, R95 ;  /* 0x000000182c2c7223 */ /* 0x000fe2000000005f */
[----:B-1----:R-:W-:Y:S02]  /*1a990*/  FFMA R94, R56, R28, R94 ;  /* 0x0000001c385e7223 */ /* 0x002fe4000000005e */
[-C--:B------:R-:W-:Y:S01]  /*1a9a0*/  FFMA R61, R41, R45.reuse, R60 ;  /* 0x0000002d293d7223 */ /* 0x080fe2000000003c */
[----:B------:R-:W-:Y:S01]  /*1a9b0*/  FFMA R45, R25, R45, R44 ;  /* 0x0000002d192d7223 */ /* 0x000fe2000000002c */
[C---:B------:R-:W-:Y:S01]  /*1a9c0*/  FFMA R44, R46.reuse, R30, R69 ;  /* 0x0000001e2e2c7223 */ /* 0x040fe20000000045 */
[C---:B------:R-:W-:Y:S01]  /*1a9d0*/  FFMA R210, R46.reuse, R38, R63 ;  /* 0x000000262ed27223 */ /* 0x040fe2000000003f */
        /* <DEDUP_REMOVED lines=17> */
[----:B---3--:R-:W-:Y:S01]  /*1aaf0*/  FFMA R44, R48, R40, R87 ;  /* 0x00000028302c7223 */ /* 0x008fe20000000057 */
[C---:B------:R-:W-:Y:S01]  /*1ab00*/  FFMA R214, R58.reuse, R38, R47 ;  /* 0x000000263ad67223 */ /* 0x040fe2000000002f */
[----:B------:R-:W-:Y:S01]  /*1ab10*/  FFMA R226, R58, R26, R57 ;  /* 0x0000001a3ae27223 */ /* 0x000fe20000000039 */
[----:B------:R-:W-:Y:S01]  /*1ab20*/  FFMA R203, R59, R43, R46 ;  /* 0x0000002b3bcb7223 */ /* 0x000fe2000000002e */
[-C--:B------:R-:W-:Y:S01]  /*1ab30*/  FFMA R57, R41, R49.reuse, R44 ;  /* 0x0000003129397223 */ /* 0x080fe2000000002c */
[C---:B------:R-:W-:Y:S01]  /*1ab40*/  FFMA R92, R48.reuse, R28, R92 ;  /* 0x0000001c305c7223 */ /* 0x040fe2000000005c */
[----:B------:R-:W3:Y:S03]  /*1ab50*/  LDS.128 R44, [R0.X4+UR5+0x73a0] ;  /* 0x0073a005002c7984 */ /* 0x000ee60008004c00 */
        /* <DEDUP_REMOVED lines=8> */
[----:B------:R-:W-:Y:S01]  /*1abe0*/  FFMA R225, R51, R31, R48 ;  /* 0x0000001f33e17223 */ /* 0x000fe20000000030 */
[----:B--2---:R-:W-:Y:S01]  /*1abf0*/  FFMA R48, R52, R28, R81 ;  /* 0x0000001c34307223 */ /* 0x004fe20000000051 */
[----:B------:R-:W-:Y:S01]  /*1ac00*/  FFMA R49, R25, R49, R100 ;  /* 0x0000003119317223 */ /* 0x000fe20000000064 */
[----:B------:R-:W-:Y:S01]  /*1ac10*/  FFMA R218, R50, R38, R59 ;  /* 0x0000002632da7223 */ /* 0x000fe2000000003b */
[----:B------:R-:W-:Y:S01]  /*1ac20*/  FFMA R86, R52, R36, R86 ;  /* 0x0000002434567223 */ /* 0x000fe20000000056 */
        /* <DEDUP_REMOVED lines=12> */
[C---:B-1----:R-:W-:Y:S01]  /*1acf0*/  FFMA R78, R60.reuse, R40, R78 ;  /* 0x000000283c4e7223 */ /* 0x042fe2000000004e */
        /* <DEDUP_REMOVED lines=24> */
[----:B---3--:R-:W-:Y:S01]  /*1ae80*/  FFMA R64, R44, R40, R64 ;  /* 0x000000282c407223 */ /* 0x008fe20000000040 */
[----:B------:R-:W-:Y:S04]  /*1ae90*/  LDS.128 R48, [R0.X4+UR5+0xb0] ;  /* 0x0000b00500307984 */ /* 0x000fe80008004c00 */
[----:B------:R-:W1:Y:S01]  /*1aea0*/  LDS.128 R52, [R32+0xb0] ;  /* 0x0000b00020347984 */ /* 0x000e620000000c00 */
[----:B------:R-:W-:-:S03]  /*1aeb0*/  FFMA R250, R63, R27, R250 ;  /* 0x0000001b3ffa7223 */ /* 0x000fc600000000fa */
[----:B------:R-:W2:Y:S01]  /*1aec0*/  LDS.128 R56, [R0.X4+UR5+0x1b0] ;  /* 0x0001b00500387984 */ /* 0x000ea20008004c00 */
[C---:B------:R-:W-:Y:S01]  /*1aed0*/  FFMA R28, R44.reuse, R28, R65 ;  /* 0x0000001c2c1c7223 */ /* 0x040fe20000000041 */
[C---:B------:R-:W-:Y:S01]  /*1aee0*/  FFMA R24, R44.reuse, R24, R67 ;  /* 0x000000182c187223 */ /* 0x040fe20000000043 */
[----:B------:R-:W-:Y:S01]  /*1aef0*/  FFMA R41, R41, R45, R64 ;  /* 0x0000002d29297223 */ /* 0x000fe20000000040 */
[----:B------:R-:W3:Y:S04]  /*1af00*/  LDS.128 R60, [R0.X4+UR5+0x2b0] ;  /* 0x0002b005003c7984 */ /* 0x000ee80008004c00 */
[----:B------:R-:W4:Y:S04]  /*1af10*/  LDS.128 R64, [R0.X4+UR5+0x3b0] ;  /* 0x0003b00500407984 */ /* 0x000f280008004c00 */
[----:B------:R-:W1:Y:S01]  /*1af20*/  LDS.128 R68, [R0.X4+UR5+0x10b0] ;  /* 0x0010b00500447984 */ /* 0x000e620008004c00 */
[----:B------:R-:W-:-:S03]  /*1af30*/  FFMA R36, R44, R36, R75 ;  /* 0x000000242c247223 */ /* 0x000fc6000000004b */
[----:B------:R-:W3:Y:S04]  /*1af40*/  LDS.128 R72, [R0.X4+UR5+0x11b0] ;  /* 0x0011b00500487984 */ /* 0x000ee80008004c00 */
[----:B------:R-:W3:Y:S04]  /*1af50*/  LDS.128 R76, [R0.X4+UR5+0x12b0] ;  /* 0x0012b005004c7984 */ /* 0x000ee80008004c00 */
[----:B------:R-:W4:Y:S04]  /*1af60*/  LDS.128 R80, [R0.X4+UR5+0x13b0] ;  /* 0x0013b00500507984 */ /* 0x000f280008004c00 */
[----:B------:R-:W4:Y:S04]  /*1af70*/  LDS.128 R84, [R0.X4+UR5+0x20b0] ;  /* 0x0020b00500547984 */ /* 0x000f280008004c00 */
[----:B------:R-:W4:Y:S04]  /*1af80*/  LDS.128 R88, [R0.X4+UR5+0x21b0] ;  /* 0x0021b00500587984 */ /* 0x000f280008004c00 */
[----:B------:R-:W4:Y:S04]  /*1af90*/  LDS.128 R92, [R0.X4+UR5+0x22b0] ;  /* 0x0022b005005c7984 */ /* 0x000f280008004c00 */
[----:B------:R-:W4:Y:S04]  /*1afa0*/  LDS.128 R96, [R0.X4+UR5+0x23b0] ;  /* 0x0023b00500607984 */ /* 0x000f280008004c00 */
[----:B------:R-:W4:Y:S01]  /*1afb0*/  LDS.128 R100, [R0.X4+UR5+0x30b0] ;  /* 0x0030b00500647984 */ /* 0x000f220008004c00 */
[----:B------:R-:W-:-:S03]  /*1afc0*/  FFMA R21, R127, R27, R21 ;  /* 0x0000001b7f157223 */ /* 0x000fc60000000015 */
[----:B------:R-:W4:Y:S01]  /*1afd0*/  LDS.128 R120, [R0.X4+UR5+0x41b0] ;  /* 0x0041b00500787984 */ /* 0x000f220008004c00 */
[----:B------:R-:W-:Y:S01]  /*1afe0*/  FFMA R244, R127, R39, R244 ;  /* 0x000000277ff47223 */ /* 0x000fe200000000f4 */
[----:B------:R-:W-:Y:S02]  /*1aff0*/  FFMA R25, R25, R45, R24 ;  /* 0x0000002d19197223 */ /* 0x000fe40000000018 */
[----:B------:R-:W4:Y:S01]  /*1b000*/  LDS.128 R124, [R0.X4+UR5+0x42b0] ;  /* 0x0042b005007c7984 */ /* 0x000f220008004c00 */
[----:B------:R-:W-:Y:S01]  /*1b010*/  MOV R24, R177 ;  /* 0x000000b100187202 */ /* 0x000fe20000000f00 */
[-C--:B-1----:R-:W-:Y:S01]  /*1b020*/  FFMA R199, R48, R52.reuse, R199 ;  /* 0x0000003430c77223 */ /* 0x082fe200000000c7 */
[----:B--2---:R-:W-:Y:S01]  /*1b030*/  FFMA R16, R56, R52, R16 ;  /* 0x0000003438107223 */ /* 0x004fe20000000010 */
[C---:B------:R-:W-:Y:S01]  /*1b040*/  FFMA R41, R46.reuse, R42, R41 ;  /* 0x0000002a2e297223 */ /* 0x040fe20000000029 */
[----:B------:R-:W-:Y:S01]  /*1b050*/  MOV R42, R24 ;  /* 0x00000018002a7202 */ /* 0x000fe20000000f00 */
[-C--:B------:R-:W-:Y:S01]  /*1b060*/  FFMA R199, R49, R53.reuse, R199 ;  /* 0x0000003531c77223 */ /* 0x080fe200000000c7 */
[----:B------:R-:W-:Y:S01]  /*1b070*/  FFMA R25, R46, R26, R25 ;  /* 0x0000001a2e197223 */ /* 0x000fe20000000019 */
[-C--:B---3--:R-:W-:Y:S01]  /*1b080*/  FFMA R33, R60, R52.reuse, R33 ;  /* 0x000000343c217223 */ /* 0x088fe20000000021 */
[----:B------:R-:W-:Y:S01]  /*1b090*/  FFMA R24, R57, R53, R16 ;  /* 0x0000003539187223 */ /* 0x000fe20000000010 */
[-C--:B----4-:R-:W-:Y:S01]  /*1b0a0*/  FFMA R17, R64, R52.reuse, R17 ;  /* 0x0000003440117223 */ /* 0x090fe20000000011 */
[----:B------:R-:W-:Y:S01]  /*1b0b0*/  FFMA R29, R29, R45, R28 ;  /* 0x0000002d1d1d7223 */ /* 0x000fe2000000001c */
[----:B------:R-:W-:Y:S01]  /*1b0c0*/  FFMA R35, R68, R52, R35 ;  /* 0x0000003444237223 */ /* 0x000fe20000000023 */
[-C--:B------:R-:W-:Y:S01]  /*1b0d0*/  FFMA R199, R50, R54.reuse, R199 ;  /* 0x0000003632c77223 */ /* 0x080fe200000000c7 */
[----:B------:R-:W-:Y:S01]  /*1b0e0*/  FFMA R27, R47, R27, R25 ;  /* 0x0000001b2f1b7223 */ /* 0x000fe20000000019 */
[-C--:B------:R-:W-:Y:S01]  /*1b0f0*/  FFMA R33, R61, R53.reuse, R33 ;  /* 0x000000353d217223 */ /* 0x080fe20000000021 */
[----:B------:R-:W-:Y:S01]  /*1b100*/  FFMA R24, R58, R54, R24 ;  /* 0x000000363a187223 */ /* 0x000fe20000000018 */
[-C--:B------:R-:W-:Y:S01]  /*1b110*/  FFMA R25, R65, R53.reuse, R17 ;  /* 0x0000003541197223 */ /* 0x080fe20000000011 */
[----:B------:R-:W-:Y:S01]  /*1b120*/  FFMA R29, R46, R30, R29 ;  /* 0x0000001e2e1d7223 */ /* 0x000fe2000000001d */
[----:B------:R-:W-:Y:S01]  /*1b130*/  FFMA R35, R69, R53, R35 ;  /* 0x0000003545237223 */ /* 0x000fe20000000023 */
[-C--:B------:R-:W-:Y:S01]  /*1b140*/  FFMA R18, R72, R52.reuse, R18 ;  /* 0x0000003448127223 */ /* 0x080fe20000000012 */
[-C--:B------:R-:W-:Y:S01]  /*1b150*/  FFMA R30, R51, R55.reuse, R199 ;  /* 0x00000037331e7223 */ /* 0x080fe200000000c7 */
[----:B------:R-:W-:Y:S01]  /*1b160*/  FFMA R34, R76, R52, R34 ;  /* 0x000000344c227223 */ /* 0x000fe20000000022 */
[-C--:B------:R-:W-:Y:S01]  /*1b170*/  FFMA R33, R62, R54.reuse, R33 ;  /* 0x000000363e217223 */ /* 0x080fe20000000021 */
[----:B------:R-:W-:Y:S01]  /*1b180*/  FFMA R24, R59, R55, R24 ;  /* 0x000000373b187223 */ /* 0x000fe20000000018 */
[----:B------:R-:W-:Y:S01]  /*1b190*/  FFMA R37, R37, R45, R36 ;  /* 0x0000002d25257223 */ /* 0x000fe20000000024 */
[-C--:B------:R-:W-:Y:S01]  /*1b1a0*/  FFMA R25, R66, R54.reuse, R25 ;  /* 0x0000003642197223 */ /* 0x080fe20000000019 */
[----:B------:R-:W-:Y:S01]  /*1b1b0*/  MOV R45, R179 ;  /* 0x000000b3002d7202 */ /* 0x000fe20000000f00 */
[----:B------:R-:W-:Y:S01]  /*1b1c0*/  FFMA R35, R70, R54, R35 ;  /* 0x0000003646237223 */ /* 0x000fe20000000023 */
[----:B------:R-:W-:Y:S01]  /*1b1d0*/  MOV R28, R176 ;  /* 0x000000b0001c7202 */ /* 0x000fe20000000f00 */
[----:B------:R-:W-:Y:S01]  /*1b1e0*/  FFMA R31, R47, R31, R29 ;  /* 0x0000001f2f1f7223 */ /* 0x000fe2000000001d */
[----:B------:R-:W-:Y:S01]  /*1b1f0*/  MOV R40, R178 ;  /* 0x000000b200287202 */ /* 0x000fe20000000f00 */
[-C--:B------:R-:W-:Y:S01]  /*1b200*/  FFMA R26, R73, R53.reuse, R18 ;  /* 0x00000035491a7223 */ /* 0x080fe20000000012 */
[----:B------:R-:W1:Y:S01]  /*1b210*/  LDS.128 R176, [R0.X4+UR5+0x73b0] ;  /* 0x0073b00500b07984 */ /* 0x000e620008004c00 */
[----:B------:R-:W-:Y:S01]  /*1b220*/  FFMA R19, R80, R52, R19 ;  /* 0x0000003450137223 */ /* 0x000fe20000000013 */
[----:B------:R-:W-:Y:S01]  /*1b230*/  FFMA R34, R77, R53, R34 ;  /* 0x000000354d227223 */ /* 0x000fe20000000022 */
[-C--:B------:R-:W-:Y:S01]  /*1b240*/  FFMA R29, R63, R55.reuse, R33 ;  /* 0x000000373f1d7223 */ /* 0x080fe20000000021 */
[----:B------:R-:W-:Y:S01]  /*1b250*/  STL [R1+0xac], R30 ;  /* 0x0000ac1e01007387 */ /* 0x000fe20000100800 */
[----:B------:R-:W-:Y:S01]  /*1b260*/  FFMA R37, R46, R38, R37 ;  /* 0x000000262e257223 */ /* 0x000fe20000000025 */
[-C--:B------:R-:W-:Y:S01]  /*1b270*/  FFMA R21, R84, R52.reuse, R21 ;  /* 0x0000003454157223 */ /* 0x080fe20000000015 */
[----:B------:R-:W-:Y:S01]  /*1b280*/  FFMA R25, R67, R55, R25 ;  /* 0x0000003743197223 */ /* 0x000fe20000000019 */
[----:B------:R2:W-:Y:S01]  /*1b290*/  STL [R1+0xa8], R24 ;  /* 0x0000a81801007387 */ /* 0x0005e20000100800 */
[----:B------:R-:W-:Y:S01]  /*1b2a0*/  MOV R38, R45 ;  /* 0x0000002d00267202 */ /* 0x000fe20000000f00 */
[----:B------:R-:W-:Y:S01]  /*1b2b0*/  FFMA R180, R88, R52, R180 ;  /* 0x0000003458b47223 */ /* 0x000fe200000000b4 */
[----:B------:R-:W-:Y:S01]  /*1b2c0*/  MOV R45, R28 ;  /* 0x0000001c002d7202 */ /* 0x000fe20000000f00 */
[-C--:B------:R-:W-:Y:S01]  /*1b2d0*/  FFMA R26, R74, R54.reuse, R26 ;  /* 0x000000364a1a7223 */ /* 0x080fe2000000001a */
[-C--:B------:R-:W-:Y:S01]  /*1b2e0*/  FFMA R28, R81, R53.reuse, R19 ;  /* 0x00000035511c7223 */ /* 0x080fe20000000013 */
[----:B------:R-:W-:Y:S01]  /*1b2f0*/  FFMA R34, R78, R54, R34 ;  /* 0x000000364e227223 */ /* 0x000fe20000000022 */
[----:B------:R-:W-:Y:S01]  /*1b300*/  FFMA R21, R85, R53, R21 ;  /* 0x0000003555157223 */ /* 0x000fe20000000015 */
[----:B--2---:R-:W-:Y:S01]  /*1b310*/  FFMA R24, R71, R55, R35 ;  /* 0x0000003747187223 */ /* 0x004fe20000000023 */
[----:B------:R-:W-:Y:S01]  /*1b320*/  STL [R1+0xa4], R29 ;  /* 0x0000a41d01007387 */ /* 0x000fe20000100800 */
[-C--:B------:R-:W-:Y:S01]  /*1b330*/  FFMA R181, R92, R52.reuse, R181 ;  /* 0x000000345cb57223 */ /* 0x080fe200000000b5 */
[----:B------:R-:W-:Y:S01]  /*1b340*/  FFMA R180, R89, R53, R180 ;  /* 0x0000003559b47223 */ /* 0x000fe200000000b4 */
[-C--:B------:R-:W-:Y:S01]  /*1b350*/  FFMA R184, R96, R52.reuse, R184 ;  /* 0x0000003460b87223 */ /* 0x080fe200000000b8 */
[----:B------:R-:W-:Y:S01]  /*1b360*/  STL [R1+0xa0], R25 ;  /* 0x0000a01901007387 */ /* 0x000fe20000100800 */
[----:B------:R-:W-:Y:S01]  /*1b370*/  FFMA R26, R75, R55, R26 ;  /* 0x000000374b1a7223 */ /* 0x000fe2000000001a */
[----:B------:R-:W-:Y:S01]  /*1b380*/  FFMA R4, R100, R52, R4 ;  /* 0x0000003464047223 */ /* 0x000fe20000000004 */
[----:B------:R-:W-:Y:S01]  /*1b390*/  FFMA R28, R82, R54, R28 ;  /* 0x00000036521c7223 */ /* 0x000fe2000000001c */
[----:B------:R2:W-:Y:S01]  /*1b3a0*/  STL [R1+0x9c], R24 ;  /* 0x00009c1801007387 */ /* 0x0005e20000100800 */
[----:B------:R-:W-:Y:S01]  /*1b3b0*/  FFMA R11, R104, R52, R11 ;  /* 0x00000034680b7223 */ /* 0x000fe2000000000b */
[-C--:B------:R-:W-:Y:S01]  /*1b3c0*/  FFMA R21, R86, R54.reuse, R21 ;  /* 0x0000003656157223 */ /* 0x080fe20000000015 */
[-C--:B------:R-:W-:Y:S01]  /*1b3d0*/  FFMA R181, R93, R53.reuse, R181 ;  /* 0x000000355db57223 */ /* 0x080fe200000000b5 */
[----:B------:R-:W-:Y:S01]  /*1b3e0*/  FFMA R180, R90, R54, R180 ;  /* 0x000000365ab47223 */ /* 0x000fe200000000b4 */
[-C--:B------:R-:W-:Y:S01]  /*1b3f0*/  FFMA R184, R97, R53.reuse, R184 ;  /* 0x0000003561b87223 */ /* 0x080fe200000000b8 */
[----:B------:R-:W-:Y:S01]  /*1b400*/  FFMA R4, R101, R53, R4 ;  /* 0x0000003565047223 */ /* 0x000fe20000000004 */
[-C--:B------:R-:W-:Y:S01]  /*1b410*/  FFMA R186, R108, R52.reuse, R186 ;  /* 0x000000346cba7223 */ /* 0x080fe200000000ba */
[-C--:B------:R-:W-:Y:S01]  /*1b420*/  FFMA R14, R112, R52.reuse, R14 ;  /* 0x00000034700e7223 */ /* 0x080fe2000000000e */
[----:B------:R-:W-:Y:S01]  /*1b430*/  FFMA R3, R116, R52, R3 ;  /* 0x0000003474037223 */ /* 0x000fe20000000003 */
[-C--:B--2---:R-:W-:Y:S01]  /*1b440*/  FFMA R24, R79, R55.reuse, R34 ;  /* 0x000000374f187223 */ /* 0x084fe20000000022 */
[----:B------:R-:W-:Y:S01]  /*1b450*/  FFMA R25, R83, R55, R28 ;  /* 0x0000003753197223 */ /* 0x000fe2000000001c */
[----:B------:R-:W-:Y:S01]  /*1b460*/  STL [R1+0x98], R26 ;  /* 0x0000981a01007387 */ /* 0x000fe20000100800 */
[----:B------:R-:W-:Y:S01]  /*1b470*/  FFMA R11, R105, R53, R11 ;  /* 0x00000035690b7223 */ /* 0x000fe2000000000b */
[----:B------:R-:W-:Y:S01]  /*1b480*/  FFMA R21, R87, R55, R21 ;  /* 0x0000003757157223 */ /* 0x000fe20000000015 */
[-C--:B------:R-:W-:Y:S01]  /*1b490*/  FFMA R181, R94, R54.reuse, R181 ;  /* 0x000000365eb57223 */ /* 0x080fe200000000b5 */
[----:B------:R2:W-:Y:S01]  /*1b4a0*/  STL [R1+0x94], R24 ;  /* 0x0000941801007387 */ /* 0x0005e20000100800 */
[----:B------:R-:W-:Y:S01]  /*1b4b0*/  FFMA R184, R98, R54, R184 ;  /* 0x0000003662b87223 */ /* 0x000fe200000000b8 */
[----:B------:R-:W-:Y:S01]  /*1b4c0*/  FFMA R13, R120, R52, R13 ;  /* 0x00000034780d7223 */ /* 0x000fe2000000000d */
[-C--:B------:R-:W-:Y:S01]  /*1b4d0*/  FFMA R4, R102, R54.reuse, R4 ;  /* 0x0000003666047223 */ /* 0x080fe20000000004 */
[----:B------:R-:W-:Y:S01]  /*1b4e0*/  FFMA R186, R109, R53, R186 ;  /* 0x000000356dba7223 */ /* 0x000fe200000000ba */
[----:B------:R-:W-:Y:S01]  /*1b4f0*/  FFMA R11, R106, R54, R11 ;  /* 0x000000366a0b7223 */ /* 0x000fe2000000000b */
[----:B------:R3:W-:Y:S01]  /*1b500*/  STL [R1+0x90], R25 ;  /* 0x0000901901007387 */ /* 0x0007e20000100800 */
[----:B--2---:R-:W-:Y:S01]  /*1b510*/  FFMA R24, R91, R55, R180 ;  /* 0x000000375b187223 */ /* 0x004fe200000000b4 */
[----:B------:R-:W-:-:S02]  /*1b520*/  FFMA R14, R113, R53, R14 ;  /* 0x00000035710e7223 */ /* 0x000fc4000000000e */
[----:B------:R2:W-:Y:S01]  /*1b530*/  STL [R1+0x8c], R21 ;  /* 0x00008c1501007387 */ /* 0x0005e20000100800 */
[----:B------:R-:W-:Y:S01]  /*1b540*/  FFMA R3, R117, R53, R3 ;  /* 0x0000003575037223 */ /* 0x000fe20000000003 */
[-C--:B------:R-:W-:Y:S01]  /*1b550*/  FFMA R188, R124, R52.reuse, R188 ;  /* 0x000000347cbc7223 */ /* 0x080fe200000000bc */
[----:B---3--:R-:W-:Y:S01]  /*1b560*/  FFMA R25, R95, R55, R181 ;  /* 0x000000375f197223 */ /* 0x008fe200000000b5 */
[----:B------:R3:W-:Y:S01]  /*1b570*/  STL [R1+0x88], R24 ;  /* 0x0000881801007387 */ /* 0x0007e20000100800 */
[----:B------:R-:W-:Y:S01]  /*1b580*/  FFMA R13, R121, R53, R13 ;  /* 0x00000035790d7223 */ /* 0x000fe2000000000d */
[----:B------:R-:W-:Y:S01]  /*1b590*/  FFMA R190, R128, R52, R190 ;  /* 0x0000003480be7223 */ /* 0x000fe200000000be */
[----:B------:R-:W-:Y:S01]  /*1b5a0*/  FFMA R186, R110, R54, R186 ;  /* 0x000000366eba7223 */ /* 0x000fe200000000ba */
[----:B------:R-:W-:Y:S01]  /*1b5b0*/  FFMA R192, R132, R52, R192 ;  /* 0x0000003484c07223 */ /* 0x000fe200000000c0 */
[-C--:B--2---:R-:W-:Y:S01]  /*1b5c0*/  FFMA R21, R99, R55.reuse, R184 ;  /* 0x0000003763157223 */ /* 0x084fe200000000b8 */
[-C--:B------:R-:W-:Y:S01]  /*1b5d0*/  FFMA R14, R114, R54.reuse, R14 ;  /* 0x00000036720e7223 */ /* 0x080fe2000000000e */
[----:B------:R-:W-:Y:S01]  /*1b5e0*/  FFMA R3, R118, R54, R3 ;  /* 0x0000003676037223 */ /* 0x000fe20000000003 */
[-C--:B------:R-:W-:Y:S01]  /*1b5f0*/  FFMA R194, R136, R52.reuse, R194 ;  /* 0x0000003488c27223 */ /* 0x080fe200000000c2 */
[----:B------:R-:W-:Y:S01]  /*1b600*/  FFMA R196, R140, R52, R196 ;  /* 0x000000348cc47223 */ /* 0x000fe200000000c4 */
[-C--:B---3--:R-:W-:Y:S01]  /*1b610*/  FFMA R24, R103, R55.reuse, R4 ;  /* 0x0000003767187223 */ /* 0x088fe20000000004 */
[----:B------:R-:W-:Y:S01]  /*1b620*/  FFMA R4, R107, R55, R11 ;  /* 0x000000376b047223 */ /* 0x000fe2000000000b */
[----:B------:R-:W-:Y:S01]  /*1b630*/  STL [R1+0x84], R25 ;  /* 0x0000841901007387 */ /* 0x000fe20000100800 */
[-C--:B------:R-:W-:Y:S01]  /*1b640*/  FFMA R188, R125, R53.reuse, R188 ;  /* 0x000000357dbc7223 */ /* 0x080fe200000000bc */
[----:B------:R-:W-:Y:S01]  /*1b650*/  FFMA R13, R122, R54, R13 ;  /* 0x000000367a0d7223 */ /* 0x000fe2000000000d */
[-C--:B------:R-:W-:Y:S01]  /*1b660*/  FFMA R190, R129, R53.reuse, R190 ;  /* 0x0000003581be7223 */ /* 0x080fe200000000be */
[----:B------:R2:W-:Y:S01]  /*1b670*/  STL [R1+0x80], R21 ;  /* 0x0000801501007387 */ /* 0x0005e20000100800 */
[----:B------:R-:W-:Y:S01]  /*1b680*/  FFMA R192, R133, R53, R192 ;  /* 0x0000003585c07223 */ /* 0x000fe200000000c0 */
[----:B------:R-:W-:-:S02]  /*1b690*/  FFMA R11, R115, R55, R14 ;  /* 0x00000037730b7223 */ /* 0x000fc4000000000e */
[----:B------:R-:W-:Y:S01]  /*1b6a0*/  STL [R1+0x7c], R24 ;  /* 0x00007c1801007387 */ /* 0x000fe20000100800 */
[----:B------:R-:W-:Y:S01]  /*1b6b0*/  FFMA R198, R144, R52, R198 ;  /* 0x0000003490c67223 */ /* 0x000fe200000000c6 */
[-C--:B------:R-:W-:Y:S02]  /*1b6c0*/  FFMA R188, R126, R54.reuse, R188 ;  /* 0x000000367ebc7223 */ /* 0x080fe400000000bc */
[----:B------:R3:W-:Y:S01]  /*1b6d0*/  STL [R1+0x78], R4 ;  /* 0x0000780401007387 */ /* 0x0007e20000100800 */
[----:B--2---:R-:W-:Y:S01]  /*1b6e0*/  FFMA R21, R111, R55, R186 ;  /* 0x000000376f157223 */ /* 0x004fe200000000ba */
[-C--:B------:R-:W-:Y:S01]  /*1b6f0*/  FFMA R190, R130, R54.reuse, R190 ;  /* 0x0000003682be7223 */ /* 0x080fe200000000be */
[-C--:B------:R-:W-:Y:S01]  /*1b700*/  FFMA R194, R137, R53.reuse, R194 ;  /* 0x0000003589c27223 */ /* 0x080fe200000000c2 */
[----:B------:R-:W-:Y:S01]  /*1b710*/  FFMA R192, R134, R54, R192 ;  /* 0x0000003686c07223 */ /* 0x000fe200000000c0 */
[----:B------:R-:W-:Y:S01]  /*1b720*/  FFMA R196, R141, R53, R196 ;  /* 0x000000358dc47223 */ /* 0x000fe200000000c4 */
[----:B------:R-:W-:Y:S01]  /*1b730*/  STL [R1+0x74], R21 ;  /* 0x0000741501007387 */ /* 0x000fe20000100800 */
[-C--:B---3--:R-:W-:Y:S01]  /*1b740*/  FFMA R4, R119, R55.reuse, R3 ;  /* 0x0000003777047223 */ /* 0x088fe20000000003 */
[----:B------:R-:W-:-:S02]  /*1b750*/  FFMA R3, R123, R55, R13 ;  /* 0x000000377b037223 */ /* 0x000fc4000000000d */
[----:B------:R2:W-:Y:S01]  /*1b760*/  STL [R1+0x70], R11 ;  /* 0x0000700b01007387 */ /* 0x0005e20000100800 */
[-C--:B------:R-:W-:Y:S01]  /*1b770*/  FFMA R217, R148, R52.reuse, R217 ;  /* 0x0000003494d97223 */ /* 0x080fe200000000d9 */
[----:B------:R-:W-:Y:S01]  /*1b780*/  FFMA R198, R145, R53, R198 ;  /* 0x0000003591c67223 */ /* 0x000fe200000000c6 */
[-C--:B------:R-:W-:Y:S01]  /*1b790*/  FFMA R220, R152, R52.reuse, R220 ;  /* 0x0000003498dc7223 */ /* 0x080fe200000000dc */
[----:B------:R3:W-:Y:S01]  /*1b7a0*/  STL [R1+0x6c], R4 ;  /* 0x00006c0401007387 */ /* 0x0007e20000100800 */
[----:B------:R-:W-:Y:S01]  /*1b7b0*/  FFMA R224, R156, R52, R224 ;  /* 0x000000349ce07223 */ /* 0x000fe200000000e0 */
[-C--:B------:R-:W-:Y:S02]  /*1b7c0*/  FFMA R194, R138, R54.reuse, R194 ;  /* 0x000000368ac27223 */ /* 0x080fe400000000c2 */
[----:B------:R4:W-:Y:S01]  /*1b7d0*/  STL [R1+0x34], R3 ;  /* 0x0000340301007387 */ /* 0x0009e20000100800 */
[-C--:B--2---:R-:W-:Y:S01]  /*1b7e0*/  FFMA R11, R127, R55.reuse, R188 ;  /* 0x000000377f0b7223 */ /* 0x084fe200000000bc */
[----:B------:R-:W-:Y:S01]  /*1b7f0*/  FFMA R196, R142, R54, R196 ;  /* 0x000000368ec47223 */ /* 0x000fe200000000c4 */
[-C--:B------:R-:W-:Y:S01]  /*1b800*/  FFMA R246, R168, R52.reuse, R246 ;  /* 0x00000034a8f67223 */ /* 0x080fe200000000f6 */
[----:B-1----:R-:W-:Y:S01]  /*1b810*/  FFMA R27, R176, R52, R27 ;  /* 0x00000034b01b7223 */ /* 0x002fe2000000001b */
[----:B---3--:R-:W-:Y:S01]  /*1b820*/  FFMA R4, R131, R55, R190 ;  /* 0x0000003783047223 */ /* 0x008fe200000000be */
[----:B------:R-:W-:Y:S01]  /*1b830*/  FFMA R217, R149, R53, R217 ;  /* 0x0000003595d97223 */ /* 0x000fe200000000d9 */
[-C--:B------:R-:W-:Y:S01]  /*1b840*/  FFMA R198, R146, R54.reuse, R198 ;  /* 0x0000003692c67223 */ /* 0x080fe200000000c6 */
[----:B------:R-:W1:Y:S01]  /*1b850*/  LDS.128 R16, [R32+0x1b0] ;  /* 0x0001b00020107984 */ /* 0x000e620000000c00 */
[----:B----4-:R-:W-:Y:S01]  /*1b860*/  FFMA R3, R135, R55, R192 ;  /* 0x0000003787037223 */ /* 0x010fe200000000c0 */
[-C--:B------:R-:W-:Y:S01]  /*1b870*/  FFMA R220, R153, R53.reuse, R220 ;  /* 0x0000003599dc7223 */ /* 0x080fe200000000dc */
[----:B------:R-:W-:Y:S01]  /*1b880*/  FFMA R224, R157, R53, R224 ;  /* 0x000000359de07223 */ /* 0x000fe200000000e0 */
[----:B------:R2:W-:Y:S01]  /*1b890*/  STL [R1+0x30], R11 ;  /* 0x0000300b01007387 */ /* 0x0005e20000100800 */
[----:B------:R-:W-:-:S03]  /*1b8a0*/  FFMA R217, R150, R54, R217 ;  /* 0x0000003696d97223 */ /* 0x000fc600000000d9 */
[----:B------:R3:W-:Y:S01]  /*1b8b0*/  STL [R1+0x2c], R4 ;  /* 0x00002c0401007387 */ /* 0x0007e20000100800 */
[----:B------:R-:W-:-:S03]  /*1b8c0*/  FFMA R220, R154, R54, R220 ;  /* 0x000000369adc7223 */ /* 0x000fc600000000dc */
[----:B------:R4:W-:Y:S01]  /*1b8d0*/  STL [R1+0x28], R3 ;  /* 0x0000280301007387 */ /* 0x0009e20000100800 */
[-C--:B--2---:R-:W-:Y:S01]  /*1b8e0*/  FFMA R11, R139, R55.reuse, R194 ;  /* 0x000000378b0b7223 */ /* 0x084fe200000000c2 */
[----:B------:R-:W-:Y:S01]  /*1b8f0*/  FFMA R224, R158, R54, R224 ;  /* 0x000000369ee07223 */ /* 0x000fe200000000e0 */
[----:B---3--:R-:W-:-:S03]  /*1b900*/  FFMA R4, R143, R55, R196 ;  /* 0x000000378f047223 */ /* 0x008fc600000000c4 */
[----:B------:R2:W-:Y:S01]  /*1b910*/  STL [R1+0x24], R11 ;  /* 0x0000240b01007387 */ /* 0x0005e20000100800 */
[----:B----4-:R-:W-:Y:S01]  /*1b920*/  FFMA R3, R147, R55, R198 ;  /* 0x0000003793037223 */ /* 0x010fe200000000c6 */
[-C--:B------:R-:W-:Y:S01]  /*1b930*/  FFMA R246, R169, R53.reuse, R246 ;  /* 0x00000035a9f67223 */ /* 0x080fe200000000f6 */
[----:B------:R-:W-:Y:S01]  /*1b940*/  FFMA R27, R177, R53, R27 ;  /* 0x00000035b11b7223 */ /* 0x000fe2000000001b */
[----:B------:R3:W-:Y:S01]  /*1b950*/  STL [R1+0x20], R4 ;  /* 0x0000200401007387 */ /* 0x0007e20000100800 */
[----:B--2---:R-:W-:-:S03]  /*1b960*/  FFMA R11, R151, R55, R217 ;  /* 0x00000037970b7223 */ /* 0x004fc600000000d9 */
[----:B------:R2:W-:Y:S01]  /*1b970*/  STL [R1+0x1c], R3 ;  /* 0x00001c0301007387 */ /* 0x0005e20000100800 */
[-C--:B------:R-:W-:Y:S01]  /*1b980*/  FFMA R246, R170, R54.reuse, R246 ;  /* 0x00000036aaf67223 */ /* 0x080fe200000000f6 */
[----:B------:R-:W-:Y:S01]  /*1b990*/  FFMA R27, R178, R54, R27 ;  /* 0x00000036b21b7223 */ /* 0x000fe2000000001b */
[-C--:B---3--:R-:W-:Y:S01]  /*1b9a0*/  FFMA R4, R155, R55.reuse, R220 ;  /* 0x000000379b047223 */ /* 0x088fe200000000dc */
[----:B------:R-:W-:Y:S01]  /*1b9b0*/  STL [R1+0x18], R11 ;  /* 0x0000180b01007387 */ /* 0x000fe20000100800 */
[----:B--2---:R-:W-:-:S03]  /*1b9c0*/  FFMA R3, R159, R55, R224 ;  /* 0x000000379f037223 */ /* 0x004fc600000000e0 */
[----:B------:R-:W-:Y:S04]  /*1b9d0*/  STL [R1+0x14], R4 ;  /* 0x0000140401007387 */ /* 0x000fe80000100800 */
[----:B------:R2:W-:Y:S02]  /*1b9e0*/  STL [R1+0x10], R3 ;  /* 0x0000100301007387 */ /* 0x0005e40000100800 */
[-C--:B--2---:R-:W-:Y:S01]  /*1b9f0*/  FFMA R3, R171, R55.reuse, R246 ;  /* 0x00000037ab037223 */ /* 0x084fe200000000f6 */
[----:B------:R-:W-:Y:S02]  /*1ba00*/  FFMA R246, R179, R55, R27 ;  /* 0x00000037b3f67223 */ /* 0x000fe4000000001b */
[----:B------:R-:W2:Y:S01]  /*1ba10*/  LDS.128 R24, [R32+0x2b0] ;  /* 0x0002b00020187984 */ /* 0x000ea20000000c00 */
[----:B------:R-:W-:-:S02]  /*1ba20*/  MOV R44, R174 ;  /* 0x000000ae002c7202 */ /* 0x000fc40000000f00 */
[----:B------:R-:W-:Y:S02]  /*1ba30*/  MOV R36, R175 ;  /* 0x000000af00247202 */ /* 0x000fe40000000f00 */
[----:B------:R-:W3:Y:S01]  /*1ba40*/  LDS.128 R172, [R0.X4+UR5+0x72b0] ;  /* 0x0072b00500ac7984 */ /* 0x000ee20008004c00 */
[----:B------:R-:W-:-:S04]  /*1ba50*/  FFMA R226, R160, R52, R226 ;  /* 0x00000034a0e27223 */ /* 0x000fc800000000e2 */
[----:B------:R-:W-:-:S04]  /*1ba60*/  FFMA R226, R161, R53, R226 ;  /* 0x00000035a1e27223 */ /* 0x000fc800000000e2 */
[----:B------:R-:W-:-:S04]  /*1ba70*/  FFMA R226, R162, R54, R226 ;  /* 0x00000036a2e27223 */ /* 0x000fc800000000e2 */
[----:B------:R-:W-:Y:S01]  /*1ba80*/  FFMA R11, R163, R55, R226 ;  /* 0x00000037a30b7223 */ /* 0x000fe200000000e2 */
[----:B-1----:R-:W-:Y:S01]  /*1ba90*/  FFMA R6, R116, R16, R6 ;  /* 0x0000001074067223 */ /* 0x002fe20000000006 */
[----:B------:R-:W-:-:S03]  /*1baa0*/  FFMA R228, R164, R52, R228 ;  /* 0x00000034a4e47223 */ /* 0x000fc600000000e4 */
[----:B------:R1:W-:Y:S01]  /*1bab0*/  STL [R1+0xc], R11 ;  /* 0x00000c0b01007387 */ /* 0x0003e20000100800 */
[----:B------:R-:W-:Y:S01]  /*1bac0*/  FFMA R43, R47, R43, R41 ;  /* 0x0000002b2f2b7223 */ /* 0x000fe20000000029 */
[-C--:B------:R-:W-:Y:S01]  /*1bad0*/  FFMA R33, R140, R16.reuse, R195 ;  /* 0x000000108c217223 */ /* 0x080fe200000000c3 */
[----:B------:R-:W-:Y:S01]  /*1bae0*/  FFMA R195, R117, R17, R6 ;  /* 0x0000001175c37223 */ /* 0x000fe20000000006 */
[----:B------:R-:W-:Y:S01]  /*1baf0*/  FFMA R39, R47, R39, R37 ;  /* 0x000000272f277223 */ /* 0x000fe20000000025 */
[----:B------:R-:W-:Y:S01]  /*1bb00*/  FFMA R228, R165, R53, R228 ;  /* 0x00000035a5e47223 */ /* 0x000fe200000000e4 */
[----:B-1----:R-:W-:-:S04]  /*1bb10*/  FFMA R11, R168, R16, R227 ;  /* 0x00000010a80b7223 */ /* 0x002fc800000000e3 */
[----:B------:R-:W-:Y:S01]  /*1bb20*/  FFMA R6, R169, R17, R11 ;  /* 0x00000011a9067223 */ /* 0x000fe2000000000b */
[-C--:B--2---:R-:W-:Y:S01]  /*1bb30*/  FFMA R41, R48, R24.reuse, R38 ;  /* 0x0000001830297223 */ /* 0x084fe20000000026 */
[-C--:B------:R-:W-:Y:S01]  /*1bb40*/  FFMA R40, R56, R24.reuse, R40 ;  /* 0x0000001838287223 */ /* 0x080fe20000000028 */
[-C--:B------:R-:W-:Y:S01]  /*1bb50*/  FFMA R11, R60, R24.reuse, R42 ;  /* 0x000000183c0b7223 */ /* 0x080fe2000000002a */
[-C--:B------:R-:W-:Y:S01]  /*1bb60*/  FFMA R38, R64, R24.reuse, R252 ;  /* 0x0000001840267223 */ /* 0x080fe200000000fc */
        /* <DEDUP_REMOVED lines=17> */
[----:B------:R-:W-:Y:S01]  /*1bc80*/  STL [R1+0x8], R4 ;  /* 0x0000080401007387 */ /* 0x000fe20000100800 */
[-C--:B------:R-:W-:Y:S01]  /*1bc90*/  FFMA R38, R67, R27.reuse, R38 ;  /* 0x0000001b43267223 */ /* 0x080fe20000000026 */
[----:B---3--:R-:W-:Y:S01]  /*1bca0*/  FFMA R250, R172, R52, R250 ;  /* 0x00000034acfa7223 */ /* 0x008fe200000000fa */
[-C--:B------:R-:W-:Y:S01]  /*1bcb0*/  FFMA R7, R120, R16.reuse, R7 ;  /* 0x0000001078077223 */ /* 0x080fe20000000007 */
[----:B------:R1:W-:Y:S01]  /*1bcc0*/  STL [R1+0x4], R3 ;  /* 0x0000040301007387 */ /* 0x0003e20000100800 */
[-C--:B------:R-:W-:Y:S01]  /*1bcd0*/  FFMA R245, R172, R16.reuse, R245 ;  /* 0x00000010acf57223 */ /* 0x080fe200000000f5 */
[----:B------:R-:W-:Y:S01]  /*1bce0*/  FFMA R37, R71, R27, R37 ;  /* 0x0000001b47257223 */ /* 0x000fe20000000025 */
[-C--:B------:R-:W-:Y:S01]  /*1bcf0*/  FFMA R189, R128, R16.reuse, R189 ;  /* 0x0000001080bd7223 */ /* 0x080fe200000000bd */
[----:B------:R-:W-:Y:S01]  /*1bd00*/  STL [R1+0x44], R41 ;  /* 0x0000442901007387 */ /* 0x000fe20000100800 */
[-C--:B------:R-:W-:Y:S01]  /*1bd10*/  FFMA R187, R124, R16.reuse, R187 ;  /* 0x000000107cbb7223 */ /* 0x080fe200000000bb */
[-C--:B------:R-:W-:Y:S01]  /*1bd20*/  FFMA R213, R48, R16.reuse, R213 ;  /* 0x0000001030d57223 */ /* 0x080fe200000000d5 */
[-C--:B------:R-:W-:Y:S01]  /*1bd30*/  FFMA R185, R96, R16.reuse, R185 ;  /* 0x0000001060b97223 */ /* 0x080fe200000000b9 */
[----:B------:R-:W-:Y:S01]  /*1bd40*/  STL [R1+0x40], R40 ;  /* 0x0000402801007387 */ /* 0x000fe20000100800 */
[----:B------:R-:W-:Y:S01]  /*1bd50*/  FFMA R250, R173, R53, R250 ;  /* 0x00000035adfa7223 */ /* 0x000fe200000000fa */
[-C--:B------:R-:W-:Y:S01]  /*1bd60*/  FFMA R182, R92, R16.reuse, R182 ;  /* 0x000000105cb67223 */ /* 0x080fe200000000b6 */
[-C--:B------:R-:W-:Y:S01]  /*1bd70*/  FFMA R194, R121, R17.reuse, R7 ;  /* 0x0000001179c27223 */ /* 0x080fe20000000007 */
[----:B------:R-:W-:Y:S01]  /*1bd80*/  STL [R1+0x3c], R39 ;  /* 0x00003c2701007387 */ /* 0x000fe20000100800 */
[----:B------:R-:W-:Y:S01]  /*1bd90*/  FFMA R183, R88, R16, R183 ;  /* 0x0000001058b77223 */ /* 0x000fe200000000b7 */
[----:B------:R-:W-:-:S02]  /*1bda0*/  FFMA R7, R173, R17, R245 ;  /* 0x00000011ad077223 */ /* 0x000fc400000000f5 */
[----:B------:R-:W-:Y:S01]  /*1bdb0*/  STL [R1+0x38], R38 ;  /* 0x0000382601007387 */ /* 0x000fe20000100800 */
[----:B------:R-:W-:Y:S01]  /*1bdc0*/  FFMA R34, R136, R16, R193 ;  /* 0x0000001088227223 */ /* 0x000fe200000000c1 */
[-C--:B------:R-:W-:Y:S02]  /*1bdd0*/  FFMA R192, R129, R17.reuse, R189 ;  /* 0x0000001181c07223 */ /* 0x080fe400000000bd */
[----:B------:R2:W-:Y:S01]  /*1bde0*/  STL [R1], R37 ;  /* 0x0000002501007387 */ /* 0x0005e20000100800 */
[-C--:B------:R-:W-:Y:S01]  /*1bdf0*/  FFMA R228, R49, R17.reuse, R213 ;  /* 0x0000001131e47223 */ /* 0x080fe200000000d5 */
[-C--:B------:R-:W-:Y:S02]  /*1be00*/  FFMA R193, R125, R17.reuse, R187 ;  /* 0x000000117dc17223 */ /* 0x080fe400000000bb */
[----:B------:R-:W3:Y:S01]  /*1be10*/  LDL.LU R245, [R1+0xec] ;  /* 0x0000ec0001f57983 */ /* 0x000ee20000300800 */
[----:B------:R-:W-:Y:S01]  /*1be20*/  FFMA R250, R174, R54, R250 ;  /* 0x00000036aefa7223 */ /* 0x000fe200000000fa */
[-C--:B------:R-:W-:Y:S01]  /*1be30*/  FFMA R217, R84, R16.reuse, R10 ;  /* 0x0000001054d97223 */ /* 0x080fe2000000000a */
[-C--:B------:R-:W-:Y:S01]  /*1be40*/  FFMA R14, R148, R16.reuse, R215 ;  /* 0x00000010940e7223 */ /* 0x080fe200000000d7 */
[----:B------:R-:W4:Y:S01]  /*1be50*/  LDL.LU R189, [R1+0xf0] ;  /* 0x0000f00001bd7983 */ /* 0x000f220000300800 */
[-C--:B------:R-:W-:Y:S01]  /*1be60*/  FFMA R213, R97, R17.reuse, R185 ;  /* 0x0000001161d57223 */ /* 0x080fe200000000b9 */
[-C--:B------:R-:W-:Y:S01]  /*1be70*/  FFMA R10, R152, R16.reuse, R216 ;  /* 0x00000010980a7223 */ /* 0x080fe200000000d8 */
[-C--:B------:R-:W-:Y:S01]  /*1be80*/  FFMA R215, R93, R17.reuse, R182 ;  /* 0x000000115dd77223 */ /* 0x080fe200000000b6 */
[----:B------:R-:W3:Y:S01]  /*1be90*/  LDL.LU R187, [R1+0x108] ;  /* 0x0001080001bb7983 */ /* 0x000ee20000300800 */
[----:B------:R-:W-:Y:S01]  /*1bea0*/  FFMA R216, R89, R17, R183 ;  /* 0x0000001159d87223 */ /* 0x000fe200000000b7 */
[----:B------:R-:W-:-:S02]  /*1beb0*/  FFMA R35, R132, R16, R191 ;  /* 0x0000001084237223 */ /* 0x000fc400000000bf */
[----:B------:R-:W3:Y:S01]  /*1bec0*/  LDL.LU R185, [R1+0x104] ;  /* 0x0001040001b97983 */ /* 0x000ee20000300800 */
[----:B------:R-:W-:-:S03]  /*1bed0*/  FFMA R250, R175, R55, R250 ;  /* 0x00000037affa7223 */ /* 0x000fc600000000fa */
[----:B------:R-:W3:Y:S04]  /*1bee0*/  LDL.LU R182, [R1+0x100] ;  /* 0x0001000001b67983 */ /* 0x000ee80000300800 */
[----:B------:R-:W3:Y:S04]  /*1bef0*/  LDL.LU R183, [R1+0xfc] ;  /* 0x0000fc0001b77983 */ /* 0x000ee80000300800 */
[----:B------:R-:W3:Y:S04]  /*1bf00*/  LDL.LU R191, [R1+0xf8] ;  /* 0x0000f80001bf7983 */ /* 0x000ee80000300800 */
[----:B------:R-:W3:Y:S01]  /*1bf10*/  LDL.LU R55, [R1+0xf4] ;  /* 0x0000f40001377983 */ /* 0x000ee20000300800 */
[----:B------:R-:W-:-:S03]  /*1bf20*/  MOV R47, R44 ;  /* 0x0000002c002f7202 */ /* 0x000fc60000000f00 */
[----:B------:R-:W3:Y:S01]  /*1bf30*/  LDL.LU R190, [R1+0xdc] ;  /* 0x0000dc0001be7983 */ /* 0x000ee20000300800 */
[----:B------:R-:W-:-:S03]  /*1bf40*/  MOV R46, R36 ;  /* 0x00000024002e7202 */ /* 0x000fc60000000f00 */
[----:B------:R-:W3:Y:S04]  /*1bf50*/  LDL.LU R188, [R1+0xd8] ;  /* 0x0000d80001bc7983 */ /* 0x000ee80000300800 */
[----:B------:R-:W3:Y:S04]  /*1bf60*/  LDL.LU R186, [R1+0xd4] ;  /* 0x0000d40001ba7983 */ /* 0x000ee80000300800 */
[----:B------:R-:W4:Y:S04]  /*1bf70*/  LDL.LU R184, [R1+0xd0] ;  /* 0x0000d00001b87983 */ /* 0x000f280000300800 */
[----:B------:R-:W4:Y:S01]  /*1bf80*/  LDL.LU R181, [R1+0xcc] ;  /* 0x0000cc0001b57983 */ /* 0x000f220000300800 */
[----:B------:R-:W-:-:S03]  /*1bf90*/  MOV R252, R47 ;  /* 0x0000002f00fc7202 */ /* 0x000fc60000000f00 */
[----:B------:R-:W4:Y:S01]  /*1bfa0*/  LDL.LU R180, [R1+0xc8] ;  /* 0x0000c80001b47983 */ /* 0x000f220000300800 */
[----:B------:R-:W-:-:S03]  /*1bfb0*/  FFMA R199, R104, R24, R239 ;  /* 0x0000001868c77223 */ /* 0x000fc600000000ef */
[----:B------:R-:W4:Y:S01]  /*1bfc0*/  LDL.LU R54, [R1+0xc4] ;  /* 0x0000c40001367983 */ /* 0x000f220000300800 */
[----:B------:R-:W-:-:S03]  /*1bfd0*/  MOV R251, R46 ;  /* 0x0000002e00fb7202 */ /* 0x000fc60000000f00 */
[----:B------:R-:W4:Y:S01]  /*1bfe0*/  LDL.LU R53, [R1+0xc0] ;  /* 0x0000c00001357983 */ /* 0x000f220000300800 */
[----:B------:R-:W-:-:S03]  /*1bff0*/  MOV R239, R45 ;  /* 0x0000002d00ef7202 */ /* 0x000fc60000000f00 */
[----:B------:R-:W4:Y:S04]  /*1c000*/  LDL.LU R52, [R1+0xbc] ;  /* 0x0000bc0001347983 */ /* 0x000f280000300800 */
[----:B------:R-:W4:Y:S04]  /*1c010*/  LDL.LU R47, [R1+0xb8] ;  /* 0x0000b800012f7983 */ /* 0x000f280000300800 */
[----:B------:R-:W4:Y:S04]  /*1c020*/  LDL.LU R46, [R1+0xb4] ;  /* 0x0000b400012e7983 */ /* 0x000f280000300800 */
[----:B------:R-:W4:Y:S01]  /*1c030*/  LDL.LU R45, [R1+0xb0] ;  /* 0x0000b000012d7983 */ /* 0x000f220000300800 */
[-C--:B------:R-:W-:Y:S01]  /*1c040*/  FFMA R212, R56, R16.reuse, R212 ;  /* 0x0000001038d47223 */ /* 0x080fe200000000d4 */
        /* <DEDUP_REMOVED lines=11> */
[-C--:B-1----:R-:W-:Y:S01]  /*1c100*/  FFMA R3, R156, R16.reuse, R219 ;  /* 0x000000109c037223 */ /* 0x082fe200000000db */
[-C--:B------:R-:W-:Y:S01]  /*1c110*/  FFMA R4, R160, R16.reuse, R221 ;  /* 0x00000010a0047223 */ /* 0x080fe200000000dd */
[-C--:B------:R-:W-:Y:S01]  /*1c120*/  FFMA R13, R164, R16.reuse, R225 ;  /* 0x00000010a40d7223 */ /* 0x080fe200000000e1 */
[----:B------:R-:W-:Y:S01]  /*1c130*/  FFMA R31, R176, R16, R31 ;  /* 0x00000010b01f7223 */ /* 0x000fe2000000001f */
        /* <DEDUP_REMOVED lines=88> */
[----:B------:R-:W-:-:S02]  /*1c6c0*/  FFMA R20, R140, R24, R230 ;  /* 0x000000188c147223 */ /* 0x000fc400000000e6 */
[-C--:B------:R-:W-:Y:S01]  /*1c6d0*/  FFMA R11, R133, R25.reuse, R13 ;  /* 0x00000019850b7223 */ /* 0x080fe2000000000d */
[-C--:B------:R-:W-:Y:S01]  /*1c6e0*/  FFMA R13, R137, R25.reuse, R18 ;  /* 0x00000019890d7223 */ /* 0x080fe20000000012 */
[-C--:B------:R-:W-:Y:S02]  /*1c6f0*/  FFMA R18, R141, R25.reuse, R20 ;  /* 0x000000198d127223 */ /* 0x080fe40000000014 */
[----:B------:R-:W1:Y:S01]  /*1c700*/  LDS.128 R20, [R32+0x3b0] ;  /* 0x0003b00020147984 */ /* 0x000e620000000c00 */
        /* <DEDUP_REMOVED lines=51> */
[-C--:B--2---:R-:W-:Y:S01]  /*1ca40*/  FFMA R37, R151, R27.reuse, R36 ;  /* 0x0000001b97257223 */ /* 0x084fe20000000024 */
        /* <DEDUP_REMOVED lines=26> */
[----:B------:R-:W-:Y:S01]  /*1cbf0*/  STL [R1+0x4c], R37 ;  /* 0x00004c2501007387 */ /* 0x000fe20000100800 */
[-C--:B------:R-:W-:Y:S01]  /*1cc00*/  FFMA R28, R171, R27.reuse, R25 ;  /* 0x0000001bab1c7223 */ /* 0x080fe20000000019 */
[-C--:B------:R-:W-:Y:S01]  /*1cc10*/  FFMA R25, R175, R27.reuse, R24 ;  /* 0x0000001baf197223 */ /* 0x080fe20000000018 */
[----:B------:R-:W-:Y:S01]  /*1cc20*/  FFMA R24, R179, R27, R26 ;  /* 0x0000001bb3187223 */ /* 0x000fe2000000001a */
[----:B------:R-:W-:Y:S04]  /*1cc30*/  STL [R1+0x50], R36 ;  /* 0x0000502401007387 */ /* 0x000fe80000100800 */
[----:B------:R-:W-:Y:S04]  /*1cc40*/  STL [R1+0x54], R31 ;  /* 0x0000541f01007387 */ /* 0x000fe80000100800 */
[----:B------:R-:W-:Y:S04]  /*1cc50*/  STL [R1+0x58], R30 ;  /* 0x0000581e01007387 */ /* 0x000fe80000100800 */
[----:B------:R-:W-:Y:S04]  /*1cc60*/  STL [R1+0x5c], R29 ;  /* 0x00005c1d01007387 */ /* 0x000fe80000100800 */
[----:B------:R-:W-:Y:S04]  /*1cc70*/  STL [R1+0x60], R28 ;  /* 0x0000601c01007387 */ /* 0x000fe80000100800 */
[----:B------:R-:W-:Y:S04]  /*1cc80*/  STL [R1+0x68], R25 ;  /* 0x0000681901007387 */ /* 0x000fe80000100800 */
[----:B------:R-:W-:Y:S04]  /*1cc90*/  STL [R1+0x64], R24 ;  /* 0x0000641801007387 */ /* 0x000fe80000100800 */
[----:B------:R-:W2:Y:S04]  /*1cca0*/  LDL.LU R234, [R1+0xa8] ;  /* 0x0000a80001ea7983 */ /* 0x000ea80000300800 */
[----:B------:R-:W2:Y:S04]  /*1ccb0*/  LDL.LU R210, [R1+0x94] ;  /* 0x0000940001d27983 */ /* 0x000ea80000300800 */
[----:B------:R-:W2:Y:S04]  /*1ccc0*/  LDL.LU R223, [R1+0x88] ;  /* 0x0000880001df7983 */ /* 0x000ea80000300800 */
[----:B------:R-:W2:Y:S04]  /*1ccd0*/  LDL.LU R240, [R1+0x78] ;  /* 0x0000780001f07983 */ /* 0x000ea80000300800 */
[----:B------:R-:W2:Y:S04]  /*1cce0*/  LDL.LU R241, [R1+0x74] ;  /* 0x0000740001f17983 */ /* 0x000ea80000300800 */
[----:B------:R-:W2:Y:S04]  /*1ccf0*/  LDL.LU R242, [R1+0x70] ;  /* 0x0000700001f27983 */ /* 0x000ea80000300800 */
[----:B------:R-:W2:Y:S01]  /*1cd00*/  LDL.LU R206, [R1+0x6c] ;  /* 0x00006c0001ce7983 */ /* 0x000ea20000300800 */
[----:B-1----:R-:W-:-:S03]  /*1cd10*/  FFMA R48, R48, R20, R239 ;  /* 0x0000001430307223 */ /* 0x002fc600000000ef */
[----:B------:R-:W2:Y:S01]  /*1cd20*/  LDL.LU R235, [R1+0x34] ;  /* 0x0000340001eb7983 */ /* 0x000ea20000300800 */
[----:B------:R-:W-:-:S03]  /*1cd30*/  FFMA R200, R148, R20, R200 ;  /* 0x0000001494c87223 */ /* 0x000fc600000000c8 */
[----:B------:R-:W2:Y:S01]  /*1cd40*/  LDL.LU R236, [R1+0x30] ;  /* 0x0000300001ec7983 */ /* 0x000ea20000300800 */
[-C--:B------:R-:W-:Y:S01]  /*1cd50*/  FFMA R201, R152, R20.reuse, R201 ;  /* 0x0000001498c97223 */ /* 0x080fe200000000c9 */
[-C--:B------:R-:W-:Y:S02]  /*1cd60*/  FFMA R207, R168, R20.reuse, R207 ;  /* 0x00000014a8cf7223 */ /* 0x080fe400000000cf */
[----:B------:R-:W2:Y:S01]  /*1cd70*/  LDL.LU R237, [R1+0x2c] ;  /* 0x00002c0001ed7983 */ /* 0x000ea20000300800 */
[----:B------:R-:W-:-:S03]  /*1cd80*/  FFMA R202, R156, R20, R202 ;  /* 0x000000149cca7223 */ /* 0x000fc600000000ca */
[----:B------:R-:W2:Y:S01]  /*1cd90*/  LDL.LU R238, [R1+0x28] ;  /* 0x0000280001ee7983 */ /* 0x000ea20000300800 */
[-C--:B------:R-:W-:Y:S01]  /*1cda0*/  FFMA R56, R56, R20.reuse, R251 ;  /* 0x0000001438387223 */ /* 0x080fe200000000fb */
[-C--:B------:R-:W-:Y:S02]  /*1cdb0*/  FFMA R60, R60, R20.reuse, R252 ;  /* 0x000000143c3c7223 */ /* 0x080fe400000000fc */
[----:B------:R-:W2:Y:S01]  /*1cdc0*/  LDL.LU R239, [R1+0x24] ;  /* 0x0000240001ef7983 */ /* 0x000ea20000300800 */
[-C--:B---3--:R-:W-:Y:S01]  /*1cdd0*/  FFMA R64, R64, R20.reuse, R245 ;  /* 0x0000001440407223 */ /* 0x088fe200000000f5 */
[-C--:B----4-:R-:W-:Y:S01]  /*1cde0*/  FFMA R68, R68, R20.reuse, R189 ;  /* 0x0000001444447223 */ /* 0x090fe200000000bd */
[-C--:B------:R-:W-:Y:S01]  /*1cdf0*/  FFMA R72, R72, R20.reuse, R187 ;  /* 0x0000001448487223 */ /* 0x080fe200000000bb */
[----:B------:R-:W3:Y:S01]  /*1ce00*/  LDL.LU R243, [R1+0x20] ;  /* 0x0000200001f37983 */ /* 0x000ee20000300800 */
        /* <DEDUP_REMOVED lines=14> */
[----:B------:R-:W4:Y:S01]  /*1cef0*/  LDL.LU R244, [R1+0x1c] ;  /* 0x00001c0001f47983 */ /* 0x000f220000300800 */
[-C--:B------:R-:W-:Y:S01]  /*1cf00*/  FFMA R203, R160, R20.reuse, R203 ;  /* 0x00000014a0cb7223 */ /* 0x080fe200000000cb */
[-C--:B------:R-:W-:Y:S01]  /*1cf10*/  FFMA R204, R164, R20.reuse, R204 ;  /* 0x00000014a4cc7223 */ /* 0x080fe200000000cc */
[-C--:B------:R-:W-:Y:S01]  /*1cf20*/  FFMA R128, R128, R20.reuse, R52 ;  /* 0x0000001480807223 */ /* 0x080fe20000000034 */
[-C--:B------:R-:W-:Y:S01]  /*1cf30*/  FFMA R211, R172, R20.reuse, R211 ;  /* 0x00000014acd37223 */ /* 0x080fe200000000d3 */
[-C--:B------:R-:W-:Y:S01]  /*1cf40*/  FFMA R43, R176, R20.reuse, R43 ;  /* 0x00000014b02b7223 */ /* 0x080fe2000000002b */
[----:B------:R-:W3:Y:S01]  /*1cf50*/  LDL.LU R247, [R1+0x18] ;  /* 0x0000180001f77983 */ /* 0x000ee20000300800 */
[-C--:B------:R-:W-:Y:S01]  /*1cf60*/  FFMA R132, R132, R20.reuse, R47 ;  /* 0x0000001484847223 */ /* 0x080fe2000000002f */
[-C--:B------:R-:W-:Y:S01]  /*1cf70*/  FFMA R176, R149, R21.reuse, R200 ;  /* 0x0000001595b07223 */ /* 0x080fe200000000c8 */
[-C--:B------:R-:W-:Y:S01]  /*1cf80*/  FFMA R201, R153, R21.reuse, R201 ;  /* 0x0000001599c97223 */ /* 0x080fe200000000c9 */
[----:B------:R-:W3:Y:S01]  /*1cf90*/  LDL.LU R248, [R1+0x14] ;  /* 0x0000140001f87983 */ /* 0x000ee20000300800 */
[-C--:B------:R-:W-:Y:S01]  /*1cfa0*/  FFMA R136, R136, R20.reuse, R46 ;  /* 0x0000001488887223 */ /* 0x080fe2000000002e */
[-C--:B------:R-:W-:Y:S01]  /*1cfb0*/  FFMA R207, R169, R21.reuse, R207 ;  /* 0x00000015a9cf7223 */ /* 0x080fe200000000cf */
[----:B------:R-:W-:Y:S01]  /*1cfc0*/  FFMA R140, R140, R20, R45 ;  /* 0x000000148c8c7223 */ /* 0x000fe2000000002d */
[----:B------:R-:W3:Y:S01]  /*1cfd0*/  LDL.LU R249, [R1+0x10] ;  /* 0x0000100001f97983 */ /* 0x000ee20000300800 */
[-C--:B------:R-:W-:Y:S01]  /*1cfe0*/  FFMA R202, R157, R21.reuse, R202 ;  /* 0x000000159dca7223 */ /* 0x080fe200000000ca */
[-C--:B------:R-:W-:Y:S01]  /*1cff0*/  FFMA R48, R49, R21.reuse, R48 ;  /* 0x0000001531307223 */ /* 0x080fe20000000030 */
        /* <DEDUP_REMOVED lines=61> */
[----:B------:R-:W3:Y:S01]  /*1d3d0*/  LDL.LU R207, [R1+0x98] ;  /* 0x0000980001cf7983 */ /* 0x000ee20000300800 */
[-C--:B------:R-:W-:Y:S01]  /*1d3e0*/  FFMA R20, R174, R22.reuse, R20 ;  /* 0x00000016ae147223 */ /* 0x080fe20000000014 */
[----:B------:R-:W-:Y:S01]  /*1d3f0*/  FFMA R205, R178, R22, R43 ;  /* 0x00000016b2cd7223 */ /* 0x000fe2000000002b */
[-C--:B------:R-:W-:Y:S01]  /*1d400*/  FFMA R151, R151, R23.reuse, R176 ;  /* 0x0000001797977223 */ /* 0x080fe200000000b0 */
[----:B------:R-:W3:Y:S01]  /*1d410*/  LDL.LU R22, [R1+0x8c] ;  /* 0x00008c0001167983 */ /* 0x000ee20000300800 */
[-C--:B------:R-:W-:Y:S01]  /*1d420*/  FFMA R155, R155, R23.reuse, R21 ;  /* 0x000000179b9b7223 */ /* 0x080fe20000000015 */
[----:B------:R-:W-:-:S02]  /*1d430*/  FFMA R159, R159, R23, R202 ;  /* 0x000000179f9f7223 */ /* 0x000fc400000000ca */
[----:B------:R-:W3:Y:S01]  /*1d440*/  LDL.LU R178, [R1+0x84] ;  /* 0x0000840001b27983 */ /* 0x000ee20000300800 */
[----:B------:R-:W-:-:S03]  /*1d450*/  FFMA R163, R163, R23, R177 ;  /* 0x00000017a3a37223 */ /* 0x000fc600000000b1 */
[----:B------:R-:W3:Y:S01]  /*1d460*/  LDL.LU R176, [R1+0x80] ;  /* 0x0000800001b07983 */ /* 0x000ee20000300800 */
[----:B------:R-:W-:-:S03]  /*1d470*/  FFMA R167, R167, R23, R200 ;  /* 0x00000017a7a77223 */ /* 0x000fc600000000c8 */
[----:B------:R-:W3:Y:S01]  /*1d480*/  LDL.LU R21, [R1+0x90] ;  /* 0x0000900001157983 */ /* 0x000ee20000300800 */
[----:B------:R-:W-:-:S03]  /*1d490*/  FFMA R171, R171, R23, R201 ;  /* 0x00000017abab7223 */ /* 0x000fc600000000c9 */
[----:B------:R-:W3:Y:S04]  /*1d4a0*/  LDL.LU R202, [R1+0x9c] ;  /* 0x00009c0001ca7983 */ /* 0x000ee80000300800 */
[----:B------:R-:W3:Y:S04]  /*1d4b0*/  LDL.LU R177, [R1+0xa0] ;  /* 0x0000a00001b17983 */ /* 0x000ee80000300800 */
[----:B------:R-:W3:Y:S04]  /*1d4c0*/  LDL.LU R200, [R1+0xa4] ;  /* 0x0000a40001c87983 */ /* 0x000ee80000300800 */
[----:B------:R-:W3:Y:S01]  /*1d4d0*/  LDL.LU R201, [R1+0xac] ;  /* 0x0000ac0001c97983 */ /* 0x000ee20000300800 */
[----:B------:R-:W-:Y:S01]  /*1d4e0*/  FFMA R148, R59, R23, R56 ;  /* 0x000000173b947223 */ /* 0x000fe20000000038 */
[----:B------:R-:W-:Y:S01]  /*1d4f0*/  FFMA R214, R103, R27, R214 ;  /* 0x0000001b67d67223 */ /* 0x000fe200000000d6 */
[-C--:B------:R-:W-:Y:S01]  /*1d500*/  FFMA R152, R71, R23.reuse, R68 ;  /* 0x0000001747987223 */ /* 0x080fe20000000044 */
[----:B------:R-:W-:Y:S01]  /*1d510*/  FFMA R162, R103, R23, R100 ;  /* 0x0000001767a27223 */ /* 0x000fe20000000064 */
[----:B------:R-:W-:Y:S01]  /*1d520*/  LDS.128 R52, [R0.X4+UR5+0xc0] ;  /* 0x0000c00500347984 */ /* 0x000fe20008004c00 */
[-C--:B------:R-:W-:Y:S01]  /*1d530*/  FFMA R199, R107, R27.reuse, R199 ;  /* 0x0000001b6bc77223 */ /* 0x080fe200000000c7 */
[----:B------:R-:W-:Y:S01]  /*1d540*/  FFMA R198, R111, R27, R198 ;  /* 0x0000001b6fc67223 */ /* 0x000fe200000000c6 */
[-C--:B------:R-:W-:Y:S01]  /*1d550*/  FFMA R149, R63, R23.reuse, R60 ;  /* 0x000000173f957223 */ /* 0x080fe2000000003c */
[----:B------:R-:W-:Y:S01]  /*1d560*/  LDS.128 R56, [R32+0xc0] ;  /* 0x0000c00020387984 */ /* 0x000fe20000000c00 */
[-C--:B------:R-:W-:Y:S01]  /*1d570*/  FFMA R164, R107, R23.reuse, R104 ;  /* 0x000000176ba47223 */ /* 0x080fe20000000068 */
[----:B------:R-:W-:Y:S01]  /*1d580*/  FFMA R165, R111, R23, R108 ;  /* 0x000000176fa57223 */ /* 0x000fe2000000006c */
[-C--:B------:R-:W-:Y:S01]  /*1d590*/  FFMA R197, R115, R27.reuse, R197 ;  /* 0x0000001b73c57223 */ /* 0x080fe200000000c5 */
[----:B------:R-:W-:Y:S01]  /*1d5a0*/  LDS.128 R68, [R0.X4+UR5+0x3c0] ;  /* 0x0003c00500447984 */ /* 0x000fe20008004c00 */
[-C--:B------:R-:W-:Y:S01]  /*1d5b0*/  FFMA R16, R119, R27.reuse, R16 ;  /* 0x0000001b77107223 */ /* 0x080fe20000000010 */
[----:B------:R-:W-:Y:S01]  /*1d5c0*/  FFMA R12, R147, R27, R12 ;  /* 0x0000001b930c7223 */ /* 0x000fe2000000000c */
[-C--:B------:R-:W-:Y:S01]  /*1d5d0*/  FFMA R150, R67, R23.reuse, R64 ;  /* 0x0000001743967223 */ /* 0x080fe20000000040 */
[----:B------:R-:W-:Y:S01]  /*1d5e0*/  LDS.128 R100, [R0.X4+UR5+0x23c0] ;  /* 0x0023c00500647984 */ /* 0x000fe20008004c00 */
[-C--:B------:R-:W-:Y:S01]  /*1d5f0*/  FFMA R166, R115, R23.reuse, R112 ;  /* 0x0000001773a67223 */ /* 0x080fe20000000070 */
[-C--:B------:R-:W-:Y:S01]  /*1d600*/  FFMA R168, R119, R23.reuse, R116 ;  /* 0x0000001777a87223 */ /* 0x080fe20000000074 */
[----:B------:R-:W-:Y:S01]  /*1d610*/  FFMA R204, R147, R23, R144 ;  /* 0x0000001793cc7223 */ /* 0x000fe20000000090 */
[----:B------:R-:W2:Y:S01]  /*1d620*/  LDS.128 R60, [R0.X4+UR5+0x1c0] ;  /* 0x0001c005003c7984 */ /* 0x000ea20008004c00 */
[-C--:B------:R-:W-:Y:S01]  /*1d630*/  FFMA R233, R75, R27.reuse, R233 ;  /* 0x0000001b4be97223 */ /* 0x080fe200000000e9 */
[----:B------:R-:W-:-:S02]  /*1d640*/  FFMA R232, R79, R27, R232 ;  /* 0x0000001b4fe87223 */ /* 0x000fc400000000e8 */
[----:B------:R-:W-:Y:S01]  /*1d650*/  LDS.128 R104, [R0.X4+UR5+0x30c0] ;  /* 0x0030c00500687984 */ /* 0x000fe20008004c00 */
[-C--:B------:R-:W-:Y:S01]  /*1d660*/  FFMA R231, R83, R27.reuse, R231 ;  /* 0x0000001b53e77223 */ /* 0x080fe200000000e7 */
[-C--:B------:R-:W-:Y:S02]  /*1d670*/  FFMA R230, R87, R27.reuse, R230 ;  /* 0x0000001b57e67223 */ /* 0x080fe400000000e6 */
[----:B------:R-:W-:Y:S01]  /*1d680*/  LDS.128 R108, [R0.X4+UR5+0x31c0] ;  /* 0x0031c005006c7984 */ /* 0x000fe20008004c00 */
[-C--:B------:R-:W-:Y:S01]  /*1d690*/  FFMA R229, R91, R27.reuse, R229 ;  /* 0x0000001b5be57223 */ /* 0x080fe200000000e5 */
[-C--:B------:R-:W-:Y:S01]  /*1d6a0*/  FFMA R222, R95, R27.reuse, R222 ;  /* 0x0000001b5fde7223 */ /* 0x080fe200000000de */
[-C--:B------:R-:W-:Y:S01]  /*1d6b0*/  FFMA R218, R99, R27.reuse, R218 ;  /* 0x0000001b63da7223 */ /* 0x080fe200000000da */
[----:B------:R-:W-:Y:S01]  /*1d6c0*/  LDS.128 R64, [R0.X4+UR5+0x2c0] ;  /* 0x0002c00500407984 */ /* 0x000fe20008004c00 */
[-C--:B------:R-:W-:Y:S01]  /*1d6d0*/  FFMA R14, R123, R27.reuse, R14 ;  /* 0x0000001b7b0e7223 */ /* 0x080fe2000000000e */
[-C--:B------:R-:W-:Y:S01]  /*1d6e0*/  FFMA R15, R127, R27.reuse, R15 ;  /* 0x0000001b7f0f7223 */ /* 0x080fe2000000000f */
[-C--:B------:R-:W-:Y:S01]  /*1d6f0*/  FFMA R17, R131, R27.reuse, R17 ;  /* 0x0000001b83117223 */ /* 0x080fe20000000011 */
[----:B------:R-:W1:Y:S01]  /*1d700*/  LDS.128 R112, [R0.X4+UR5+0x32c0] ;  /* 0x0032c00500707984 */ /* 0x000e620008004c00 */
[-C--:B------:R-:W-:Y:S01]  /*1d710*/  FFMA R11, R135, R27.reuse, R11 ;  /* 0x0000001b870b7223 */ /* 0x080fe2000000000b */
[-C--:B------:R-:W-:Y:S01]  /*1d720*/  FFMA R13, R139, R27.reuse, R13 ;  /* 0x0000001b8b0d7223 */ /* 0x080fe2000000000d */
[----:B------:R-:W-:Y:S01]  /*1d730*/  FFMA R18, R143, R27, R18 ;  /* 0x0000001b8f127223 */ /* 0x000fe20000000012 */
        /* <DEDUP_REMOVED lines=16> */
[----:B------:R-:W-:Y:S04]  /*1d840*/  LDS.128 R180, [R0.X4+UR5+0x53c0] ;  /* 0x0053c00500b47984 */ /* 0x000fe80008004c00 */
[----:B------:R-:W-:Y:S04]  /*1d850*/  LDS.128 R184, [R0.X4+UR5+0x60c0] ;  /* 0x0060c00500b87984 */ /* 0x000fe80008004c00 */
[----:B------:R-:W-:Y:S04]  /*1d860*/  LDS.128 R188, [R0.X4+UR5+0x61c0] ;  /* 0x0061c00500bc7984 */ /* 0x000fe80008004c00 */
[----:B------:R-:W-:Y:S04]  /*1d870*/  LDS.128 R72, [R0.X4+UR5+0x10c0] ;  /* 0x0010c00500487984 */ /* 0x000fe80008004c00 */
[----:B------:R-:W-:Y:S04]  /*1d880*/  LDS.128 R76, [R0.X4+UR5+0x11c0] ;  /* 0x0011c005004c7984 */ /* 0x000fe80008004c00 */
[----:B------:R-:W1:Y:S04]  /*1d890*/  LDS.128 R80, [R0.X4+UR5+0x12c0] ;  /* 0x0012c00500507984 */ /* 0x000e680008004c00 */
[----:B------:R-:W-:Y:S04]  /*1d8a0*/  LDS.128 R84, [R0.X4+UR5+0x13c0] ;  /* 0x0013c00500547984 */ /* 0x000fe80008004c00 */
[----:B------:R-:W-:Y:S04]  /*1d8b0*/  LDS.128 R88, [R0.X4+UR5+0x20c0] ;  /* 0x0020c00500587984 */ /* 0x000fe80008004c00 */
[----:B------:R-:W1:Y:S04]  /*1d8c0*/  LDS.128 R92, [R0.X4+UR5+0x21c0] ;  /* 0x0021c005005c7984 */ /* 0x000e680008004c00 */
[----:B------:R-:W-:Y:S04]  /*1d8d0*/  LDS.128 R96, [R0.X4+UR5+0x22c0] ;  /* 0x0022c00500607984 */ /* 0x000fe80008004c00 */
[----:B------:R-:W1:Y:S04]  /*1d8e0*/  LDS.128 R120, [R0.X4+UR5+0x40c0] ;  /* 0x0040c00500787984 */ /* 0x000e680008004c00 */
[----:B------:R-:W1:Y:S04]  /*1d8f0*/  LDS.128 R124, [R0.X4+UR5+0x41c0] ;  /* 0x0041c005007c7984 */ /* 0x000e680008004c00 */
[----:B------:R-:W1:Y:S04]  /*1d900*/  LDS.128 R128, [R0.X4+UR5+0x42c0] ;  /* 0x0042c00500807984 */ /* 0x000e680008004c00 */
[----:B------:R-:W2:Y:S04]  /*1d910*/  LDS.128 R132, [R0.X4+UR5+0x43c0] ;  /* 0x0043c00500847984 */ /* 0x000ea80008004c00 */
[----:B------:R-:W2:Y:S04]  /*1d920*/  LDS.128 R136, [R0.X4+UR5+0x50c0] ;  /* 0x0050c00500887984 */ /* 0x000ea80008004c00 */
[----:B------:R-:W2:Y:S04]  /*1d930*/  LDS.128 R140, [R0.X4+UR5+0x51c0] ;  /* 0x0051c005008c7984 */ /* 0x000ea80008004c00 */
[----:B------:R-:W-:Y:S04]  /*1d940*/  LDS.128 R48, [R0.X4+UR5+0x62c0] ;  /* 0x0062c00500307984 */ /* 0x000fe80008004c00 */
[----:B------:R-:W-:Y:S04]  /*1d950*/  LDS.128 R24, [R0.X4+UR5+0x63c0] ;  /* 0x0063c00500187984 */ /* 0x000fe80008004c00 */
[----:B------:R-:W-:Y:S04]  /*1d960*/  LDS.128 R28, [R0.X4+UR5+0x70c0] ;  /* 0x0070c005001c7984 */ /* 0x000fe80008004c00 */
[----:B------:R-:W-:Y:S04]  /*1d970*/  LDS.128 R36, [R0.X4+UR5+0x71c0] ;  /* 0x0071c00500247984 */ /* 0x000fe80008004c00 */
[----:B------:R-:W2:Y:S04]  /*1d980*/  LDS.128 R40, [R0.X4+UR5+0x72c0] ;  /* 0x0072c00500287984 */ /* 0x000ea80008004c00 */
[----:B------:R-:W2:Y:S01]  /*1d990*/  LDS.128 R44, [R0.X4+UR5+0x73c0] ;  /* 0x0073c005002c7984 */ /* 0x000ea20008004c00 */
[-C--:B------:R-:W-:Y:S01]  /*1d9a0*/  FFMA R205, R179, R23.reuse, R205 ;  /* 0x00000017b3cd7223 */ /* 0x080fe200000000cd */
[----:B------:R-:W-:Y:S01]  /*1d9b0*/  FFMA R175, R175, R23, R20 ;  /* 0x00000017afaf7223 */ /* 0x000fe20000000014 */
[-C--:B--2---:R-:W-:Y:S01]  /*1d9c0*/  FFMA R234, R60, R56.reuse, R234 ;  /* 0x000000383cea7223 */ /* 0x084fe200000000ea */
[-C--:B-1----:R-:W-:Y:S01]  /*1d9d0*/  FFMA R23, R112, R56.reuse, R241 ;  /* 0x0000003870177223 */ /* 0x082fe200000000f1 */
        /* <DEDUP_REMOVED lines=17> */
[----:B----4-:R-:W-:Y:S01]  /*1daf0*/  FFMA R241, R180, R56, R244 ;  /* 0x00000038b4f17223 */ /* 0x010fe200000000f4 */
[-C--:B------:R-:W-:Y:S01]  /*1db00*/  FFMA R238, R137, R57.reuse, R238 ;  /* 0x0000003989ee7223 */ /* 0x080fe200000000ee */
[-C--:B------:R-:W-:Y:S01]  /*1db10*/  FFMA R239, R141, R57.reuse, R239 ;  /* 0x000000398def7223 */ /* 0x080fe200000000ef */
[-C--:B------:R-:W-:Y:S01]  /*1db20*/  FFMA R250, R41, R57.reuse, R250 ;  /* 0x0000003929fa7223 */ /* 0x080fe200000000fa */
[-C--:B------:R-:W-:Y:S01]  /*1db30*/  FFMA R241, R181, R57.reuse, R241 ;  /* 0x00000039b5f17223 */ /* 0x080fe200000000f1 */
[----:B------:R-:W-:Y:S01]  /*1db40*/  FFMA R246, R45, R57, R246 ;  /* 0x000000392df67223 */ /* 0x000fe200000000f6 */
[-C--:B------:R-:W-:Y:S01]  /*1db50*/  FFMA R234, R62, R58.reuse, R234 ;  /* 0x0000003a3eea7223 */ /* 0x080fe200000000ea */
[-C--:B------:R-:W-:Y:S01]  /*1db60*/  FFMA R210, R82, R58.reuse, R210 ;  /* 0x0000003a52d27223 */ /* 0x080fe200000000d2 */
[----:B------:R-:W-:Y:S01]  /*1db70*/  FFMA R223, R94, R58, R223 ;  /* 0x0000003a5edf7223 */ /* 0x000fe200000000df */
[-C--:B---3--:R-:W-:Y:S01]  /*1db80*/  FFMA R244, R48, R56.reuse, R249 ;  /* 0x0000003830f47223 */ /* 0x088fe200000000f9 */
[----:B------:R-:W-:-:S03]  /*1db90*/  FFMA R245, R24, R56, R245 ;  /* 0x0000003818f57223 */ /* 0x000fc600000000f5 */
        /* <DEDUP_REMOVED lines=69> */
[----:B------:R-:W1:Y:S04]  /*1dff0*/  LDS.128 R20, [R32+0x1c0] ;  /* 0x0001c00020147984 */ /* 0x000e680000000c00 */
[----:B------:R2:W-:Y:S04]  /*1e000*/  STL [R1+0xcc], R179 ;  /* 0x0000ccb301007387 */ /* 0x0005e80000100800 */
[----:B------:R3:W-:Y:S04]  /*1e010*/  STL [R1+0xc8], R58 ;  /* 0x0000c83a01007387 */ /* 0x0007e80000100800 */
[----:B------:R4:W-:Y:S01]  /*1e020*/  STL [R1+0xc4], R57 ;  /* 0x0000c43901007387 */ /* 0x0009e20000100800 */
[-C--:B--2---:R-:W-:Y:S01]  /*1e030*/  FFMA R179, R71, R59.reuse, R201 ;  /* 0x0000003b47b37223 */ /* 0x084fe200000000c9 */
[----:B---3--:R-:W-:-:S04]  /*1e040*/  FFMA R58, R75, R59, R202 ;  /* 0x0000003b4b3a7223 */ /* 0x008fc800000000ca */
[----:B------:R2:W-:Y:S01]  /*1e050*/  STL [R1+0xc0], R179 ;  /* 0x0000c0b301007387 */ /* 0x0005e20000100800 */
[----:B----4-:R-:W-:-:S03]  /*1e060*/  FFMA R57, R79, R59, R207 ;  /* 0x0000003b4f397223 */ /* 0x010fc600000000cf */
[----:B------:R3:W-:Y:S04]  /*1e070*/  STL [R1+0xbc], R58 ;  /* 0x0000bc3a01007387 */ /* 0x0007e80000100800 */
[----:B------:R4:W-:Y:S01]  /*1e080*/  STL [R1+0xb8], R57 ;  /* 0x0000b83901007387 */ /* 0x0009e20000100800 */
[-C--:B--2---:R-:W-:Y:S01]  /*1e090*/  FFMA R179, R83, R59.reuse, R210 ;  /* 0x0000003b53b37223 */ /* 0x084fe200000000d2 */
[-C--:B---3--:R-:W-:Y:S01]  /*1e0a0*/  FFMA R58, R87, R59.reuse, R56 ;  /* 0x0000003b573a7223 */ /* 0x088fe20000000038 */
[-C--:B------:R-:W-:Y:S01]  /*1e0b0*/  FFMA R56, R95, R59.reuse, R223 ;  /* 0x0000003b5f387223 */ /* 0x080fe200000000df */
[-C--:B----4-:R-:W-:Y:S02]  /*1e0c0*/  FFMA R57, R91, R59.reuse, R249 ;  /* 0x0000003b5b397223 */ /* 0x090fe400000000f9 */
[----:B------:R-:W-:Y:S04]  /*1e0d0*/  STL [R1+0xb4], R179 ;  /* 0x0000b4b301007387 */ /* 0x000fe80000100800 */
        /* <DEDUP_REMOVED lines=29> */
[----:B------:R-:W-:Y:S01]  /*1e2b0*/  STL [R1+0x74], R58 ;  /* 0x0000743a01007387 */ /* 0x000fe20000100800 */
[----:B----4-:R-:W-:-:S03]  /*1e2c0*/  FFMA R56, R187, R59, R242 ;  /* 0x0000003bbb387223 */ /* 0x010fc600000000f2 */
[----:B------:R2:W-:Y:S01]  /*1e2d0*/  STL [R1+0x70], R57 ;  /* 0x0000703901007387 */ /* 0x0005e20000100800 */
[----:B-1----:R-:W-:-:S03]  /*1e2e0*/  FFMA R223, R64, R20, R226 ;  /* 0x0000001440df7223 */ /* 0x002fc600000000e2 */
[----:B------:R1:W-:Y:S04]  /*1e2f0*/  STL [R1+0x6c], R56 ;  /* 0x00006c3801007387 */ /* 0x0003e80000100800 */
[----:B------:R-:W3:Y:S01]  /*1e300*/  LDL.LU R226, [R1+0x44] ;  /* 0x0000440001e27983 */ /* 0x000ee20000300800 */
[-C--:B------:R-:W-:Y:S01]  /*1e310*/  FFMA R178, R72, R20.reuse, R224 ;  /* 0x0000001448b27223 */ /* 0x080fe200000000e0 */
[-C--:B------:R-:W-:Y:S01]  /*1e320*/  FFMA R177, R76, R20.reuse, R221 ;  /* 0x000000144cb17223 */ /* 0x080fe200000000dd */
[-C--:B------:R-:W-:Y:S01]  /*1e330*/  FFMA R179, R80, R20.reuse, R220 ;  /* 0x0000001450b37223 */ /* 0x080fe200000000dc */
[-C--:B------:R-:W-:Y:S01]  /*1e340*/  FFMA R176, R92, R20.reuse, R216 ;  /* 0x000000145cb07223 */ /* 0x080fe200000000d8 */
[-C--:B------:R-:W-:Y:S01]  /*1e350*/  FFMA R6, R36, R20.reuse, R6 ;  /* 0x0000001424067223 */ /* 0x080fe20000000006 */
[-C--:B--2---:R-:W-:Y:S01]  /*1e360*/  FFMA R57, R84, R20.reuse, R219 ;  /* 0x0000001454397223 */ /* 0x084fe200000000db */
[-C--:B------:R-:W-:Y:S01]  /*1e370*/  FFMA R10, R188, R20.reuse, R10 ;  /* 0x00000014bc0a7223 */ /* 0x080fe2000000000a */
[-C--:B------:R-:W-:Y:S01]  /*1e380*/  FFMA R220, R73, R21.reuse, R178 ;  /* 0x0000001549dc7223 */ /* 0x080fe200000000b2 */
[-C--:B------:R-:W-:Y:S01]  /*1e390*/  FFMA R58, R88, R20.reuse, R217 ;  /* 0x00000014583a7223 */ /* 0x080fe200000000d9 */
[-C--:B------:R-:W-:Y:S01]  /*1e3a0*/  FFMA R8, R180, R20.reuse, R8 ;  /* 0x00000014b4087223 */ /* 0x080fe20000000008 */
[----:B------:R-:W2:Y:S01]  /*1e3b0*/  LDL.LU R178, [R1] ;  /* 0x0000000001b27983 */ /* 0x000ea20000300800 */
[-C--:B------:R-:W-:Y:S01]  /*1e3c0*/  FFMA R219, R77, R21.reuse, R177 ;  /* 0x000000154ddb7223 */ /* 0x080fe200000000b1 */
[-C--:B------:R-:W-:Y:S01]  /*1e3d0*/  FFMA R211, R100, R20.reuse, R213 ;  /* 0x0000001464d37223 */ /* 0x080fe200000000d5 */
[-C--:B------:R-:W-:Y:S01]  /*1e3e0*/  FFMA R9, R184, R20.reuse, R9 ;  /* 0x00000014b8097223 */ /* 0x080fe20000000009 */
[----:B------:R-:W4:Y:S01]  /*1e3f0*/  LDL.LU R177, [R1+0x38] ;  /* 0x0000380001b17983 */ /* 0x000f220000300800 */
[-C--:B------:R-:W-:Y:S01]  /*1e400*/  FFMA R217, R81, R21.reuse, R179 ;  /* 0x0000001551d97223 */ /* 0x080fe200000000b3 */
[-C--:B------:R-:W-:Y:S01]  /*1e410*/  FFMA R227, R60, R20.reuse, R227 ;  /* 0x000000143ce37223 */ /* 0x080fe200000000e3 */
[-C--:B------:R-:W-:Y:S01]  /*1e420*/  FFMA R213, R93, R21.reuse, R176 ;  /* 0x000000155dd57223 */ /* 0x080fe200000000b0 */
[----:B------:R-:W2:Y:S01]  /*1e430*/  LDL.LU R179, [R1+0x3c] ;  /* 0x00003c0001b37983 */ /* 0x000ea20000300800 */
[----:B------:R-:W-:Y:S01]  /*1e440*/  FFMA R228, R52, R20, R228 ;  /* 0x0000001434e47223 */ /* 0x000fe200000000e4 */
[----:B------:R-:W-:Y:S01]  /*1e450*/  FFMA R237, R37, R21, R6 ;  /* 0x0000001525ed7223 */ /* 0x000fe20000000006 */
[----:B------:R-:W-:Y:S01]  /*1e460*/  FFMA R252, R191, R59, R243 ;  /* 0x0000003bbffc7223 */ /* 0x000fe200000000f3 */
[----:B------:R-:W2:Y:S01]  /*1e470*/  LDL.LU R176, [R1+0x40] ;  /* 0x0000400001b07983 */ /* 0x000ea20000300800 */
[-C--:B------:R-:W-:Y:S01]  /*1e480*/  FFMA R241, R189, R21.reuse, R10 ;  /* 0x00000015bdf17223 */ /* 0x080fe2000000000a */
[----:B------:R-:W-:-:S02]  /*1e490*/  FFMA R243, R181, R21, R8 ;  /* 0x00000015b5f37223 */ /* 0x000fc40000000008 */
[----:B------:R-:W4:Y:S01]  /*1e4a0*/  LDL.LU R6, [R1+0x4c] ;  /* 0x00004c0001067983 */ /* 0x000f220000300800 */
[-C--:B------:R-:W-:Y:S01]  /*1e4b0*/  FFMA R251, R51, R59.reuse, R244 ;  /* 0x0000003b33fb7223 */ /* 0x080fe200000000f4 */
[-C--:B------:R-:W-:Y:S01]  /*1e4c0*/  FFMA R249, R27, R59.reuse, R245 ;  /* 0x0000003b1bf97223 */ /* 0x080fe200000000f5 */
[-C--:B------:R-:W-:Y:S01]  /*1e4d0*/  FFMA R247, R31, R59.reuse, R247 ;  /* 0x0000003b1ff77223 */ /* 0x080fe200000000f7 */
[----:B------:R-:W4:Y:S01]  /*1e4e0*/  LDL.LU R10, [R1+0x50] ;  /* 0x00005000010a7983 */ /* 0x000f220000300800 */
[-C--:B------:R-:W-:Y:S01]  /*1e4f0*/  FFMA R248, R39, R59.reuse, R248 ;  /* 0x0000003b27f87223 */ /* 0x080fe200000000f8 */
[-C--:B------:R-:W-:Y:S01]  /*1e500*/  FFMA R250, R43, R59.reuse, R250 ;  /* 0x0000003b2bfa7223 */ /* 0x080fe200000000fa */
[----:B------:R-:W-:Y:S01]  /*1e510*/  FFMA R246, R47, R59, R246 ;  /* 0x0000003b2ff67223 */ /* 0x000fe200000000f6 */
[-C--:B------:R-:W-:Y:S01]  /*1e520*/  FFMA R242, R185, R21.reuse, R9 ;  /* 0x00000015b9f27223 */ /* 0x080fe20000000009 */
[----:B------:R-:W4:Y:S01]  /*1e530*/  LDL.LU R8, [R1+0x54] ;  /* 0x0000540001087983 */ /* 0x000f220000300800 */
[-C--:B------:R-:W-:Y:S01]  /*1e540*/  FFMA R59, R68, R20.reuse, R225 ;  /* 0x00000014443b7223 */ /* 0x080fe200000000e1 */
[-C--:B------:R-:W-:Y:S01]  /*1e550*/  FFMA R224, R61, R21.reuse, R227 ;  /* 0x000000153de07223 */ /* 0x080fe200000000e3 */
[-C--:B------:R-:W-:Y:S01]  /*1e560*/  FFMA R225, R53, R21.reuse, R228 ;  /* 0x0000001535e17223 */ /* 0x080fe200000000e4 */
[----:B------:R-:W4:Y:S01]  /*1e570*/  LDL.LU R9, [R1+0x58] ;  /* 0x0000580001097983 */ /* 0x000f220000300800 */
[-C--:B-1----:R-:W-:Y:S01]  /*1e580*/  FFMA R56, R96, R20.reuse, R215 ;  /* 0x0000001460387223 */ /* 0x082fe200000000d7 */
        /* <DEDUP_REMOVED lines=17> */
[----:B------:R-:W4:Y:S04]  /*1e6a0*/  LDL.LU R228, [R1+0x60] ;  /* 0x0000600001e47983 */ /* 0x000f280000300800 */
[----:B------:R-:W4:Y:S01]  /*1e6b0*/  LDL.LU R20, [R1+0x68] ;  /* 0x0000680001147983 */ /* 0x000f220000300800 */
[-C--:B------:R-:W-:Y:S01]  /*1e6c0*/  FFMA R221, R69, R21.reuse, R59 ;  /* 0x0000001545dd7223 */ /* 0x080fe2000000003b */
[-C--:B------:R-:W-:Y:S01]  /*1e6d0*/  FFMA R216, R85, R21.reuse, R57 ;  /* 0x0000001555d87223 */ /* 0x080fe20000000039 */
[-C--:B------:R-:W-:Y:S01]  /*1e6e0*/  FFMA R215, R89, R21.reuse, R58 ;  /* 0x0000001559d77223 */ /* 0x080fe2000000003a */
[----:B------:R-:W-:-:S02]  /*1e6f0*/  FFMA R212, R97, R21, R56 ;  /* 0x0000001561d47223 */ /* 0x000fc40000000038 */
        /* <DEDUP_REMOVED lines=60> */
[----:B------:R-:W-:Y:S01]  /*1eac0*/  FFMA R22, R133, R57, R17 ;  /* 0x0000003985167223 */ /* 0x000fe20000000011 */
[----:B------:R-:W-:-:S04]  /*1ead0*/  FFMA R193, R80, R56, R232 ;  /* 0x0000003850c17223 */ /* 0x000fc800000000e8 */
[----:B------:R-:W-:-:S04]  /*1eae0*/  FFMA R193, R81, R57, R193 ;  /* 0x0000003951c17223 */ /* 0x000fc800000000c1 */
[----:B------:R-:W-:Y:S01]  /*1eaf0*/  FFMA R193, R82, R58, R193 ;  /* 0x0000003a52c17223 */ /* 0x000fe200000000c1 */
[C---:B------:R-:W-:Y:S01]  /*1eb00*/  FFMA R217, R83.reuse, R23, R217 ;  /* 0x0000001753d97223 */ /* 0x040fe200000000d9 */
[-C--:B------:R-:W-:Y:S02]  /*1eb10*/  FFMA R192, R84, R56.reuse, R231 ;  /* 0x0000003854c07223 */ /* 0x080fe400000000e7 */
[----:B------:R-:W-:Y:S01]  /*1eb20*/  FFMA R193, R83, R59, R193 ;  /* 0x0000003b53c17223 */ /* 0x000fe200000000c1 */
[-C--:B---3--:R-:W-:Y:S02]  /*1eb30*/  FFMA R3, R52, R56.reuse, R226 ;  /* 0x0000003834037223 */ /* 0x088fe400000000e2 */
[----:B------:R-:W3:Y:S02]  /*1eb40*/  LDL.LU R226, [R1+0x64] ;  /* 0x0000640001e27983 */ /* 0x000ee40000300800 */
[-C--:B------:R-:W-:Y:S01]  /*1eb50*/  FFMA R199, R53, R57.reuse, R3 ;  /* 0x0000003935c77223 */ /* 0x080fe20000000003 */
[----:B------:R-:W-:Y:S01]  /*1eb60*/  FFMA R3, R121, R57, R16 ;  /* 0x0000003979037223 */ /* 0x000fe20000000010 */
[----:B--2---:R-:W-:-:S04]  /*1eb70*/  FFMA R4, R60, R56, R176 ;  /* 0x000000383c047223 */ /* 0x004fc800000000b0 */
[-C--:B------:R-:W-:Y:S01]  /*1eb80*/  FFMA R198, R61, R57.reuse, R4 ;  /* 0x000000393dc67223 */ /* 0x080fe20000000004 */
[-C--:B------:R-:W-:Y:S01]  /*1eb90*/  FFMA R4, R145, R57.reuse, R18 ;  /* 0x0000003991047223 */ /* 0x080fe20000000012 */
[-C--:B----4-:R-:W-:Y:S01]  /*1eba0*/  FFMA R12, R40, R56.reuse, R20 ;  /* 0x00000038280c7223 */ /* 0x090fe20000000014 */
[-C--:B------:R-:W-:Y:S01]  /*1ebb0*/  FFMA R20, R125, R57.reuse, R14 ;  /* 0x000000397d147223 */ /* 0x080fe2000000000e */
[----:B------:R-:W-:Y:S02]  /*1ebc0*/  FFMA R14, R137, R57, R19 ;  /* 0x00000039890e7223 */ /* 0x000fe40000000013 */
[----:B------:R-:W1:Y:S01]  /*1ebd0*/  LDS.128 R16, [R32+0x3c0] ;  /* 0x0003c00020107984 */ /* 0x000e620000000c00 */
[-C--:B------:R-:W-:Y:S01]  /*1ebe0*/  FFMA R7, R188, R56.reuse, R10 ;  /* 0x00000038bc077223 */ /* 0x080fe2000000000a */
[----:B------:R-:W-:-:S04]  /*1ebf0*/  FFMA R10, R28, R56, R227 ;  /* 0x000000381c0a7223 */ /* 0x000fc800000000e3 */
[----:B------:R-:W-:Y:S01]  /*1ec00*/  FFMA R10, R29, R57, R10 ;  /* 0x000000391d0a7223 */ /* 0x000fe2000000000a */
[-C--:B------:R-:W-:Y:S01]  /*1ec10*/  FFMA R5, R64, R56.reuse, R179 ;  /* 0x0000003840057223 */ /* 0x080fe200000000b3 */
[-C--:B------:R-:W-:Y:S01]  /*1ec20*/  FFMA R195, R72, R56.reuse, R178 ;  /* 0x0000003848c37223 */ /* 0x080fe200000000b2 */
[-C--:B------:R-:W-:Y:S01]  /*1ec30*/  FFMA R179, R88, R56.reuse, R230 ;  /* 0x0000003858b37223 */ /* 0x080fe200000000e6 */
[-C--:B------:R-:W-:Y:S01]  /*1ec40*/  FFMA R178, R92, R56.reuse, R229 ;  /* 0x000000385cb27223 */ /* 0x080fe200000000e5 */
[----:B------:R-:W-:Y:S02]  /*1ec50*/  FFMA R11, R36, R56, R228 ;  /* 0x00000038240b7223 */ /* 0x000fe400000000e4 */
[----:B------:R-:W2:Y:S01]  /*1ec60*/  LDS.128 R228, [R0.X4+UR5+0x51d0] ;  /* 0x0051d00500e47984 */ /* 0x000ea20008004c00 */
[-C--:B-1----:R-:W-:Y:S01]  /*1ec70*/  FFMA R154, R80, R16.reuse, R154 ;  /* 0x00000010509a7223 */ /* 0x082fe2000000009a */
[----:B------:R-:W-:-:S03]  /*1ec80*/  FFMA R167, R28, R16, R167 ;  /* 0x000000101ca77223 */ /* 0x000fc600000000a7 */
[-C--:B------:R-:W-:Y:S01]  /*1ec90*/  FFMA R154, R81, R17.reuse, R154 ;  /* 0x00000011519a7223 */ /* 0x080fe2000000009a */
[----:B------:R-:W-:-:S03]  /*1eca0*/  FFMA R167, R29, R17, R167 ;  /* 0x000000111da77223 */ /* 0x000fc600000000a7 */
[----:B------:R-:W-:-:S04]  /*1ecb0*/  FFMA R29, R82, R18, R154 ;  /* 0x00000012521d7223 */ /* 0x000fc8000000009a */
[----:B------:R-:W-:Y:S02]  /*1ecc0*/  FFMA R29, R83, R19, R29 ;  /* 0x00000013531d7223 */ /* 0x000fe4000000001d */
[----:B------:R-:W1:Y:S01]  /*1ecd0*/  LDS.128 R80, [R0.X4+UR5+0xd0] ;  /* 0x0000d00500507984 */ /* 0x000e620008004c00 */
[----:B------:R-:W-:Y:S01]  /*1ece0*/  FFMA R155, R188, R16, R155 ;  /* 0x00000010bc9b7223 */ /* 0x000fe2000000009b */
[----:B------:R-:W-:-:S03]  /*1ecf0*/  FFMA R7, R189, R57, R7 ;  /* 0x00000039bd077223 */ /* 0x000fc60000000007 */
[----:B------:R-:W-:Y:S01]  /*1ed00*/  FFMA R155, R189, R17, R155 ;  /* 0x00000011bd9b7223 */ /* 0x000fe2000000009b */
[----:B------:R-:W-:-:S03]  /*1ed10*/  FFMA R7, R190, R58, R7 ;  /* 0x0000003abe077223 */ /* 0x000fc60000000007 */
[----:B------:R-:W-:Y:S01]  /*1ed20*/  FFMA R155, R190, R18, R155 ;  /* 0x00000012be9b7223 */ /* 0x000fe2000000009b */
[C---:B------:R-:W-:Y:S01]  /*1ed30*/  FFMA R241, R191.reuse, R23, R241 ;  /* 0x00000017bff17223 */ /* 0x040fe200000000f1 */
[C---:B------:R-:W-:Y:S02]  /*1ed40*/  FFMA R7, R191.reuse, R59, R7 ;  /* 0x0000003bbf077223 */ /* 0x040fe40000000007 */
[----:B------:R-:W-:-:S05]  /*1ed50*/  FFMA R191, R191, R19, R155 ;  /* 0x00000013bfbf7223 */ /* 0x000fca000000009b */
[----:B------:R2:W-:Y:S02]  /*1ed60*/  STL [R1+0x2d4], R191 ;  /* 0x0002d4bf01007387 */ /* 0x0005e40000100800 */
[----:B--2---:R-:W-:Y:S02]  /*1ed70*/  MOV R191, R228 ;  /* 0x000000e400bf7202 */ /* 0x004fe40000000f00 */
[----:B-1----:R-:W-:Y:S04]  /*1ed80*/  STL [R1+0x2d0], R83 ;  /* 0x0002d05301007387 */ /* 0x002fe80000100800 */
[----:B------:R-:W-:Y:S04]  /*1ed90*/  STL [R1+0x44], R229 ;  /* 0x000044e501007387 */ /* 0x000fe80000100800 */
[----:B------:R-:W-:Y:S04]  /*1eda0*/  STL.64 [R1+0x48], R230 ;  /* 0x000048e601007387 */ /* 0x000fe80000100a00 */
[----:B------:R-:W1:Y:S01]  /*1edb0*/  LDS.128 R228, [R0.X4+UR5+0x52d0] ;  /* 0x0052d00500e47984 */ /* 0x000e620008004c00 */
[----:B------:R-:W-:-:S03]  /*1edc0*/  FFMA R172, R132, R16, R172 ;  /* 0x0000001084ac7223 */ /* 0x000fc600000000ac */
[----:B-1----:R-:W-:Y:S01]  /*1edd0*/  STL [R1+0x34], R229 ;  /* 0x000034e501007387 */ /* 0x002fe20000100800 */
[----:B------:R-:W-:-:S03]  /*1ede0*/  MOV R83, R228 ;  /* 0x000000e400537202 */ /* 0x000fc60000000f00 */
[----:B------:R-:W-:Y:S04]  /*1edf0*/  STL.64 [R1+0x38], R230 ;  /* 0x000038e601007387 */ /* 0x000fe80000100a00 */
[----:B------:R-:W1:Y:S01]  /*1ee00*/  LDS.128 R228, [R0.X4+UR5+0x53d0] ;  /* 0x0053d00500e47984 */ /* 0x000e620008004c00 */
[----:B------:R-:W-:Y:S01]  /*1ee10*/  FFMA R172, R133, R17, R172 ;  /* 0x0000001185ac7223 */ /* 0x000fe200000000ac */
[C---:B------:R-:W-:Y:S01]  /*1ee20*/  FFMA R6, R184.reuse, R56, R6 ;  /* 0x00000038b8067223 */ /* 0x040fe20000000006 */
        /* <DEDUP_REMOVED lines=8> */
[----:B------:R-:W-:-:S02]  /*1eeb0*/  FFMA R185, R135, R19, R172 ;  /* 0x0000001387b97223 */ /* 0x000fc400000000ac */
[----:B------:R-:W-:Y:S04]  /*1eec0*/  LDS.128 R132, [R0.X4+UR5+0x60d0] ;  /* 0x0060d00500847984 */ /* 0x000fe80008004c00 */
[----:B-1----:R-:W-:Y:S01]  /*1eed0*/  STL [R1+0x24], R229 ;  /* 0x000024e501007387 */ /* 0x002fe20000100800 */
[----:B------:R-:W-:-:S03]  /*1eee0*/  MOV R2, R228 ;  /* 0x000000e400027202 */ /* 0x000fc60000000f00 */
[----:B------:R-:W-:Y:S04]  /*1eef0*/  STL.64 [R1+0x28], R230 ;  /* 0x000028e601007387 */ /* 0x000fe80000100a00 */
[----:B------:R-:W1:Y:S01]  /*1ef00*/  LDS.128 R228, [R0.X4+UR5+0x61d0] ;  /* 0x0061d00500e47984 */ /* 0x000e620008004c00 */
        /* <DEDUP_REMOVED lines=31> */
[-C--:B------:R-:W-:Y:S01]  /*1f100*/  FFMA R197, R65, R57.reuse, R5 ;  /* 0x0000003941c57223 */ /* 0x080fe20000000005 */
[C---:B------:R-:W-:Y:S01]  /*1f110*/  FFMA R5, R181.reuse, R57, R214 ;  /* 0x00000039b5057223 */ /* 0x040fe200000000d6 */
[----:B------:R-:W-:-:S03]  /*1f120*/  FFMA R204, R181, R17, R204 ;  /* 0x00000011b5cc7223 */ /* 0x000fc600000000cc */
[C---:B------:R-:W-:Y:S01]  /*1f130*/  FFMA R5, R182.reuse, R58, R5 ;  /* 0x0000003ab6057223 */ /* 0x040fe20000000005 */
[----:B------:R-:W-:Y:S01]  /*1f140*/  FFMA R204, R182, R18, R204 ;  /* 0x00000012b6cc7223 */ /* 0x000fe200000000cc */
[----:B-1----:R1:W-:Y:S01]  /*1f150*/  STL [R1+0x4], R229 ;  /* 0x000004e501007387 */ /* 0x0023e20000100800 */
[-C--:B------:R-:W-:Y:S01]  /*1f160*/  FFMA R21, R140, R56.reuse, R13 ;  /* 0x000000388c157223 */ /* 0x080fe2000000000d */
[C---:B------:R-:W-:Y:S02]  /*1f170*/  FFMA R5, R183.reuse, R59, R5 ;  /* 0x0000003bb7057223 */ /* 0x040fe40000000005 */
[----:B------:R-:W-:Y:S01]  /*1f180*/  STL.64 [R1+0x10], R132 ;  /* 0x0000108401007387 */ /* 0x000fe20000100a00 */
[-C--:B------:R-:W-:Y:S01]  /*1f190*/  FFMA R196, R68, R56.reuse, R177 ;  /* 0x0000003844c47223 */ /* 0x080fe200000000b1 */
[C---:B---3--:R-:W-:Y:S01]  /*1f1a0*/  FFMA R13, R44.reuse, R56, R226 ;  /* 0x000000382c0d7223 */ /* 0x048fe200000000e2 */
[----:B------:R-:W-:Y:S01]  /*1f1b0*/  FFMA R205, R44, R16, R205 ;  /* 0x000000102ccd7223 */ /* 0x000fe200000000cd */
[----:B------:R-:W-:Y:S01]  /*1f1c0*/  STL.64 [R1+0x18], R134 ;  /* 0x0000188601007387 */ /* 0x000fe20000100a00 */
[----:B------:R-:W-:Y:S01]  /*1f1d0*/  FFMA R183, R183, R19, R204 ;  /* 0x00000013b7b77223 */ /* 0x000fe200000000cc */
[----:B------:R-:W-:Y:S01]  /*1f1e0*/  FFMA R177, R96, R56, R222 ;  /* 0x0000003860b17223 */ /* 0x000fe200000000de */
[----:B------:R-:W-:Y:S01]  /*1f1f0*/  FFMA R166, R116, R16, R166 ;  /* 0x0000001074a67223 */ /* 0x000fe200000000a6 */
[----:B------:R2:W-:Y:S01]  /*1f200*/  STL.64 [R1+0x8], R230 ;  /* 0x000008e601007387 */ /* 0x0005e20000100a00 */
[----:B------:R-:W-:Y:S01]  /*1f210*/  FFMA R194, R76, R56, R233 ;  /* 0x000000384cc27223 */ /* 0x000fe200000000e9 */
[----:B------:R-:W-:-:S02]  /*1f220*/  FFMA R203, R144, R16, R203 ;  /* 0x0000001090cb7223 */ /* 0x000fc400000000cb */
[----:B------:R-:W3:Y:S01]  /*1f230*/  LDL.LU R204, [R1+0xc4] ;  /* 0x0000c40001cc7983 */ /* 0x000ee20000300800 */
[C---:B------:R-:W-:Y:S01]  /*1f240*/  FFMA R13, R45.reuse, R57, R13 ;  /* 0x000000392d0d7223 */ /* 0x040fe2000000000d */
[-C--:B------:R-:W-:Y:S02]  /*1f250*/  FFMA R205, R45, R17.reuse, R205 ;  /* 0x000000112dcd7223 */ /* 0x080fe400000000cd */
[----:B------:R-:W4:Y:S01]  /*1f260*/  LDL.LU R222, [R1+0xc0] ;  /* 0x0000c00001de7983 */ /* 0x000f220000300800 */
[----:B------:R-:W-:Y:S01]  /*1f270*/  MOV R233, R228 ;  /* 0x000000e400e97202 */ /* 0x000fe20000000f00 */
[-C--:B------:R-:W-:Y:S02]  /*1f280*/  FFMA R166, R117, R17.reuse, R166 ;  /* 0x0000001175a67223 */ /* 0x080fe400000000a6 */
[----:B------:R-:W3:Y:S01]  /*1f290*/  LDL.LU R226, [R1+0xbc] ;  /* 0x0000bc0001e27983 */ /* 0x000ee20000300800 */
[----:B------:R-:W-:-:S03]  /*1f2a0*/  FFMA R203, R145, R17, R203 ;  /* 0x0000001191cb7223 */ /* 0x000fc600000000cb */
[----:B------:R-:W3:Y:S01]  /*1f2b0*/  LDL.LU R227, [R1+0xb8] ;  /* 0x0000b80001e37983 */ /* 0x000ee20000300800 */
[----:B------:R-:W-:-:S03]  /*1f2c0*/  FFMA R13, R46, R58, R13 ;  /* 0x0000003a2e0d7223 */ /* 0x000fc6000000000d */
[----:B------:R-:W3:Y:S01]  /*1f2d0*/  LDL.LU R228, [R1+0xb4] ;  /* 0x0000b40001e47983 */ /* 0x000ee20000300800 */
[----:B------:R-:W-:-:S03]  /*1f2e0*/  FFMA R166, R118, R18, R166 ;  /* 0x0000001276a67223 */ /* 0x000fc600000000a6 */
[----:B-1----:R-:W3:Y:S01]  /*1f2f0*/  LDL.LU R229, [R1+0xb0] ;  /* 0x0000b00001e57983 */ /* 0x002ee20000300800 */
[----:B------:R-:W-:-:S03]  /*1f300*/  FFMA R46, R46, R18, R205 ;  /* 0x000000122e2e7223 */ /* 0x000fc600000000cd */
[----:B--2---:R-:W2:Y:S01]  /*1f310*/  LDL.LU R230, [R1+0xac] ;  /* 0x0000ac0001e67983 */ /* 0x004ea20000300800 */
[----:B------:R-:W-:-:S03]  /*1f320*/  FFMA R176, R100, R56, R218 ;  /* 0x0000003864b07223 */ /* 0x000fc600000000da */
[----:B------:R-:W2:Y:S01]  /*1f330*/  LDL.LU R231, [R1+0xa8] ;  /* 0x0000a80001e77983 */ /* 0x000ea20000300800 */
[----:B------:R-:W-:-:S03]  /*1f340*/  FFMA R149, R64, R16, R149 ;  /* 0x0000001040957223 */ /* 0x000fc60000000095 */
[----:B------:R-:W2:Y:S01]  /*1f350*/  LDL.LU R232, [R1+0xa4] ;  /* 0x0000a40001e87983 */ /* 0x000ea20000300800 */
[-C--:B------:R-:W-:Y:S01]  /*1f360*/  FFMA R168, R120, R16.reuse, R168 ;  /* 0x0000001078a87223 */ /* 0x080fe200000000a8 */
[-C--:B------:R-:W-:Y:S02]  /*1f370*/  FFMA R169, R124, R16.reuse, R169 ;  /* 0x000000107ca97223 */ /* 0x080fe400000000a9 */
[----:B------:R-:W2:Y:S01]  /*1f380*/  LDL.LU R205, [R1+0xa0] ;  /* 0x0000a00001cd7983 */ /* 0x000ea20000300800 */
[-C--:B------:R-:W-:Y:S01]  /*1f390*/  FFMA R170, R128, R16.reuse, R170 ;  /* 0x0000001080aa7223 */ /* 0x080fe200000000aa */
[-C--:B------:R-:W-:Y:S01]  /*1f3a0*/  FFMA R173, R136, R16.reuse, R173 ;  /* 0x0000001088ad7223 */ /* 0x080fe200000000ad */
[----:B------:R-:W-:Y:S01]  /*1f3b0*/  FFMA R174, R140, R16, R174 ;  /* 0x000000108cae7223 */ /* 0x000fe200000000ae */
[----:B------:R-:W2:Y:S01]  /*1f3c0*/  LDL.LU R214, [R1+0x8c] ;  /* 0x00008c0001d67983 */ /* 0x000ea20000300800 */
[----:B------:R-:W-:Y:S01]  /*1f3d0*/  FFMA R189, R146, R18, R203 ;  /* 0x0000001292bd7223 */ /* 0x000fe200000000cb */
[-C--:B------:R-:W-:Y:S01]  /*1f3e0*/  FFMA R15, R128, R56.reuse, R15 ;  /* 0x00000038800f7223 */ /* 0x080fe2000000000f */
[-C--:B------:R-:W-:Y:S01]  /*1f3f0*/  FFMA R8, R48, R56.reuse, R8 ;  /* 0x0000003830087223 */ /* 0x080fe20000000008 */
[----:B------:R-:W2:Y:S01]  /*1f400*/  LDL.LU R218, [R1+0x88] ;  /* 0x0000880001da7983 */ /* 0x000ea20000300800 */
        /* <DEDUP_REMOVED lines=13> */
[----:B------:R-:W2:Y:S01]  /*1f4e0*/  LDL.LU R203, [R1+0x84] ;  /* 0x0000840001cb7983 */ /* 0x000ea20000300800 */
[----:B------:R-:W-:Y:S01]  /*1f4f0*/  FFMA R180, R119, R19, R166 ;  /* 0x0000001377b47223 */ /* 0x000fe200000000a6 */
[----:B------:R-:W-:-:S02]  /*1f500*/  FFMA R159, R48, R16, R159 ;  /* 0x00000010309f7223 */ /* 0x000fc4000000009f */
[----:B------:R-:W2:Y:S01]  /*1f510*/  LDL.LU R190, [R1+0x7c] ;  /* 0x00007c0001be7983 */ /* 0x000ea20000300800 */
[-C--:B------:R-:W-:Y:S01]  /*1f520*/  FFMA R163, R24, R16.reuse, R163 ;  /* 0x0000001018a37223 */ /* 0x080fe200000000a3 */
[-C--:B------:R-:W-:Y:S01]  /*1f530*/  FFMA R171, R36, R16.reuse, R171 ;  /* 0x0000001024ab7223 */ /* 0x080fe200000000ab */
[----:B------:R-:W-:Y:S01]  /*1f540*/  FFMA R175, R40, R16, R175 ;  /* 0x0000001028af7223 */ /* 0x000fe200000000af */
[----:B------:R-:W2:Y:S01]  /*1f550*/  LDL.LU R166, [R1+0x78] ;  /* 0x0000780001a67983 */ /* 0x000ea20000300800 */
        /* <DEDUP_REMOVED lines=144> */
[----:B------:R-:W-:-:S03]  /*1fe60*/  FFMA R50, R51, R19, R50 ;  /* 0x0000001333327223 */ /* 0x000fc60000000032 */
[----:B------:R-:W-:Y:S04]  /*1fe70*/  LDS.128 R84, [R0.X4+UR5+0x1d0] ;  /* 0x0001d00500547984 */ /* 0x000fe80008004c00 */
        /* <DEDUP_REMOVED lines=19> */
[----:B------:R-:W4:Y:S04]  /*1ffb0*/  LDL.LU R164, [R1+0x6c] ;  /* 0x00006c0001a47983 */ /* 0x000f280000300800 */
[----:B------:R-:W-:Y:S04]  /*1ffc0*/  LDS.128 R132, [R0.X4+UR5+0x62d0] ;  /* 0x0062d00500847984 */ /* 0x000fe80008004c00 */
[----:B------:R-:W-:Y:S04]  /*1ffd0*/  LDS.128 R136, [R0.X4+UR5+0x63d0] ;  /* 0x0063d00500887984 */ /* 0x000fe80008004c00 */
[----:B------:R-:W-:Y:S04]  /*1ffe0*/  LDS.128 R140, [R0.X4+UR5+0x70d0] ;  /* 0x0070d005008c7984 */ /* 0x000fe80008004c00 */
[----:B------:R-:W-:Y:S04]  /*1fff0*/  LDS.128 R144, [R0.X4+UR5+0x71d0] ;  /* 0x0071d00500907984 */ /* 0x000fe80008004c00 */
[----:B------:R-:W-:Y:S04]  /*20000*/  LDS.128 R148, [R0.X4+UR5+0x72d0] ;  /* 0x0072d00500947984 */ /* 0x000fe80008004c00 */
[----:B------:R1:W-:Y:S01]  /*20010*/  LDS.128 R152, [R0.X4+UR5+0x73d0] ;  /* 0x0073d00500987984 */ /* 0x0003e20008004c00 */
[-C--:B------:R-:W-:Y:S01]  /*20020*/  FFMA R26, R27, R19.reuse, R26 ;  /* 0x000000131b1a7223 */ /* 0x080fe2000000001a */
[-C--:B------:R-:W-:Y:S01]  /*20030*/  FFMA R30, R31, R19.reuse, R30 ;  /* 0x000000131f1e7223 */ /* 0x080fe2000000001e */
[-C--:B------:R-:W-:Y:S01]  /*20040*/  FFMA R38, R39, R19.reuse, R38 ;  /* 0x0000001327267223 */ /* 0x080fe20000000026 */
[-C--:B------:R-:W-:Y:S01]  /*20050*/  FFMA R42, R43, R19.reuse, R42 ;  /* 0x000000132b2a7223 */ /* 0x080fe2000000002a */
[----:B------:R-:W-:Y:S01]  /*20060*/  FFMA R46, R47, R19, R46 ;  /* 0x000000132f2e7223 */ /* 0x000fe2000000002e */
[----:B------:R-:W2:Y:S04]  /*20070*/  LDS.128 R128, [R32+0xd0] ;  /* 0x0000d00020807984 */ /* 0x000ea80000000c00 */
[----:B-1----:R-:W4:Y:S04]  /*20080*/  LDL.LU R0, [R1+0x10] ;  /* 0x0000100001007983 */ /* 0x002f280000300800 */
[----:B------:R-:W4:Y:S04]  /*20090*/  LDL.LU R51, [R1+0xc8] ;  /* 0x0000c80001337983 */ /* 0x000f280000300800 */
[----:B------:R-:W4:Y:S04]  /*200a0*/  LDL.LU R27, [R1+0x9c] ;  /* 0x00009c00011b7983 */ /* 0x000f280000300800 */
[----:B------:R-:W4:Y:S04]  /*200b0*/  LDL.LU R31, [R1+0x98] ;  /* 0x00009800011f7983 */ /* 0x000f280000300800 */
[----:B------:R-:W4:Y:S04]  /*200c0*/  LDL.LU R39, [R1+0x80] ;  /* 0x0000800001277983 */ /* 0x000f280000300800 */
[----:B------:R-:W4:Y:S04]  /*200d0*/  LDL.LU R43, [R1+0x94] ;  /* 0x00009400012b7983 */ /* 0x000f280000300800 */
[----:B------:R-:W4:Y:S04]  /*200e0*/  LDL.LU R19, [R1+0xcc] ;  /* 0x0000cc0001137983 */ /* 0x000f280000300800 */
[----:B------:R-:W4:Y:S04]  /*200f0*/  LDL.LU R47, [R1+0x90] ;  /* 0x00009000012f7983 */ /* 0x000f280000300800 */
[----:B------:R-:W1:Y:S04]  /*20100*/  LDS.128 R156, [R32+0x1d0] ;  /* 0x0001d000209c7984 */ /* 0x000e680000000c00 */
[----:B------:R-:W4:Y:S01]  /*20110*/  LDS.128 R160, [R32+0x2d0] ;  /* 0x0002d00020a07984 */ /* 0x000f220000000c00 */
[----:B--2---:R-:W-:-:S05]  /*20120*/  FFMA R166, R191, R128, R166 ;  /* 0x00000080bfa67223 */ /* 0x004fca00000000a6 */
[----:B------:R2:W-:Y:S01]  /*20130*/  STL [R1+0x130], R166 ;  /* 0x000130a601007387 */ /* 0x0005e20000100800 */
[-C--:B---3--:R-:W-:Y:S01]  /*20140*/  FFMA R204, R88, R128.reuse, R204 ;  /* 0x0000008058cc7223 */ /* 0x088fe200000000cc */
[-C--:B----4-:R-:W-:Y:S01]  /*20150*/  FFMA R222, R92, R128.reuse, R222 ;  /* 0x000000805cde7223 */ /* 0x090fe200000000de */
        /* <DEDUP_REMOVED lines=28> */
[----:B--2---:R-:W-:-:S05]  /*20320*/  FFMA R166, R83, R128, R167 ;  /* 0x0000008053a67223 */ /* 0x004fca00000000a7 */
[----:B------:R1:W-:Y:S01]  /*20330*/  STL [R1+0x134], R166 ;  /* 0x000134a601007387 */ /* 0x0003e20000100800 */
        /* <DEDUP_REMOVED lines=11> */
[----:B------:R-:W-:-:S04]  /*203f0*/  FFMA R165, R233, R128, R252 ;  /* 0x00000080e9a57223 */ /* 0x000fc800000000fc */
[----:B------:R-:W-:Y:S01]  /*20400*/  STL [R1+0x13c], R167 ;  /* 0x00013ca701007387 */ /* 0x000fe20000100800 */
[----:B------:R-:W-:Y:S01]  /*20410*/  FFMA R4, R83, R160, R4 ;  /* 0x000000a053047223 */ /* 0x000fe20000000004 */
[-C--:B-1----:R-:W-:Y:S01]  /*20420*/  FFMA R166, R0, R128.reuse, R164 ;  /* 0x0000008000a67223 */ /* 0x082fe200000000a4 */
[----:B------:R-:W-:-:S04]  /*20430*/  FFMA R164, R132, R128, R251 ;  /* 0x0000008084a47223 */ /* 0x000fc800000000fb */
[----:B------:R1:W-:Y:S01]  /*20440*/  STL [R1+0x140], R166 ;  /* 0x000140a601007387 */ /* 0x0003e20000100800 */
[----:B------:R-:W-:-:S03]  /*20450*/  FFMA R51, R84, R128, R51 ;  /* 0x0000008054337223 */ /* 0x000fc60000000033 */
[----:B------:R2:W-:Y:S01]  /*20460*/  STL [R1+0x148], R165 ;  /* 0x000148a501007387 */ /* 0x0005e20000100800 */
[----:B------:R-:W-:-:S03]  /*20470*/  FFMA R27, R168, R128, R27 ;  /* 0x00000080a81b7223 */ /* 0x000fc6000000001b */
[----:B------:R3:W-:Y:S01]  /*20480*/  STL [R1+0x14c], R164 ;  /* 0x00014ca401007387 */ /* 0x0007e20000100800 */
[-C--:B-1----:R-:W-:Y:S01]  /*20490*/  FFMA R166, R136, R128.reuse, R249 ;  /* 0x0000008088a67223 */ /* 0x082fe200000000f9 */
[-C--:B------:R-:W-:Y:S01]  /*204a0*/  FFMA R31, R172, R128.reuse, R31 ;  /* 0x00000080ac1f7223 */ /* 0x080fe2000000001f */
[-C--:B------:R-:W-:Y:S01]  /*204b0*/  FFMA R39, R72, R128.reuse, R39 ;  /* 0x0000008048277223 */ /* 0x080fe20000000027 */
[-C--:B--2---:R-:W-:Y:S01]  /*204c0*/  FFMA R165, R140, R128.reuse, R247 ;  /* 0x000000808ca57223 */ /* 0x084fe200000000f7 */
[-C--:B------:R-:W-:Y:S01]  /*204d0*/  FFMA R43, R52, R128.reuse, R43 ;  /* 0x00000080342b7223 */ /* 0x080fe2000000002b */
[-C--:B------:R-:W-:Y:S01]  /*204e0*/  FFMA R247, R148, R128.reuse, R250 ;  /* 0x0000008094f77223 */ /* 0x080fe200000000fa */
[-C--:B---3--:R-:W-:Y:S01]  /*204f0*/  FFMA R164, R144, R128.reuse, R248 ;  /* 0x0000008090a47223 */ /* 0x088fe200000000f8 */
[-C--:B------:R-:W-:Y:S01]  /*20500*/  FFMA R19, R80, R128.reuse, R19 ;  /* 0x0000008050137223 */ /* 0x080fe20000000013 */
[----:B------:R-:W-:Y:S01]  /*20510*/  STL [R1+0x154], R166 ;  /* 0x000154a601007387 */ /* 0x000fe20000100800 */
[-C--:B------:R-:W-:Y:S01]  /*20520*/  FFMA R47, R56, R128.reuse, R47 ;  /* 0x00000080382f7223 */ /* 0x080fe2000000002f */
[----:B------:R-:W-:-:S02]  /*20530*/  FFMA R128, R152, R128, R246 ;  /* 0x0000008098807223 */ /* 0x000fc400000000f6 */
[----:B------:R-:W-:Y:S04]  /*20540*/  STL [R1+0x160], R165 ;  /* 0x000160a501007387 */ /* 0x000fe80000100800 */
[----:B------:R-:W-:Y:S04]  /*20550*/  STL [R1+0x164], R164 ;  /* 0x000164a401007387 */ /* 0x000fe80000100800 */
[----:B------:R-:W-:Y:S04]  /*20560*/  STL [R1+0x16c], R247 ;  /* 0x00016cf701007387 */ /* 0x000fe80000100800 */
[----:B------:R1:W-:Y:S04]  /*20570*/  STL [R1+0x17c], R128 ;  /* 0x00017c8001007387 */ /* 0x0003e80000100800 */
[----:B------:R-:W2:Y:S01]  /*20580*/  LDS.128 R164, [R32+0x3d0] ;  /* 0x0003d00020a47984 */ /* 0x000ea20000000c00 */
[-C--:B-1----:R-:W-:Y:S01]  /*20590*/  FFMA R128, R76, R156.reuse, R235 ;  /* 0x0000009c4c807223 */ /* 0x082fe200000000eb */
[----:B------:R-:W-:-:S05]  /*205a0*/  FFMA R235, R191, R156, R245 ;  /* 0x0000009cbfeb7223 */ /* 0x000fca00000000f5 */
[----:B------:R1:W-:Y:S04]  /*205b0*/  STL [R1+0xb8], R235 ;  /* 0x0000b8eb01007387 */ /* 0x0003e80000100800 */
[----:B------:R-:W-:Y:S01]  /*205c0*/  STL [R1+0xbc], R244 ;  /* 0x0000bcf401007387 */ /* 0x000fe20000100800 */
[----:B-1----:R-:W-:-:S03]  /*205d0*/  FFMA R235, R0, R156, R242 ;  /* 0x0000009c00eb7223 */ /* 0x002fc600000000f2 */
[----:B------:R-:W-:Y:S04]  /*205e0*/  STL [R1+0xc0], R243 ;  /* 0x0000c0f301007387 */ /* 0x000fe80000100800 */
[----:B------:R1:W-:Y:S04]  /*205f0*/  STL [R1+0xc4], R235 ;  /* 0x0000c4eb01007387 */ /* 0x0003e80000100800 */
[----:B------:R-:W-:Y:S01]  /*20600*/  STL [R1+0xc8], R241 ;  /* 0x0000c8f101007387 */ /* 0x000fe20000100800 */
[----:B-1----:R-:W-:-:S03]  /*20610*/  FFMA R235, R136, R156, R239 ;  /* 0x0000009c88eb7223 */ /* 0x002fc600000000ef */
[----:B------:R-:W-:Y:S04]  /*20620*/  STL [R1+0xcc], R240 ;  /* 0x0000ccf001007387 */ /* 0x000fe80000100800 */
[----:B------:R1:W-:Y:S04]  /*20630*/  STL [R1+0x144], R235 ;  /* 0x000144eb01007387 */ /* 0x0003e80000100800 */
[----:B------:R-:W-:Y:S01]  /*20640*/  STL [R1+0x150], R238 ;  /* 0x000150ee01007387 */ /* 0x000fe20000100800 */
[-C--:B-1----:R-:W-:Y:S01]  /*20650*/  FFMA R235, R148, R156.reuse, R236 ;  /* 0x0000009c94eb7223 */ /* 0x082fe200000000ec */
[----:B------:R-:W-:-:S02]  /*20660*/  FFMA R156, R152, R156, R234 ;  /* 0x0000009c989c7223 */ /* 0x000fc400000000ea */
[----:B------:R-:W-:Y:S04]  /*20670*/  STL [R1+0x158], R237 ;  /* 0x000158ed01007387 */ /* 0x000fe80000100800 */
[----:B------:R-:W-:Y:S04]  /*20680*/  STL [R1+0x15c], R235 ;  /* 0x00015ceb01007387 */ /* 0x000fe80000100800 */
[----:B------:R1:W-:Y:S02]  /*20690*/  STL [R1+0x168], R156 ;  /* 0x0001689c01007387 */ /* 0x0003e40000100800 */
[-C--:B-1----:R-:W-:Y:S01]  /*206a0*/  FFMA R156, R191, R160.reuse, R21 ;  /* 0x000000a0bf9c7223 */ /* 0x082fe20000000015 */
[-C--:B------:R-:W-:Y:S01]  /*206b0*/  FFMA R21, R2, R160.reuse, R5 ;  /* 0x000000a002157223 */ /* 0x080fe20000000005 */
[----:B------:R-:W-:-:S03]  /*206c0*/  FFMA R5, R0, R160, R6 ;  /* 0x000000a000057223 */ /* 0x000fc60000000006 */
[----:B------:R-:W-:Y:S04]  /*206d0*/  STL [R1+0x8c], R156 ;  /* 0x00008c9c01007387 */ /* 0x000fe80000100800 */
[----:B------:R1:W-:Y:S01]  /*206e0*/  STL [R1+0x90], R4 ;  /* 0x0000900401007387 */ /* 0x0003e20000100800 */
[----:B------:R-:W-:-:S03]  /*206f0*/  FFMA R6, R132, R160, R8 ;  /* 0x000000a084067223 */ /* 0x000fc60000000008 */
[----:B------:R-:W-:Y:S01]  /*20700*/  STL [R1+0x94], R21 ;  /* 0x0000941501007387 */ /* 0x000fe20000100800 */
[----:B-1----:R-:W-:-:S03]  /*20710*/  FFMA R4, R233, R160, R7 ;  /* 0x000000a0e9047223 */ /* 0x002fc60000000007 */
[----:B------:R1:W-:Y:S04]  /*20720*/  STL [R1+0x98], R5 ;  /* 0x0000980501007387 */ /* 0x0003e80000100800 */
[----:B------:R3:W-:Y:S01]  /*20730*/  STL [R1+0x9c], R4 ;  /* 0x00009c0401007387 */ /* 0x0007e20000100800 */
[----:B-1----:R-:W-:-:S03]  /*20740*/  FFMA R5, R136, R160, R9 ;  /* 0x000000a088057223 */ /* 0x002fc60000000009 */
[----:B------:R1:W-:Y:S01]  /*20750*/  STL [R1+0xa0], R6 ;  /* 0x0000a00601007387 */ /* 0x0003e20000100800 */
[----:B---3--:R-:W-:-:S03]  /*20760*/  FFMA R4, R140, R160, R10 ;  /* 0x000000a08c047223 */ /* 0x008fc6000000000a */
[----:B------:R3:W-:Y:S04]  /*20770*/  STL [R1+0xa4], R5 ;  /* 0x0000a40501007387 */ /* 0x0007e80000100800 */
[----:B------:R4:W-:Y:S01]  /*20780*/  STL [R1+0xa8], R4 ;  /* 0x0000a80401007387 */ /* 0x0009e20000100800 */
[-C--:B-1----:R-:W-:Y:S01]  /*20790*/  FFMA R6, R144, R160.reuse, R11 ;  /* 0x000000a090067223 */ /* 0x082fe2000000000b */
[----:B---3--:R-:W-:-:S04]  /*207a0*/  FFMA R5, R148, R160, R12 ;  /* 0x000000a094057223 */ /* 0x008fc8000000000c */
[----:B------:R-:W-:Y:S01]  /*207b0*/  STL [R1+0xac], R6 ;  /* 0x0000ac0601007387 */ /* 0x000fe20000100800 */
[----:B----4-:R-:W-:-:S03]  /*207c0*/  FFMA R4, R152, R160, R13 ;  /* 0x000000a098047223 */ /* 0x010fc6000000000d */
[----:B------:R-:W-:Y:S04]  /*207d0*/  STL [R1+0xb0], R5 ;  /* 0x0000b00501007387 */ /* 0x000fe80000100800 */
[----:B------:R2:W-:Y:S02]  /*207e0*/  STL [R1+0xb4], R4 ;  /* 0x0000b40401007387 */ /* 0x0005e40000100800 */
[-C--:B--2---:R-:W-:Y:S02]  /*207f0*/  FFMA R4, R191, R164.reuse, R188 ;  /* 0x000000a4bf047223 */ /* 0x084fe400000000bc */
[----:B------:R-:W2:Y:S01]  /*20800*/  LDL.LU R191, [R1+0x2d4] ;  /* 0x0002d40001bf7983 */ /* 0x000ea20000300800 */
[----:B------:R-:W-:-:S03]  /*20810*/  FFMA R5, R83, R164, R189 ;  /* 0x000000a453057223 */ /* 0x000fc600000000bd */
[----:B------:R-:W3:Y:S04]  /*20820*/  LDL.LU R83, [R1+0x2d0] ;  /* 0x0002d00001537983 */ /* 0x000ee80000300800 */
[----:B------:R1:W-:Y:S02]  /*20830*/  STL [R1+0x60], R4 ;  /* 0x0000600401007387 */ /* 0x0003e40000100800 */
[-C--:B-1----:R-:W-:Y:S02]  /*20840*/  FFMA R4, R2, R164.reuse, R183 ;  /* 0x000000a402047223 */ /* 0x082fe400000000b7 */
[----:B------:R1:W5:Y:S04]  /*20850*/  LDL.LU R2, [R1+0x2cc] ;  /* 0x0002cc0001027983 */ /* 0x0003680000300800 */
[----:B------:R4:W-:Y:S02]  /*20860*/  STL [R1+0x64], R5 ;  /* 0x0000640501007387 */ /* 0x0009e40000100800 */
[----:B----4-:R-:W-:-:S02]  /*20870*/  FFMA R5, R0, R164, R187 ;  /* 0x000000a400057223 */ /* 0x010fc400000000bb */
[----:B------:R-:W4:Y:S04]  /*20880*/  S2R R0, SR_TID.X ;  /* 0x0000000000007919 */ /* 0x000f280000002100 */
[----:B------:R-:W-:Y:S01]  /*20890*/  STL [R1+0x68], R4 ;  /* 0x0000680401007387 */ /* 0x000fe20000100800 */
[----:B------:R-:W-:-:S03]  /*208a0*/  FFMA R6, R132, R164, R50 ;  /* 0x000000a484067223 */ /* 0x000fc60000000032 */
[----:B------:R1:W-:Y:S01]  /*208b0*/  STL [R1+0x6c], R5 ;  /* 0x00006c0501007387 */ /* 0x0003e20000100800 */
[-C--:B------:R-:W-:Y:S01]  /*208c0*/  FFMA R198, R84, R160.reuse, R198 ;  /* 0x000000a054c67223 */ /* 0x080fe200000000c6 */
[-C--:B------:R-:W-:Y:S01]  /*208d0*/  FFMA R197, R88, R160.reuse, R197 ;  /* 0x000000a058c57223 */ /* 0x080fe200000000c5 */
[----:B------:R-:W-:Y:S01]  /*208e0*/  FFMA R179, R112, R160, R179 ;  /* 0x000000a070b37223 */ /* 0x000fe200000000b3 */
[-C--:B------:R-:W-:Y:S01]  /*208f0*/  FFMA R16, R80, R164.reuse, R16 ;  /* 0x000000a450107223 */ /* 0x080fe20000000010 */
[-C--:B------:R-:W-:Y:S01]  /*20900*/  FFMA R17, R84, R164.reuse, R17 ;  /* 0x000000a454117223 */ /* 0x080fe20000000011 */
[-C--:B------:R-:W-:Y:S01]  /*20910*/  FFMA R18, R88, R164.reuse, R18 ;  /* 0x000000a458127223 */ /* 0x080fe20000000012 */
[-C--:B-1----:R-:W-:Y:S01]  /*20920*/  FFMA R5, R136, R164.reuse, R26 ;  /* 0x000000a488057223 */ /* 0x082fe2000000001a */
[----:B------:R-:W-:Y:S01]  /*20930*/  FFMA R37, R112, R164, R37 ;  /* 0x000000a470257223 */ /* 0x000fe20000000025 */
[-C--:B------:R-:W-:Y:S01]  /*20940*/  FFMA R195, R96, R160.reuse, R195 ;  /* 0x000000a060c37223 */ /* 0x080fe200000000c3 */
[-C--:B------:R-:W-:Y:S01]  /*20950*/  FFMA R194, R100, R160.reuse, R194 ;  /* 0x000000a064c27223 */ /* 0x080fe200000000c2 */
[-C--:B------:R-:W-:Y:S01]  /*20960*/  FFMA R177, R120, R160.reuse, R177 ;  /* 0x000000a078b17223 */ /* 0x080fe200000000b1 */
[-C--:B------:R-:W-:Y:S01]  /*20970*/  FFMA R35, R168, R160.reuse, R35 ;  /* 0x000000a0a8237223 */ /* 0x080fe20000000023 */
[----:B------:R-:W-:Y:S01]  /*20980*/  FFMA R20, R64, R160, R20 ;  /* 0x000000a040147223 */ /* 0x000fe20000000014 */
[-C--:B------:R-:W-:Y:S01]  /*20990*/  FFMA R25, R96, R164.reuse, R25 ;  /* 0x000000a460197223 */ /* 0x080fe20000000019 */
[----:B------:R-:W-:Y:S01]  /*209a0*/  FFMA R41, R120, R164, R41 ;  /* 0x000000a478297223 */ /* 0x000fe20000000029 */
[C---:B------:R-:W-:Y:S01]  /*209b0*/  FFMA R193, R104.reuse, R160, R193 ;  /* 0x000000a068c17223 */ /* 0x040fe200000000c1 */
[-C--:B------:R-:W-:Y:S01]  /*209c0*/  FFMA R29, R104, R164.reuse, R29 ;  /* 0x000000a4681d7223 */ /* 0x080fe2000000001d */
[----:B------:R-:W-:Y:S01]  /*209d0*/  FFMA R182, R64, R164, R182 ;  /* 0x000000a440b67223 */ /* 0x000fe200000000b6 */
        /* <DEDUP_REMOVED lines=10> */
[C---:B------:R-:W-:Y:S01]  /*20a80*/  FFMA R22, R72.reuse, R160, R22 ;  /* 0x000000a048167223 */ /* 0x040fe20000000016 */
[----:B------:R-:W-:Y:S01]  /*20a90*/  FFMA R185, R72, R164, R185 ;  /* 0x000000a448b97223 */ /* 0x000fe200000000b9 */
        /* <DEDUP_REMOVED lines=15> */
[-C--:B------:R-:W-:Y:S01]  /*20b90*/  FFMA R36, R108, R164.reuse, R36 ;  /* 0x000000a46c247223 */ /* 0x080fe20000000024 */
[-C--:B------:R-:W-:Y:S01]  /*20ba0*/  FFMA R48, R172, R164.reuse, R48 ;  /* 0x000000a4ac307223 */ /* 0x080fe20000000030 */
[----:B----4-:R-:W-:Y:S01]  /*20bb0*/  SHF.L.U32 R0, R0, 0x3, RZ ;  /* 0x0000000300007819 */ /* 0x010fe200000006ff */
        /* <DEDUP_REMOVED lines=59> */
[----:B------:R-:W-:Y:S01]  /*20f70*/  LOP3.LUT R0, R0, 0xf00, RZ, 0xc0, !PT ;  /* 0x00000f0000007812 */ /* 0x000fe200078ec0ff */
        /* <DEDUP_REMOVED lines=28> */
[-C--:B------:R-:W-:Y:S01]  /*21140*/  FFMA R40, R117, R165.reuse, R40 ;  /* 0x000000a575287223 */ /* 0x080fe20000000028 */
[----:B------:R-:W-:Y:S01]  /*21150*/  FFMA R77, R77, R165, R186 ;  /* 0x000000a54d4d7223 */ /* 0x000fe200000000ba */
[C---:B------:R-:W-:Y:S01]  /*21160*/  FFMA R51, R86.reuse, R130, R51 ;  /* 0x0000008256337223 */ /* 0x040fe20000000033 */
[----:B------:R-:W-:Y:S01]  /*21170*/  FFMA R160, R86, R158, R224 ;  /* 0x0000009e56a07223 */ /* 0x000fe200000000e0 */
[C---:B------:R-:W-:Y:S01]  /*21180*/  FFMA R204, R90.reuse, R130, R204 ;  /* 0x000000825acc7223 */ /* 0x040fe200000000cc */
[-C--:B------:R-:W-:Y:S01]  /*21190*/  FFMA R223, R90, R158.reuse, R223 ;  /* 0x0000009e5adf7223 */ /* 0x080fe200000000df */
        /* <DEDUP_REMOVED lines=55> */
[----:B------:R-:W-:Y:S01]  /*21510*/  LDS.128 R12, [R32+0x2e0] ;  /* 0x0002e000200c7984 */ /* 0x000fe20000000c00 */
        /* <DEDUP_REMOVED lines=8> */
[----:B------:R-:W-:Y:S04]  /*215a0*/  LDS.128 R60, [R0.X4+UR5+0x20e0] ;  /* 0x0020e005003c7984 */ /* 0x000fe80008004c00 */
[----:B------:R-:W-:Y:S01]  /*215b0*/  LDS.128 R64, [R0.X4+UR5+0x12e0] ;  /* 0x0012e00500407984 */ /* 0x000fe20008004c00 */
[-C--:B--2---:R-:W-:Y:S01]  /*215c0*/  FFMA R4, R233, R164.reuse, R191 ;  /* 0x000000a4e9047223 */ /* 0x084fe200000000bf */
[C---:B------:R-:W-:Y:S01]  /*215d0*/  FFMA R227, R101.reuse, R129, R227 ;  /* 0x0000008165e37223 */ /* 0x040fe200000000e3 */
[----:B------:R-:W-:Y:S01]  /*215e0*/  FFMA R219, R101, R157, R219 ;  /* 0x0000009d65db7223 */ /* 0x000fe200000000db */
[----:B------:R-:W-:Y:S01]  /*215f0*/  FFMA R27, R169, R129, R27 ;  /* 0x00000081a91b7223 */ /* 0x000fe2000000001b */
[C---:B---3--:R-:W-:Y:S01]  /*21600*/  FFMA R209, R83.reuse, R131, R19 ;  /* 0x0000008353d17223 */ /* 0x048fe20000000013 */
[----:B------:R1:W-:Y:S04]  /*21610*/  STL [R1+0x70], R4 ;  /* 0x0000700401007387 */ /* 0x0003e80000100800 */
[----:B------:R2:W-:Y:S01]  /*21620*/  STL [R1+0x74], R6 ;  /* 0x0000740601007387 */ /* 0x0005e20000100800 */
[C---:B------:R-:W-:Y:S01]  /*21630*/  FFMA R20, R83.reuse, R167, R16 ;  /* 0x000000a753147223 */ /* 0x040fe20000000010 */
[C---:B------:R-:W-:Y:S01]  /*21640*/  FFMA R109, R83.reuse, R159, R109 ;  /* 0x0000009f536d7223 */ /* 0x040fe2000000006d */
[----:B------:R-:W-:Y:S01]  /*21650*/  FFMA R118, R83, R163, R199 ;  /* 0x000000a353767223 */ /* 0x000fe200000000c7 */
[-C--:B------:R-:W-:Y:S01]  /*21660*/  FFMA R28, R101, R165.reuse, R28 ;  /* 0x000000a5651c7223 */ /* 0x080fe2000000001c */
[----:B------:R-:W-:Y:S01]  /*21670*/  FFMA R45, R169, R165, R45 ;  /* 0x000000a5a92d7223 */ /* 0x000fe2000000002d */
[-C--:B-1----:R-:W-:Y:S01]  /*21680*/  FFMA R4, R140, R164.reuse, R30 ;  /* 0x000000a48c047223 */ /* 0x082fe2000000001e */
[----:B------:R1:W-:Y:S01]  /*21690*/  STL [R1+0x78], R5 ;  /* 0x0000780501007387 */ /* 0x0003e20000100800 */
[----:B--2---:R-:W-:-:S03]  /*216a0*/  FFMA R6, R144, R164, R38 ;  /* 0x000000a490067223 */ /* 0x004fc60000000026 */
[----:B------:R2:W-:Y:S01]  /*216b0*/  STL [R1+0x7c], R4 ;  /* 0x00007c0401007387 */ /* 0x0005e20000100800 */
[----:B------:R-:W-:-:S03]  /*216c0*/  FFMA R191, R57, R157, R207 ;  /* 0x0000009d39bf7223 */ /* 0x000fc600000000cf */
[----:B------:R-:W-:Y:S01]  /*216d0*/  LDS.128 R80, [R0.X4+UR5+0x13e0] ;  /* 0x0013e00500507984 */ /* 0x000fe20008004c00 */
[----:B-1----:R-:W-:Y:S01]  /*216e0*/  FFMA R5, R148, R164, R42 ;  /* 0x000000a494057223 */ /* 0x002fe2000000002a */
[----:B------:R-:W-:Y:S01]  /*216f0*/  FFMA R33, R53, R161, R33 ;  /* 0x000000a135217223 */ /* 0x000fe20000000021 */
[----:B------:R-:W-:Y:S01]  /*21700*/  FFMA R176, R111, R167, R36 ;  /* 0x000000a76fb07223 */ /* 0x000fe20000000024 */
[----:B------:R-:W-:Y:S01]  /*21710*/  FFMA R72, R70, R130, R72 ;  /* 0x0000008246487223 */ /* 0x000fe20000000048 */
[----:B--2---:R-:W-:Y:S01]  /*21720*/  FFMA R4, R152, R164, R46 ;  /* 0x000000a498047223 */ /* 0x004fe2000000002e */
[----:B------:R1:W-:Y:S01]  /*21730*/  STL [R1+0x80], R6 ;  /* 0x0000800601007387 */ /* 0x0003e20000100800 */
[----:B------:R-:W-:-:S03]  /*21740*/  FFMA R38, R106, R130, R228 ;  /* 0x000000826a267223 */ /* 0x000fc600000000e4 */
[----:B------:R2:W-:Y:S01]  /*21750*/  STL [R1+0x84], R5 ;  /* 0x0000840501007387 */ /* 0x0005e20000100800 */
[----:B------:R-:W-:-:S03]  /*21760*/  FFMA R207, R94, R158, R221 ;  /* 0x0000009e5ecf7223 */ /* 0x000fc600000000dd */
[----:B------:R3:W-:Y:S01]  /*21770*/  STL [R1+0x88], R4 ;  /* 0x0000880401007387 */ /* 0x0007e20000100800 */
[-C--:B-1----:R-:W-:Y:S01]  /*21780*/  FFMA R6, R126, R130.reuse, R205 ;  /* 0x000000827e067223 */ /* 0x082fe200000000cd */
[C---:B------:R-:W-:Y:S01]  /*21790*/  FFMA R164, R58.reuse, R130, R47 ;  /* 0x000000823aa47223 */ /* 0x040fe2000000002f */
[----:B------:R-:W-:Y:S01]  /*217a0*/  FFMA R191, R58, R158, R191 ;  /* 0x0000009e3abf7223 */ /* 0x000fe200000000bf */
[----:B------:R-:W-:Y:S01]  /*217b0*/  FFMA R152, R53, R157, R208 ;  /* 0x0000009d35987223 */ /* 0x000fe200000000d0 */
[----:B--2---:R-:W-:Y:S01]  /*217c0*/  FFMA R5, R122, R162, R177 ;  /* 0x000000a27a057223 */ /* 0x004fe200000000b1 */
[----:B------:R-:W-:Y:S01]  /*217d0*/  FFMA R122, R58, R166, R180 ;  /* 0x000000a63a7a7223 */ /* 0x000fe200000000b4 */
[-C--:B------:R-:W-:Y:S01]  /*217e0*/  FFMA R140, R174, R162.reuse, R34 ;  /* 0x000000a2ae8c7223 */ /* 0x080fe20000000022 */
[----:B------:R-:W-:Y:S01]  /*217f0*/  FFMA R144, R87, R131, R51 ;  /* 0x0000008357907223 */ /* 0x000fe20000000033 */
[-C--:B---3--:R-:W-:Y:S01]  /*21800*/  FFMA R4, R114, R162.reuse, R179 ;  /* 0x000000a272047223 */ /* 0x088fe200000000b3 */
[----:B------:R-:W-:Y:S01]  /*21810*/  FFMA R114, R58, R162, R23 ;  /* 0x000000a23a727223 */ /* 0x000fe20000000017 */
        /* <DEDUP_REMOVED lines=8> */
[----:B------:R-:W-:Y:S01]  /*218a0*/  FFMA R126, R127, R131, R6 ;  /* 0x000000837f7e7223 */ /* 0x000fe20000000006 */
[----:B------:R-:W-:Y:S01]  /*218b0*/  FFMA R123, R171, R163, R8 ;  /* 0x000000a3ab7b7223 */ /* 0x000fe20000000008 */
[----:B------:R-:W-:Y:S01]  /*218c0*/  LDS.128 R96, [R0.X4+UR5+0xe0] ;  /* 0x0000e00500607984 */ /* 0x000fe20008004c00 */
[----:B------:R-:W-:Y:S01]  /*218d0*/  FFMA R207, R95, R159, R207 ;  /* 0x0000009f5fcf7223 */ /* 0x000fe200000000cf */
[C---:B------:R-:W-:Y:S01]  /*218e0*/  FFMA R164, R59.reuse, R131, R164 ;  /* 0x000000833ba47223 */ /* 0x040fe200000000a4 */
[C---:B------:R-:W-:Y:S01]  /*218f0*/  FFMA R191, R59.reuse, R159, R191 ;  /* 0x0000009f3bbf7223 */ /* 0x040fe200000000bf */
[----:B------:R-:W1:Y:S01]  /*21900*/  LDS.128 R16, [R32+0x3e0] ;  /* 0x0003e00020107984 */ /* 0x000e620000000c00 */
[C---:B------:R-:W-:Y:S01]  /*21910*/  FFMA R114, R59.reuse, R163, R114 ;  /* 0x000000a33b727223 */ /* 0x040fe20000000072 */
[----:B------:R-:W-:-:S02]  /*21920*/  FFMA R122, R59, R167, R122 ;  /* 0x000000a73b7a7223 */ /* 0x000fc4000000007a */
[----:B------:R-:W-:Y:S04]  /*21930*/  LDS.128 R4, [R32+0xe0] ;  /* 0x0000e00020047984 */ /* 0x000fe80000000c00 */
[----:B------:R-:W-:Y:S04]  /*21940*/  LDS.128 R8, [R32+0x1e0] ;  /* 0x0001e00020087984 */ /* 0x000fe80000000c00 */
[----:B------:R-:W2:Y:S04]  /*21950*/  LDS.128 R104, [R0.X4+UR5+0x2e0] ;  /* 0x0002e00500687984 */ /* 0x000ea80008004c00 */
[----:B------:R-:W3:Y:S04]  /*21960*/  LDS.128 R88, [R0.X4+UR5+0x3e0] ;  /* 0x0003e00500587984 */ /* 0x000ee80008004c00 */
[----:B------:R-:W4:Y:S04]  /*21970*/  LDS.128 R84, [R0.X4+UR5+0x11e0] ;  /* 0x0011e00500547984 */ /* 0x000f280008004c00 */
[----:B------:R-:W3:Y:S04]  /*21980*/  LDS.128 R92, [R0.X4+UR5+0x10e0] ;  /* 0x0010e005005c7984 */ /* 0x000ee80008004c00 */
        /* <DEDUP_REMOVED lines=21> */
[----:B-1----:R-:W-:Y:S01]  /*21ae0*/  FFMA R119, R96, R16, R20 ;  /* 0x0000001060777223 */ /* 0x002fe20000000014 */
[C---:B------:R-:W-:Y:S01]  /*21af0*/  FFMA R187, R78.reuse, R130, R187 ;  /* 0x000000824ebb7223 */ /* 0x040fe200000000bb */
[----:B------:R-:W-:Y:S01]  /*21b00*/  FFMA R185, R78, R166, R77 ;  /* 0x000000a64eb97223 */ /* 0x000fe2000000004d */
        /* <DEDUP_REMOVED lines=17> */
[----:B------:R-:W2:Y:S01]  /*21c20*/  LDS.128 R20, [R0.X4+UR5+0x30e0] ;  /* 0x0030e00500147984 */ /* 0x000ea20008004c00 */
[C---:B----4-:R-:W-:Y:S01]  /*21c30*/  FFMA R35, R84.reuse, R4, R35 ;  /* 0x0000000454237223 */ /* 0x050fe20000000023 */
[C---:B------:R-:W-:Y:S01]  /*21c40*/  FFMA R205, R84.reuse, R8, R205 ;  /* 0x0000000854cd7223 */ /* 0x040fe200000000cd */
[C---:B------:R-:W-:Y:S01]  /*21c50*/  FFMA R178, R84.reuse, R12, R178 ;  /* 0x0000000c54b27223 */ /* 0x040fe200000000b2 */
[----:B------:R-:W-:Y:S01]  /*21c60*/  FFMA R204, R84, R16, R204 ;  /* 0x0000001054cc7223 */ /* 0x000fe200000000cc */
[C---:B------:R-:W-:Y:S01]  /*21c70*/  FFMA R195, R171.reuse, R131, R27 ;  /* 0x00000083abc37223 */ /* 0x040fe2000000001b */
[----:B------:R-:W-:Y:S01]  /*21c80*/  FFMA R193, R171, R167, R45 ;  /* 0x000000a7abc17223 */ /* 0x000fe2000000002d */
[-C--:B------:R-:W-:Y:S01]  /*21c90*/  FFMA R115, R92, R4.reuse, R39 ;  /* 0x000000045c737223 */ /* 0x080fe20000000027 */
[----:B------:R-:W-:Y:S01]  /*21ca0*/  FFMA R88, R64, R4, R38 ;  /* 0x0000000440587223 */ /* 0x000fe20000000026 */
[----:B------:R-:W-:Y:S01]  /*21cb0*/  FFMA R84, R80, R8, R37 ;  /* 0x0000000850547223 */ /* 0x000fe20000000025 */
[----:B------:R-:W3:Y:S01]  /*21cc0*/  LDS.128 R68, [R0.X4+UR5+0x42e0] ;  /* 0x0042e00500447984 */ /* 0x000ee20008004c00 */
[-C--:B------:R-:W-:Y:S01]  /*21cd0*/  FFMA R175, R60, R4.reuse, R36 ;  /* 0x000000043caf7223 */ /* 0x080fe20000000024 */
[----:B------:R-:W-:Y:S01]  /*21ce0*/  FFMA R104, R56, R4, R168 ;  /* 0x0000000438687223 */ /* 0x000fe200000000a8 */
[----:B------:R-:W-:Y:S01]  /*21cf0*/  FFMA R43, R53, R129, R43 ;  /* 0x00000081352b7223 */ /* 0x000fe2000000002b */
[----:B------:R-:W4:Y:S01]  /*21d00*/  LDS.128 R36, [R0.X4+UR5+0x43e0] ;  /* 0x0043e00500247984 */ /* 0x000f220008004c00 */
[C---:B------:R-:W-:Y:S01]  /*21d10*/  FFMA R187, R79.reuse, R131, R187 ;  /* 0x000000834fbb7223 */ /* 0x040fe200000000bb */
[----:B------:R-:W-:-:S02]  /*21d20*/  FFMA R186, R79, R159, R186 ;  /* 0x0000009f4fba7223 */ /* 0x000fc400000000ba */
[----:B------:R-:W3:Y:S01]  /*21d30*/  LDS.128 R168, [R0.X4+UR5+0x50e0] ;  /* 0x0050e00500a87984 */ /* 0x000ee20008004c00 */
[C---:B------:R-:W-:Y:S01]  /*21d40*/  FFMA R184, R79.reuse, R163, R184 ;  /* 0x000000a34fb87223 */ /* 0x040fe200000000b8 */
[----:B------:R-:W-:Y:S01]  /*21d50*/  FFMA R185, R79, R167, R185 ;  /* 0x000000a74fb97223 */ /* 0x000fe200000000b9 */
[----:B------:R-:W-:Y:S01]  /*21d60*/  FFMA R49, R53, R165, R49 ;  /* 0x000000a535317223 */ /* 0x000fe20000000031 */
[----:B------:R-:W4:Y:S01]  /*21d70*/  LDS.128 R28, [R0.X4+UR5+0x22e0] ;  /* 0x0022e005001c7984 */ /* 0x000f220008004c00 */
[----:B------:R-:W-:Y:S01]  /*21d80*/  FFMA R196, R127, R167, R44 ;  /* 0x000000a77fc47223 */ /* 0x000fe2000000002c */
[C---:B------:R-:W-:Y:S02]  /*21d90*/  FFMA R148, R54.reuse, R130, R43 ;  /* 0x0000008236947223 */ /* 0x040fe4000000002b */
[----:B------:R-:W4:Y:S04]  /*21da0*/  LDS.128 R24, [R0.X4+UR5+0x23e0] ;  /* 0x0023e00500187984 */ /* 0x000f280008004c00 */
[----:B------:R-:W4:Y:S01]  /*21db0*/  LDS.128 R76, [R0.X4+UR5+0x33e0] ;  /* 0x0033e005004c7984 */ /* 0x000f220008004c00 */
[----:B------:R-:W-:-:S03]  /*21dc0*/  FFMA R152, R54, R158, R152 ;  /* 0x0000009e36987223 */ /* 0x000fc60000000098 */
[----:B------:R-:W4:Y:S01]  /*21dd0*/  LDS.128 R44, [R0.X4+UR5+0x40e0] ;  /* 0x0040e005002c7984 */ /* 0x000f220008004c00 */
[----:B------:R-:W-:-:S03]  /*21de0*/  FFMA R214, R54, R166, R49 ;  /* 0x000000a636d67223 */ /* 0x000fc60000000031 */
[----:B------:R-:W4:Y:S01]  /*21df0*/  LDS.128 R40, [R0.X4+UR5+0x41e0] ;  /* 0x0041e00500287984 */ /* 0x000f220008004c00 */
[C---:B------:R-:W-:Y:S01]  /*21e00*/  FFMA R148, R55.reuse, R131, R148 ;  /* 0x0000008337947223 */ /* 0x040fe20000000094 */
[C---:B------:R-:W-:Y:S01]  /*21e10*/  FFMA R152, R55.reuse, R159, R152 ;  /* 0x0000009f37987223 */ /* 0x040fe20000000098 */
[C---:B------:R-:W-:Y:S01]  /*21e20*/  FFMA R156, R55.reuse, R163, R156 ;  /* 0x000000a3379c7223 */ /* 0x040fe2000000009c */
[----:B------:R-:W-:Y:S01]  /*21e30*/  FFMA R214, R55, R167, R214 ;  /* 0x000000a737d67223 */ /* 0x000fe200000000d6 */
[----:B------:R-:W-:Y:S04]  /*21e40*/  LDS.128 R48, [R0.X4+UR5+0x32e0] ;  /* 0x0032e00500307984 */ /* 0x000fe80008004c00 */
[----:B------:R-:W4:Y:S01]  /*21e50*/  LDS.128 R52, [R0.X4+UR5+0x31e0] ;  /* 0x0031e00500347984 */ /* 0x000f220008004c00 */
        /* <DEDUP_REMOVED lines=19> */
[-C--:B------:R-:W-:Y:S01]  /*21f90*/  FFMA R187, R168, R4.reuse, R187 ;  /* 0x00000004a8bb7223 */ /* 0x080fe200000000bb */
        /* <DEDUP_REMOVED lines=51> */
[----:B------:R1:W-:Y:S01]  /*222d0*/  STL [R1+0x54], R21 ;  /* 0x0000541501007387 */ /* 0x0003e20000100800 */
[C---:B------:R-:W-:Y:S01]  /*222e0*/  FFMA R206, R92.reuse, R8, R206 ;  /* 0x000000085cce7223 */ /* 0x040fe200000000ce */
[C---:B------:R-:W-:Y:S01]  /*222f0*/  FFMA R179, R92.reuse, R12, R179 ;  /* 0x0000000c5cb37223 */ /* 0x040fe200000000b3 */
[-C--:B------:R-:W-:Y:S01]  /*22300*/  FFMA R180, R92, R16.reuse, R180 ;  /* 0x000000105cb47223 */ /* 0x080fe200000000b4 */
[----:B------:R-:W-:Y:S01]  /*22310*/  FFMA R203, R64, R16, R203 ;  /* 0x0000001040cb7223 */ /* 0x000fe200000000cb */
[C---:B------:R-:W-:Y:S01]  /*22320*/  FFMA R173, R56.reuse, R12, R173 ;  /* 0x0000000c38ad7223 */ /* 0x040fe200000000ad */
[----:B------:R-:W-:Y:S01]  /*22330*/  FFMA R199, R56, R16, R199 ;  /* 0x0000001038c77223 */ /* 0x000fe200000000c7 */
        /* <DEDUP_REMOVED lines=26> */
[C---:B------:R-:W-:Y:S01]  /*224e0*/  FFMA R34, R65.reuse, R9, R34 ;  /* 0x0000000941227223 */ /* 0x040fe20000000022 */
[----:B------:R-:W-:Y:S01]  /*224f0*/  FFMA R105, R65, R13, R177 ;  /* 0x0000000d41697223 */ /* 0x000fe200000000b1 */
        /* <DEDUP_REMOVED lines=47> */
[----:B-1----:R-:W-:Y:S01]  /*227f0*/  FFMA R29, R82, R14, R33 ;  /* 0x0000000e521d7223 */ /* 0x002fe20000000021 */
[----:B------:R-:W-:Y:S01]  /*22800*/  FFMA R28, R58, R10, R28 ;  /* 0x0000000a3a1c7223 */ /* 0x000fe2000000001c */
[C---:B--2---:R-:W-:Y:S01]  /*22810*/  FFMA R25, R30.reuse, R6, R172 ;  /* 0x000000061e197223 */ /* 0x044fe200000000ac */
[-C--:B------:R-:W-:Y:S01]  /*22820*/  FFMA R24, R30, R10.reuse, R24 ;  /* 0x0000000a1e187223 */ /* 0x080fe20000000018 */
[-C--:B---3--:R-:W-:Y:S01]  /*22830*/  FFMA R21, R26, R10.reuse, R125 ;  /* 0x0000000a1a157223 */ /* 0x088fe2000000007d */
        /* <DEDUP_REMOVED lines=75> */
[----:B------:R-:W-:Y:S01]  /*22cf0*/  LDS.128 R20, [R32+0xf0] ;  /* 0x0000f00020147984 */ /* 0x000fe20000000c00 */
[----:B------:R-:W-:-:S03]  /*22d00*/  FFMA R174, R61, R17, R201 ;  /* 0x000000113dae7223 */ /* 0x000fc600000000c9 */
[----:B------:R-:W-:Y:S04]  /*22d10*/  LDS.128 R24, [R32+0x1f0] ;  /* 0x0001f00020187984 */ /* 0x000fe80000000c00 */
[----:B------:R-:W-:Y:S04]  /*22d20*/  LDS.128 R28, [R32+0x2f0] ;  /* 0x0002f000201c7984 */ /* 0x000fe80000000c00 */
[----:B------:R-:W1:Y:S04]  /*22d30*/  LDS.128 R204, [R0.X4+UR5+0x20f0] ;  /* 0x0020f00500cc7984 */ /* 0x000e680008004c00 */
[----:B------:R-:W2:Y:S04]  /*22d40*/  LDS.128 R32, [R32+0x3f0] ;  /* 0x0003f00020207984 */ /* 0x000ea80000000c00 */
[----:B------:R-:W3:Y:S04]  /*22d50*/  LDS.128 R200, [R0.X4+UR5+0x13f0] ;  /* 0x0013f00500c87984 */ /* 0x000ee80008004c00 */
[----:B------:R-:W4:Y:S04]  /*22d60*/  LDS.128 R208, [R0.X4+UR5+0x21f0] ;  /* 0x0021f00500d07984 */ /* 0x000f280008004c00 */
[----:B------:R-:W1:Y:S04]  /*22d70*/  LDS.128 R248, [R0.X4+UR5+0x43f0] ;  /* 0x0043f00500f87984 */ /* 0x000e680008004c00 */
[----:B------:R-:W1:Y:S04]  /*22d80*/  LDS.128 R212, [R0.X4+UR5+0x22f0] ;  /* 0x0022f00500d47984 */ /* 0x000e680008004c00 */
[----:B------:R-:W1:Y:S04]  /*22d90*/  LDS.128 R216, [R0.X4+UR5+0x23f0] ;  /* 0x0023f00500d87984 */ /* 0x000e680008004c00 */
[----:B------:R-:W1:Y:S04]  /*22da0*/  LDS.128 R220, [R0.X4+UR5+0x30f0] ;  /* 0x0030f00500dc7984 */ /* 0x000e680008004c00 */
[----:B------:R-:W2:Y:S01]  /*22db0*/  LDS.128 R224, [R0.X4+UR5+0x31f0] ;  /* 0x0031f00500e07984 */ /* 0x000ea20008004c00 */
[C---:B------:R-:W-:Y:S01]  /*22dc0*/  FFMA R175, R61.reuse, R5, R175 ;  /* 0x000000053daf7223 */ /* 0x040fe200000000af */
[----:B------:R-:W-:-:S02]  /*22dd0*/  FFMA R252, R61, R9, R252 ;  /* 0x000000093dfc7223 */ /* 0x000fc400000000fc */
        /* <DEDUP_REMOVED lines=8> */
[C---:B------:R-:W-:Y:S01]  /*22e60*/  FFMA R179, R93.reuse, R13, R179 ;  /* 0x0000000d5db37223 */ /* 0x040fe200000000b3 */
[----:B------:R-:W3:Y:S01]  /*22e70*/  LDS.128 R232, [R0.X4+UR5+0x33f0] ;  /* 0x0033f00500e87984 */ /* 0x000ee20008004c00 */
[----:B------:R-:W-:Y:S01]  /*22e80*/  FFMA R180, R93, R17, R180 ;  /* 0x000000115db47223 */ /* 0x000fe200000000b4 */
[C---:B------:R-:W-:Y:S01]  /*22e90*/  FFMA R53, R63.reuse, R7, R53 ;  /* 0x000000073f357223 */ /* 0x040fe20000000035 */
[C---:B------:R-:W-:Y:S01]  /*22ea0*/  FFMA R252, R63.reuse, R11, R252 ;  /* 0x0000000b3ffc7223 */ /* 0x040fe200000000fc */
[----:B------:R-:W-:Y:S01]  /*22eb0*/  FFMA R52, R63, R15, R52 ;  /* 0x0000000f3f347223 */ /* 0x000fe20000000034 */
[C---:B------:R-:W-:Y:S01]  /*22ec0*/  FFMA R88, R67.reuse, R7, R88 ;  /* 0x0000000743587223 */ /* 0x040fe20000000058 */
[C---:B------:R-:W-:Y:S01]  /*22ed0*/  FFMA R105, R67.reuse, R15, R105 ;  /* 0x0000000f43697223 */ /* 0x040fe20000000069 */
[-C--:B------:R-:W-:Y:S01]  /*22ee0*/  FFMA R86, R67, R19.reuse, R86 ;  /* 0x0000001343567223 */ /* 0x080fe20000000056 */
[----:B------:R-:W-:Y:S01]  /*22ef0*/  FFMA R82, R63, R19, R82 ;  /* 0x000000133f527223 */ /* 0x000fe20000000052 */
[----:B------:R-:W-:Y:S01]  /*22f00*/  FFMA R115, R93, R5, R115 ;  /* 0x000000055d737223 */ /* 0x000fe20000000073 */
        /* <DEDUP_REMOVED lines=15> */
[----:B------:R-:W4:Y:S01]  /*23000*/  LDS.128 R172, [R0.X4+UR5+0xf0] ;  /* 0x0000f00500ac7984 */ /* 0x000f220008004c00 */
[C---:B-1----:R-:W-:Y:S01]  /*23010*/  FFMA R53, R204.reuse, R20, R53 ;  /* 0x00000014cc357223 */ /* 0x042fe20000000035 */
[C---:B------:R-:W-:Y:S01]  /*23020*/  FFMA R252, R204.reuse, R24, R252 ;  /* 0x00000018ccfc7223 */ /* 0x040fe200000000fc */
[----:B------:R-:W-:Y:S01]  /*23030*/  FFMA R52, R204, R28, R52 ;  /* 0x0000001ccc347223 */ /* 0x000fe20000000034 */
[----:B------:R-:W-:Y:S01]  /*23040*/  FFMA R90, R94, R18, R180 ;  /* 0x000000125e5a7223 */ /* 0x000fe200000000b4 */
[----:B------:R-:W1:Y:S01]  /*23050*/  LDS.128 R176, [R0.X4+UR5+0x1f0] ;  /* 0x0001f00500b07984 */ /* 0x000e620008004c00 */
[C---:B------:R-:W-:Y:S01]  /*23060*/  FFMA R148, R51.reuse, R7, R148 ;  /* 0x0000000733947223 */ /* 0x040fe20000000094 */
[C---:B------:R-:W-:Y:S01]  /*23070*/  FFMA R152, R51.reuse, R11, R152 ;  /* 0x0000000b33987223 */ /* 0x040fe20000000098 */
[C---:B------:R-:W-:Y:S01]  /*23080*/  FFMA R156, R51.reuse, R15, R156 ;  /* 0x0000000f339c7223 */ /* 0x040fe2000000009c */
[----:B------:R-:W-:Y:S01]  /*23090*/  FFMA R80, R51, R19, R80 ;  /* 0x0000001333507223 */ /* 0x000fe20000000050 */
[----:B------:R-:W1:Y:S01]  /*230a0*/  LDS.128 R188, [R0.X4+UR5+0x10f0] ;  /* 0x0010f00500bc7984 */ /* 0x000e620008004c00 */
[----:B--2---:R-:W-:Y:S01]  /*230b0*/  FFMA R82, R204, R32, R82 ;  /* 0x00000020cc527223 */ /* 0x004fe20000000052 */
[C---:B------:R-:W-:Y:S01]  /*230c0*/  FFMA R96, R98.reuse, R6, R96 ;  /* 0x0000000662607223 */ /* 0x040fe20000000060 */
[C---:B------:R-:W-:Y:S01]  /*230d0*/  FFMA R109, R98.reuse, R10, R109 ;  /* 0x0000000a626d7223 */ /* 0x040fe2000000006d */
[----:B------:R-:W2:Y:S01]  /*230e0*/  LDS.128 R196, [R0.X4+UR5+0x12f0] ;  /* 0x0012f00500c47984 */ /* 0x000ea20008004c00 */
[C---:B------:R-:W-:Y:S01]  /*230f0*/  FFMA R118, R98.reuse, R14, R118 ;  /* 0x0000000e62767223 */ /* 0x040fe20000000076 */
[----:B------:R-:W-:Y:S01]  /*23100*/  FFMA R119, R98, R18, R119 ;  /* 0x0000001262777223 */ /* 0x000fe20000000077 */
[C---:B---3--:R-:W-:Y:S01]  /*23110*/  FFMA R85, R200.reuse, R20, R85 ;  /* 0x00000014c8557223 */ /* 0x048fe20000000055 */
[----:B------:R-:W3:Y:S01]  /*23120*/  LDS.128 R180, [R0.X4+UR5+0x2f0] ;  /* 0x0002f00500b47984 */ /* 0x000ee20008004c00 */
[C---:B------:R-:W-:Y:S01]  /*23130*/  FFMA R84, R200.reuse, R24, R84 ;  /* 0x00000018c8547223 */ /* 0x040fe20000000054 */
[C---:B------:R-:W-:Y:S01]  /*23140*/  FFMA R54, R200.reuse, R28, R54 ;  /* 0x0000001cc8367223 */ /* 0x040fe20000000036 */
[----:B------:R-:W-:Y:S01]  /*23150*/  FFMA R83, R200, R32, R83 ;  /* 0x00000020c8537223 */ /* 0x000fe20000000053 */
[----:B------:R-:W1:Y:S01]  /*23160*/  LDS.128 R184, [R0.X4+UR5+0x3f0] ;  /* 0x0003f00500b87984 */ /* 0x000e620008004c00 */
[C---:B----4-:R-:W-:Y:S01]  /*23170*/  FFMA R51, R208.reuse, R20, R104 ;  /* 0x00000014d0337223 */ /* 0x050fe20000000068 */
[----:B------:R-:W-:Y:S01]  /*23180*/  FFMA R50, R208, R24, R50 ;  /* 0x00000018d0327223 */ /* 0x000fe20000000032 */
[C---:B------:R-:W-:Y:S01]  /*23190*/  FFMA R69, R248.reuse, R20, R69 ;  /* 0x00000014f8457223 */ /* 0x040fe20000000045 */
[----:B------:R-:W4:Y:S01]  /*231a0*/  LDS.128 R192, [R0.X4+UR5+0x11f0] ;  /* 0x0011f00500c07984 */ /* 0x000f220008004c00 */
        /* <DEDUP_REMOVED lines=46> */
[C---:B------:R-:W-:Y:S01]  /*23490*/  FFMA R42, R217.reuse, R25, R42 ;  /* 0x00000019d92a7223 */ /* 0x040fe2000000002a */
[C---:B------:R-:W-:Y:S01]  /*234a0*/  FFMA R48, R214.reuse, R22, R47 ;  /* 0x00000016d6307223 */ /* 0x040fe2000000002f */
[----:B------:R-:W-:Y:S01]  /*234b0*/  FFMA R40, R217, R29, R40 ;  /* 0x0000001dd9287223 */ /* 0x000fe20000000028 */
[----:B------:R-:W-:Y:S01]  /*234c0*/  STL [R1], R53 ;  /* 0x0000003501007387 */ /* 0x000fe20000100800 */
[----:B------:R-:W-:Y:S01]  /*234d0*/  FFMA R47, R214, R26, R46 ;  /* 0x0000001ad62f7223 */ /* 0x000fe2000000002e */
[----:B------:R-:W-:Y:S01]  /*234e0*/  FFMA R132, R55, R7, R132 ;  /* 0x0000000737847223 */ /* 0x000fe20000000084 */
[----:B------:R-:W-:Y:S01]  /*234f0*/  FFMA R39, R220, R20, R101 ;  /* 0x00000014dc277223 */ /* 0x000fe20000000065 */
[----:B------:R-:W-:Y:S01]  /*23500*/  FFMA R41, R217, R33, R41 ;  /* 0x00000021d9297223 */ /* 0x000fe20000000029 */
[----:B------:R-:W-:Y:S01]  /*23510*/  STL [R1+0x30], R52 ;  /* 0x0000303401007387 */ /* 0x000fe20000100800 */
        /* <DEDUP_REMOVED lines=18> */
[C---:B------:R-:W-:Y:S01]  /*23640*/  FFMA R36, R221.reuse, R29, R36 ;  /* 0x0000001ddd247223 */ /* 0x040fe20000000024 */
[----:B------:R-:W-:Y:S01]  /*23650*/  STL [R1+0x40], R46 ;  /* 0x0000402e01007387 */ /* 0x000fe20000100800 */
[----:B------:R-:W-:Y:S01]  /*23660*/  FFMA R37, R221, R33, R37 ;  /* 0x00000021dd257223 */ /* 0x000fe20000000025 */
[----:B------:R-:W-:-:S02]  /*23670*/  FFMA R136, R224, R24, R136 ;  /* 0x00000018e0887223 */ /* 0x000fc40000000088 */
[----:B------:R1:W-:Y:S01]  /*23680*/  STL [R1+0x100], R44 ;  /* 0x0001002c01007387 */ /* 0x0003e20000100800 */
[----:B------:R-:W-:Y:S01]  /*23690*/  FFMA R132, R225, R21, R132 ;  /* 0x00000015e1847223 */ /* 0x000fe20000000084 */
[----:B------:R-:W-:Y:S02]  /*236a0*/  FFMA R39, R222, R22, R39 ;  /* 0x00000016de277223 */ /* 0x000fe40000000027 */
[----:B------:R-:W-:Y:S01]  /*236b0*/  STL [R1+0xf0], R43 ;  /* 0x0000f02b01007387 */ /* 0x000fe20000100800 */
[----:B------:R-:W-:Y:S01]  /*236c0*/  FFMA R140, R224, R28, R140 ;  /* 0x0000001ce08c7223 */ /* 0x000fe2000000008c */
[----:B------:R-:W-:Y:S02]  /*236d0*/  FFMA R38, R222, R26, R38 ;  /* 0x0000001ade267223 */ /* 0x000fe40000000026 */
[----:B------:R-:W-:Y:S01]  /*236e0*/  STL [R1+0xe0], R42 ;  /* 0x0000e02a01007387 */ /* 0x000fe20000100800 */
[----:B------:R-:W-:Y:S01]  /*236f0*/  FFMA R81, R224, R32, R81 ;  /* 0x00000020e0517223 */ /* 0x000fe20000000051 */
[----:B-1----:R-:W-:-:S02]  /*23700*/  FFMA R44, R222, R34, R37 ;  /* 0x00000022de2c7223 */ /* 0x002fc40000000025 */
[----:B------:R1:W-:Y:S01]  /*23710*/  STL [R1+0xd0], R40 ;  /* 0x0000d02801007387 */ /* 0x0003e20000100800 */
[C---:B------:R-:W-:Y:S01]  /*23720*/  FFMA R136, R225.reuse, R25, R136 ;  /* 0x00000019e1887223 */ /* 0x040fe20000000088 */
[----:B------:R-:W-:Y:S01]  /*23730*/  FFMA R132, R226, R22, R132 ;  /* 0x00000016e2847223 */ /* 0x000fe20000000084 */
[C---:B------:R-:W-:Y:S01]  /*23740*/  FFMA R140, R225.reuse, R29, R140 ;  /* 0x0000001de18c7223 */ /* 0x040fe2000000008c */
[----:B------:R-:W-:Y:S01]  /*23750*/  STL [R1+0x128], R39 ;  /* 0x0001282701007387 */ /* 0x000fe20000100800 */
[----:B------:R-:W-:Y:S01]  /*23760*/  FFMA R148, R228, R20, R148 ;  /* 0x00000014e4947223 */ /* 0x000fe20000000094 */
[----:B------:R-:W-:Y:S01]  /*23770*/  FFMA R225, R225, R33, R81 ;  /* 0x00000021e1e17223 */ /* 0x000fe20000000051 */
[C---:B------:R-:W-:Y:S01]  /*23780*/  FFMA R72, R70.reuse, R6, R72 ;  /* 0x0000000646487223 */ /* 0x040fe20000000048 */
[C---:B------:R-:W-:Y:S01]  /*23790*/  FFMA R111, R70.reuse, R14, R111 ;  /* 0x0000000e466f7223 */ /* 0x040fe2000000006f */
[----:B------:R-:W-:Y:S01]  /*237a0*/  FFMA R112, R70, R18, R112 ;  /* 0x0000001246707223 */ /* 0x000fe20000000070 */
[----:B-1----:R-:W-:Y:S01]  /*237b0*/  FFMA R40, R222, R30, R36 ;  /* 0x0000001ede287223 */ /* 0x002fe20000000024 */
[----:B------:R-:W-:Y:S01]  /*237c0*/  STL [R1+0x11c], R38 ;  /* 0x00011c2601007387 */ /* 0x000fe20000100800 */
[C---:B------:R-:W-:Y:S01]  /*237d0*/  FFMA R152, R228.reuse, R24, R152 ;  /* 0x00000018e4987223 */ /* 0x040fe20000000098 */
[C---:B------:R-:W-:Y:S01]  /*237e0*/  FFMA R164, R79.reuse, R7, R164 ;  /* 0x000000074fa47223 */ /* 0x040fe200000000a4 */
[----:B------:R-:W-:Y:S01]  /*237f0*/  FFMA R156, R228, R28, R156 ;  /* 0x0000001ce49c7223 */ /* 0x000fe2000000009c */
[----:B------:R-:W-:Y:S01]  /*23800*/  STL [R1+0x110], R40 ;  /* 0x0001102801007387 */ /* 0x000fe20000100800 */
[C---:B------:R-:W-:Y:S01]  /*23810*/  FFMA R218, R226.reuse, R26, R136 ;  /* 0x0000001ae2da7223 */ /* 0x040fe20000000088 */
[C---:B------:R-:W-:Y:S01]  /*23820*/  FFMA R168, R79.reuse, R11, R168 ;  /* 0x0000000b4fa87223 */ /* 0x040fe200000000a8 */
[----:B------:R-:W-:Y:S01]  /*23830*/  FFMA R136, R226, R30, R140 ;  /* 0x0000001ee2887223 */ /* 0x000fe2000000008c */
[----:B------:R-:W-:Y:S01]  /*23840*/  STL [R1+0xec], R44 ;  /* 0x0000ec2c01007387 */ /* 0x000fe20000100800 */
[----:B------:R-:W-:Y:S01]  /*23850*/  FFMA R169, R79, R15, R169 ;  /* 0x0000000f4fa97223 */ /* 0x000fe200000000a9 */
[----:B------:R-:W-:-:S02]  /*23860*/  FFMA R148, R229, R21, R148 ;  /* 0x00000015e5947223 */ /* 0x000fc40000000094 */
[----:B------:R1:W-:Y:S01]  /*23870*/  STL [R1+0x138], R132 ;  /* 0x0001388401007387 */ /* 0x0003e20000100800 */
        /* <DEDUP_REMOVED lines=9> */
[----:B-1----:R-:W-:Y:S01]  /*23910*/  FFMA R132, R226, R34, R225 ;  /* 0x00000022e2847223 */ /* 0x002fe200000000e1 */
[C---:B------:R-:W-:Y:S01]  /*23920*/  FFMA R168, R232.reuse, R24, R168 ;  /* 0x00000018e8a87223 */ /* 0x040fe200000000a8 */
[----:B------:R-:W-:Y:S01]  /*23930*/  STL [R1+0x124], R218 ;  /* 0x000124da01007387 */ /* 0x000fe20000100800 */
        /* <DEDUP_REMOVED lines=11> */
[----:B------:R2:W-:Y:S01]  /*239f0*/  STL [R1+0xdc], R132 ;  /* 0x0000dc8401007387 */ /* 0x0005e20000100800 */
        /* <DEDUP_REMOVED lines=9> */
[----:B--2---:R-:W-:Y:S01]  /*23a90*/  FFMA R132, R230, R30, R156 ;  /* 0x0000001ee6847223 */ /* 0x004fe2000000009c */
[----:B------:R-:W-:Y:S01]  /*23aa0*/  FFMA R168, R233, R25, R168 ;  /* 0x00000019e9a87223 */ /* 0x000fe200000000a8 */
[-C--:B------:R-:W-:Y:S01]  /*23ab0*/  FFMA R79, R79, R19.reuse, R114 ;  /* 0x000000134f4f7223 */ /* 0x080fe20000000072 */
[----:B------:R-:W-:Y:S01]  /*23ac0*/  FFMA R71, R71, R19, R112 ;  /* 0x0000001347477223 */ /* 0x000fe20000000070 */
[-C--:B------:R-:W-:Y:S01]  /*23ad0*/  FFMA R172, R176, R28.reuse, R65 ;  /* 0x0000001cb0ac7223 */ /* 0x080fe20000000041 */
[-C--:B------:R-:W-:Y:S01]  /*23ae0*/  FFMA R59, R188, R28.reuse, R106 ;  /* 0x0000001cbc3b7223 */ /* 0x080fe2000000006a */
[----:B------:R-:W-:Y:S01]  /*23af0*/  FFMA R55, R196, R28, R105 ;  /* 0x0000001cc4377223 */ /* 0x000fe20000000069 */
        /* <DEDUP_REMOVED lines=21> */
[-C--:B------:R-:W-:Y:S01]  /*23c50*/  FFMA R86, R196, R32.reuse, R86 ;  /* 0x00000020c4567223 */ /* 0x080fe20000000056 */
[-C--:B------:R-:W-:Y:S01]  /*23c60*/  FFMA R49, R208, R32.reuse, R49 ;  /* 0x00000020d0317223 */ /* 0x080fe20000000031 */
[----:B------:R-:W-:Y:S01]  /*23c70*/  FFMA R45, R212, R32, R45 ;  /* 0x00000020d42d7223 */ /* 0x000fe2000000002d */
[C---:B------:R-:W-:Y:S01]  /*23c80*/  FFMA R78, R236.reuse, R20, R78 ;  /* 0x00000014ec4e7223 */ /* 0x040fe2000000004e */
[----:B------:R1:W-:Y:S01]  /*23c90*/  STL [R1+0x12c], R140 ;  /* 0x00012c8c01007387 */ /* 0x0003e20000100800 */
[C---:B------:R-:W-:Y:S01]  /*23ca0*/  FFMA R176, R236.reuse, R24, R100 ;  /* 0x00000018ecb07223 */ /* 0x040fe20000000064 */
[C---:B------:R-:W-:Y:S01]  /*23cb0*/  FFMA R76, R236.reuse, R28, R76 ;  /* 0x0000001cec4c7223 */ /* 0x040fe2000000004c */
[-C--:B------:R-:W-:Y:S01]  /*23cc0*/  FFMA R77, R236, R32.reuse, R77 ;  /* 0x00000020ec4d7223 */ /* 0x080fe2000000004d */
[----:B------:R2:W-:Y:S01]  /*23cd0*/  STL [R1+0x118], R136 ;  /* 0x0001188801007387 */ /* 0x0005e20000100800 */
[C---:B------:R-:W-:Y:S01]  /*23ce0*/  FFMA R196, R173.reuse, R29, R66 ;  /* 0x0000001dadc47223 */ /* 0x040fe20000000042 */
[-C--:B------:R-:W-:Y:S01]  /*23cf0*/  FFMA R80, R228, R32.reuse, R80 ;  /* 0x00000020e4507223 */ /* 0x080fe20000000050 */
[----:B------:R-:W-:Y:S01]  /*23d00*/  FFMA R79, R232, R32, R79 ;  /* 0x00000020e84f7223 */ /* 0x000fe2000000004f */
[----:B------:R3:W-:Y:S01]  /*23d10*/  STL [R1+0xfc], R132 ;  /* 0x0000fc8401007387 */ /* 0x0007e20000100800 */
[----:B-1----:R-:W-:Y:S01]  /*23d20*/  FFMA R140, R234, R22, R164 ;  /* 0x00000016ea8c7223 */ /* 0x002fe200000000a4 */
[C---:B------:R-:W-:Y:S01]  /*23d30*/  FFMA R75, R240.reuse, R20, R75 ;  /* 0x00000014f04b7223 */ /* 0x040fe2000000004b */
[C---:B------:R-:W-:Y:S01]  /*23d40*/  FFMA R184, R240.reuse, R24, R99 ;  /* 0x00000018f0b87223 */ /* 0x040fe20000000063 */
[----:B------:R-:W-:Y:S01]  /*23d50*/  FFMA R73, R240, R28, R73 ;  /* 0x0000001cf0497223 */ /* 0x000fe20000000049 */
[----:B--2---:R-:W-:Y:S01]  /*23d60*/  FFMA R136, R234, R26, R168 ;  /* 0x0000001aea887223 */ /* 0x004fe200000000a8 */
        /* <DEDUP_REMOVED lines=40> */
[C---:B------:R-:W-:Y:S01]  /*23ff0*/  FFMA R176, R237.reuse, R25, R176 ;  /* 0x00000019edb07223 */ /* 0x040fe200000000b0 */
[----:B------:R-:W-:Y:S01]  /*24000*/  STL [R1+0x120], R140 ;  /* 0x0001208c01007387 */ /* 0x000fe20000100800 */
[----:B------:R-:W-:Y:S01]  /*24010*/  FFMA R177, R237, R29, R76 ;  /* 0x0000001dedb17223 */ /* 0x000fe2000000004c */
[C---:B------:R-:W-:Y:S01]  /*24020*/  FFMA R185, R241.reuse, R21, R75 ;  /* 0x00000015f1b97223 */ /* 0x040fe2000000004b */
[C---:B------:R-:W-:Y:S01]  /*24030*/  FFMA R184, R241.reuse, R25, R184 ;  /* 0x00000019f1b87223 */ /* 0x040fe200000000b8 */
[----:B------:R1:W-:Y:S01]  /*24040*/  STL [R1+0x108], R136 ;  /* 0x0001088801007387 */ /* 0x0003e20000100800 */
        /* <DEDUP_REMOVED lines=31> */
[----:B-1----:R-:W-:Y:S01]  /*24240*/  FFMA R136, R238, R22, R173 ;  /* 0x00000016ee887223 */ /* 0x002fe200000000ad */
[----:B------:R1:W-:Y:S01]  /*24250*/  STL [R1+0xe8], R132 ;  /* 0x0000e88401007387 */ /* 0x0003e20000100800 */
        /* <DEDUP_REMOVED lines=16> */
[----:B-1----:R-:W-:Y:S01]  /*24360*/  FFMA R132, R238, R26, R176 ;  /* 0x0000001aee847223 */ /* 0x002fe200000000b0 */
[----:B------:R-:W1:Y:S04]  /*24370*/  LDS.128 R36, [R0.X4+UR5+0x51e0] ;  /* 0x0051e00500247984 */ /* 0x000e680008004c00 */
[----:B------:R-:W2:Y:S04]  /*24380*/  LDS.128 R40, [R0.X4+UR5+0x52e0] ;  /* 0x0052e00500287984 */ /* 0x000ea80008004c00 */
[----:B------:R-:W3:Y:S04]  /*24390*/  LDS.128 R44, [R0.X4+UR5+0x53e0] ;  /* 0x0053e005002c7984 */ /* 0x000ee80008004c00 */
[----:B------:R-:W4:Y:S04]  /*243a0*/  LDS.128 R48, [R0.X4+UR5+0x60e0] ;  /* 0x0060e00500307984 */ /* 0x000f280008004c00 */
[----:B------:R-:W1:Y:S04]  /*243b0*/  LDS.128 R52, [R0.X4+UR5+0x61e0] ;  /* 0x0061e00500347984 */ /* 0x000e680008004c00 */
        /* <DEDUP_REMOVED lines=18> */
[----:B------:R2:W-:Y:S04]  /*244e0*/  STL [R1+0x114], R136 ;  /* 0x0001148801007387 */ /* 0x0005e80000100800 */
[----:B------:R3:W-:Y:S01]  /*244f0*/  STL [R1+0xf8], R132 ;  /* 0x0000f88401007387 */ /* 0x0007e20000100800 */
[C---:B--2---:R-:W-:Y:S01]  /*24500*/  FFMA R136, R242.reuse, R22, R185 ;  /* 0x00000016f2887223 */ /* 0x044fe200000000b9 */
[----:B---3--:R-:W-:-:S04]  /*24510*/  FFMA R132, R242, R26, R184 ;  /* 0x0000001af2847223 */ /* 0x008fc800000000b8 */
[----:B------:R-:W-:Y:S04]  /*24520*/  STL [R1+0x104], R136 ;  /* 0x0001048801007387 */ /* 0x000fe80000100800 */
[----:B------:R2:W-:Y:S02]  /*24530*/  STL [R1+0xe4], R132 ;  /* 0x0000e48401007387 */ /* 0x0005e40000100800 */
[----:B--2---:R-:W-:-:S05]  /*24540*/  FFMA R132, R246, R22, R193 ;  /* 0x00000016f6847223 */ /* 0x004fca00000000c1 */
[----:B------:R2:W-:Y:S01]  /*24550*/  STL [R1+0xf4], R132 ;  /* 0x0000f48401007387 */ /* 0x0005e20000100800 */
[-C--:B------:R-:W-:Y:S01]  /*24560*/  FFMA R229, R230, R34.reuse, R229 ;  /* 0x00000022e6e57223 */ /* 0x080fe200000000e5 */
        /* <DEDUP_REMOVED lines=8> */
[----:B------:R-:W-:Y:S01]  /*245f0*/  ISETP.NE.AND P1, PT, RZ, UR6, PT ;  /* 0x00000006ff007c0c */ /* 0x000fe2000bf25270 */
[C---:B------:R-:W-:Y:S01]  /*24600*/  FFMA R246, R250.reuse, R22, R201 ;  /* 0x00000016faf67223 */ /* 0x040fe200000000c9 */
[C---:B------:R-:W-:Y:S01]  /*24610*/  FFMA R164, R250.reuse, R26, R200 ;  /* 0x0000001afaa47223 */ /* 0x040fe200000000c8 */
[C---:B------:R-:W-:Y:S01]  /*24620*/  FFMA R218, R250.reuse, R30, R197 ;  /* 0x0000001efada7223 */ /* 0x040fe200000000c5 */
[----:B------:R-:W-:-:S01]  /*24630*/  FFMA R249, R250, R34, R249 ;  /* 0x00000022faf97223 */ /* 0x000fc200000000f9 */
[----:B-12-4-:R-:W2:Y:S04]  /*24640*/  LDL.LU R140, [R1+0x54] ;  /* 0x00005400018c7983 */ /* 0x016ea80000300800 */
[----:B------:R-:W3:Y:S04]  /*24650*/  LDL.LU R132, [R1+0x58] ;  /* 0x0000580001847983 */ /* 0x000ee80000300800 */
[----:B------:R-:W4:Y:S01]  /*24660*/  LDL.LU R222, [R1+0x5c] ;  /* 0x00005c0001de7983 */ /* 0x000f220000300800 */
[----:B------:R-:W-:Y:S01]  /*24670*/  ULDC.64 UR10, c[0x0][0x118] ;  /* 0x00004600000a7ab9 */ /* 0x000fe20000000a00 */
[C---:B--2---:R-:W-:Y:S01]  /*24680*/  FFMA R148, R170.reuse, R6, R140 ;  /* 0x00000006aa947223 */ /* 0x044fe2000000008c */
[----:B---3--:R-:W-:-:S04]  /*24690*/  FFMA R140, R170, R10, R132 ;  /* 0x0000000aaa8c7223 */ /* 0x008fc80000000084 */
[----:B------:R1:W-:Y:S01]  /*246a0*/  STL [R1+0x178], R148 ;  /* 0x0001789401007387 */ /* 0x0003e20000100800 */
[----:B----4-:R-:W-:-:S03]  /*246b0*/  FFMA R132, R170, R14, R222 ;  /* 0x0000000eaa847223 */ /* 0x010fc600000000de */
[----:B------:R1:W-:Y:S04]  /*246c0*/  STL [R1+0x174], R140 ;  /* 0x0001748c01007387 */ /* 0x0003e80000100800 */
[----:B------:R1:W-:Y:S02]  /*246d0*/  STL [R1+0x170], R132 ;  /* 0x0001708401007387 */ /* 0x0003e40000100800 */
[----:B------:R-:W2:Y:S04]  /*246e0*/  LDL.LU R193, [R1+0x50] ;  /* 0x0000500001c17983 */ /* 0x000ea80000300800 */
[----:B------:R-:W3:Y:S04]  /*246f0*/  LDL.LU R242, [R1+0x60] ;  /* 0x0000600001f27983 */ /* 0x000ee80000300800 */
[----:B-1----:R-:W3:Y:S04]  /*24700*/  LDL.LU R148, [R1+0x8c] ;  /* 0x00008c0001947983 */ /* 0x002ee80000300800 */
[----:B------:R-:W3:Y:S04]  /*24710*/  LDL.LU R132, [R1+0xb8] ;  /* 0x0000b80001847983 */ /* 0x000ee80000300800 */
        /* <DEDUP_REMOVED lines=14> */
[----:B------:R-:W-:Y:S04]  /*24800*/  STL [R1+0x344], R93 ;  /* 0x0003445d01007387 */ /* 0x000fe80000100800 */
[----:B------:R-:W-:Y:S04]  /*24810*/  STL [R1+0x340], R97 ;  /* 0x0003406101007387 */ /* 0x000fe80000100800 */
[----:B------:R-:W-:Y:S04]  /*24820*/  STL [R1+0x33c], R101 ;  /* 0x00033c6501007387 */ /* 0x000fe80000100800 */
[----:B------:R1:W-:Y:S04]  /*24830*/  STL [R1+0x338], R105 ;  /* 0x0003386901007387 */ /* 0x0003e80000100800 */
[----:B------:R-:W-:Y:S04]  /*24840*/  STL [R1+0x334], R109 ;  /* 0x0003346d01007387 */ /* 0x000fe80000100800 */
        /* <DEDUP_REMOVED lines=50> */
[----:B------:R-:W4:Y:S01]  /*24b70*/  LDL.LU R192, [R1+0x84] ;  /* 0x0000840001c07983 */ /* 0x000f220000300800 */
[----:B--2---:R-:W-:-:S03]  /*24b80*/  FFMA R0, R170, R18, R193 ;  /* 0x00000012aa007223 */ /* 0x004fc600000000c1 */
[----:B------:R-:W2:Y:S01]  /*24b90*/  LDL.LU R193, [R1+0xb0] ;  /* 0x0000b00001c17983 */ /* 0x000ea20000300800 */
[C---:B---3--:R-:W-:Y:S01]  /*24ba0*/  FFMA R170, R222.reuse, R165, R242 ;  /* 0x000000a5deaa7223 */ /* 0x048fe200000000f2 */
[C---:B------:R-:W-:Y:S01]  /*24bb0*/  FFMA R148, R222.reuse, R161, R148 ;  /* 0x000000a1de947223 */ /* 0x040fe20000000094 */
[C---:B------:R-:W-:Y:S01]  /*24bc0*/  FFMA R132, R222.reuse, R157, R132 ;  /* 0x0000009dde847223 */ /* 0x040fe20000000084 */
[----:B------:R-:W-:Y:S02]  /*24bd0*/  FFMA R222, R222, R129, R181 ;  /* 0x00000081dede7223 */ /* 0x000fe400000000b5 */
[----:B------:R-:W3:Y:S01]  /*24be0*/  LDL.LU R181, [R1+0x15c] ;  /* 0x00015c0001b57983 */ /* 0x000ee20000300800 */
[C---:B------:R-:W-:Y:S01]  /*24bf0*/  FFMA R156, R140.reuse, R165, R156 ;  /* 0x000000a58c9c7223 */ /* 0x040fe2000000009c */
[C---:B------:R-:W-:Y:S01]  /*24c00*/  FFMA R168, R140.reuse, R161, R168 ;  /* 0x000000a18ca87223 */ /* 0x040fe200000000a8 */
[C---:B------:R-:W-:Y:S01]  /*24c10*/  FFMA R169, R140.reuse, R157, R169 ;  /* 0x0000009d8ca97223 */ /* 0x040fe200000000a9 */
[----:B------:R-:W-:-:S02]  /*24c20*/  FFMA R140, R140, R129, R184 ;  /* 0x000000818c8c7223 */ /* 0x000fc400000000b8 */
[----:B------:R-:W3:Y:S01]  /*24c30*/  LDL.LU R184, [R1+0x16c] ;  /* 0x00016c0001b87983 */ /* 0x000ee20000300800 */
[C---:B------:R-:W-:Y:S01]  /*24c40*/  FFMA R250, R152.reuse, R165, R185 ;  /* 0x000000a598fa7223 */ /* 0x040fe200000000b9 */
[C---:B------:R-:W-:Y:S01]  /*24c50*/  FFMA R242, R152.reuse, R161, R177 ;  /* 0x000000a198f27223 */ /* 0x040fe200000000b1 */
[C---:B------:R-:W-:Y:S01]  /*24c60*/  FFMA R226, R152.reuse, R157, R226 ;  /* 0x0000009d98e27223 */ /* 0x040fe200000000e2 */
[----:B------:R-:W3:Y:S01]  /*24c70*/  LDL.LU R185, [R1+0x88] ;  /* 0x0000880001b97983 */ /* 0x000ee20000300800 */
[----:B------:R-:W-:-:S03]  /*24c80*/  FFMA R152, R152, R129, R176 ;  /* 0x0000008198987223 */ /* 0x000fc600000000b0 */
[----:B------:R-:W3:Y:S01]  /*24c90*/  LDL.LU R177, [R1+0xb4] ;  /* 0x0000b40001b17983 */ /* 0x000ee20000300800 */
[----:B------:R-:W-:-:S03]  /*24ca0*/  FFMA R101, R238, R165, R173 ;  /* 0x000000a5ee657223 */ /* 0x000fc600000000ad */
[----:B------:R-:W3:Y:S04]  /*24cb0*/  LDL.LU R176, [R1+0x168] ;  /* 0x0001680001b07983 */ /* 0x000ee80000300800 */
[----:B------:R-:W3:Y:S01]  /*24cc0*/  LDL.LU R173, [R1+0x17c] ;  /* 0x00017c0001ad7983 */ /* 0x000ee20000300800 */
[C---:B----4-:R-:W-:Y:S01]  /*24cd0*/  FFMA R97, R238.reuse, R161, R97 ;  /* 0x000000a1ee617223 */ /* 0x050fe20000000061 */
        /* <DEDUP_REMOVED lines=11> */
[----:B------:R-:W-:-:S04]  /*24d90*/  FFMA R106, R137, R165, R106 ;  /* 0x000000a5896a7223 */ /* 0x000fc8000000006a */
[----:B------:R1:W-:Y:S01]  /*24da0*/  STL [R1+0xcc], R133 ;  /* 0x0000cc8501007387 */ /* 0x0003e20000100800 */
[C---:B------:R-:W-:Y:S01]  /*24db0*/  FFMA R102, R137.reuse, R161, R102 ;  /* 0x000000a189667223 */ /* 0x040fe20000000066 */
[C---:B------:R-:W-:Y:S01]  /*24dc0*/  FFMA R98, R137.reuse, R157, R98 ;  /* 0x0000009d89627223 */ /* 0x040fe20000000062 */
[----:B------:R-:W-:Y:S01]  /*24dd0*/  FFMA R94, R137, R129, R94 ;  /* 0x00000081895e7223 */ /* 0x000fe2000000005e */
[C---:B------:R-:W-:Y:S01]  /*24de0*/  FFMA R137, R175.reuse, R27, R188 ;  /* 0x0000001baf897223 */ /* 0x040fe200000000bc */
[----:B-1----:R-:W-:Y:S01]  /*24df0*/  FFMA R133, R175, R23, R180 ;  /* 0x00000017af857223 */ /* 0x002fe200000000b4 */
[-C--:B------:R-:W-:Y:S01]  /*24e00*/  FFMA R110, R141, R129.reuse, R110 ;  /* 0x000000818d6e7223 */ /* 0x080fe2000000006e */
[----:B------:R-:W-:Y:S01]  /*24e10*/  FFMA R126, R145, R129, R189 ;  /* 0x00000081917e7223 */ /* 0x000fe200000000bd */
[C---:B--2---:R-:W-:Y:S01]  /*24e20*/  FFMA R107, R149.reuse, R161, R193 ;  /* 0x000000a1956b7223 */ /* 0x044fe200000000c1 */
[-C--:B---3--:R-:W-:Y:S01]  /*24e30*/  FFMA R99, R149, R129.reuse, R184 ;  /* 0x0000008195637223 */ /* 0x088fe200000000b8 */
[----:B------:R-:W-:Y:S01]  /*24e40*/  FFMA R115, R153, R129, R173 ;  /* 0x0000008199737223 */ /* 0x000fe200000000ad */
[----:B------:R-:W-:-:S05]  /*24e50*/  FFMA R129, R175, R31, R196 ;  /* 0x0000001faf817223 */ /* 0x000fca00000000c4 */
[----:B------:R1:W-:Y:S04]  /*24e60*/  STL [R1+0xc8], R129 ;  /* 0x0000c88101007387 */ /* 0x0003e80000100800 */
[----:B------:R2:W-:Y:S01]  /*24e70*/  STL [R1+0xc4], R137 ;  /* 0x0000c48901007387 */ /* 0x0005e20000100800 */
[----:B-1----:R-:W-:-:S03]  /*24e80*/  FFMA R129, R179, R35, R178 ;  /* 0x00000023b3817223 */ /* 0x002fc600000000b2 */
[----:B------:R1:W-:Y:S01]  /*24e90*/  STL [R1+0xc0], R133 ;  /* 0x0000c08501007387 */ /* 0x0003e20000100800 */
[----:B--2---:R-:W-:-:S03]  /*24ea0*/  FFMA R137, R179, R31, R172 ;  /* 0x0000001fb3897223 */ /* 0x004fc600000000ac */
[----:B------:R2:W-:Y:S01]  /*24eb0*/  STL [R1+0xbc], R129 ;  /* 0x0000bc8101007387 */ /* 0x0005e20000100800 */
[----:B-1----:R-:W-:-:S03]  /*24ec0*/  FFMA R133, R179, R27, R160 ;  /* 0x0000001bb3857223 */ /* 0x002fc600000000a0 */
[----:B------:R1:W-:Y:S01]  /*24ed0*/  STL [R1+0xb8], R137 ;  /* 0x0000b88901007387 */ /* 0x0003e20000100800 */
[----:B--2---:R-:W-:-:S03]  /*24ee0*/  FFMA R129, R179, R23, R144 ;  /* 0x00000017b3817223 */ /* 0x004fc60000000090 */
[----:B------:R2:W-:Y:S04]  /*24ef0*/  STL [R1+0xb4], R133 ;  /* 0x0000b48501007387 */ /* 0x0005e80000100800 */
[----:B------:R3:W-:Y:S01]  /*24f00*/  STL [R1+0xb0], R129 ;  /* 0x0000b08101007387 */ /* 0x0007e20000100800 */
[C---:B-1----:R-:W-:Y:S01]  /*24f10*/  FFMA R137, R183.reuse, R35, R182 ;  /* 0x00000023b7897223 */ /* 0x042fe200000000b6 */
[----:B--2---:R-:W-:-:S04]  /*24f20*/  FFMA R133, R183, R31, R128 ;  /* 0x0000001fb7857223 */ /* 0x004fc80000000080 */
[----:B------:R-:W-:Y:S01]  /*24f30*/  STL [R1+0xac], R137 ;  /* 0x0000ac8901007387 */ /* 0x000fe20000100800 */
[C---:B---3--:R-:W-:Y:S01]  /*24f40*/  FFMA R129, R183.reuse, R27, R3 ;  /* 0x0000001bb7817223 */ /* 0x048fe20000000003 */
[----:B------:R-:W-:Y:S02]  /*24f50*/  FFMA R128, R183, R23, R204 ;  /* 0x00000017b7807223 */ /* 0x000fe400000000cc */
[----:B------:R-:W-:Y:S01]  /*24f60*/  STL [R1+0xa8], R133 ;  /* 0x0000a88501007387 */ /* 0x000fe20000100800 */
[----:B------:R-:W-:-:S03]  /*24f70*/  FFMA R3, R187, R35, R186 ;  /* 0x00000023bb037223 */ /* 0x000fc600000000ba */
[----:B------:R1:W-:Y:S04]  /*24f80*/  STL [R1+0xa4], R129 ;  /* 0x0000a48101007387 */ /* 0x0003e80000100800 */
[----:B------:R2:W-:Y:S01]  /*24f90*/  STL [R1+0xa0], R128 ;  /* 0x0000a08001007387 */ /* 0x0005e20000100800 */
[----:B-1----:R-:W-:-:S03]  /*24fa0*/  FFMA R129, R187, R31, R205 ;  /* 0x0000001fbb817223 */ /* 0x002fc600000000cd */
[----:B------:R1:W-:Y:S04]  /*24fb0*/  STL [R1+0x9c], R3 ;  /* 0x00009c0301007387 */ /* 0x0003e80000100800 */
[----:B------:R3:W-:Y:S04]  /*24fc0*/  STL [R1+0x98], R129 ;  /* 0x0000988101007387 */ /* 0x0007e80000100800 */
[----:B------:R-:W4:Y:S01]  /*24fd0*/  LDL.LU R193, [R1] ;  /* 0x0000000001c17983 */ /* 0x000f220000300800 */
[C---:B--2---:R-:W-:Y:S01]  /*24fe0*/  FFMA R128, R187.reuse, R27, R208 ;  /* 0x0000001bbb807223 */ /* 0x044fe200000000d0 */
[----:B-1----:R-:W-:-:S04]  /*24ff0*/  FFMA R3, R187, R23, R209 ;  /* 0x00000017bb037223 */ /* 0x002fc800000000d1 */
[----:B------:R1:W-:Y:S01]  /*25000*/  STL [R1+0x94], R128 ;  /* 0x0000948001007387 */ /* 0x0003e20000100800 */
[----:B---3--:R-:W-:-:S03]  /*25010*/  FFMA R129, R191, R27, R213 ;  /* 0x0000001bbf817223 */ /* 0x008fc600000000d5 */
[----:B------:R2:W-:Y:S01]  /*25020*/  STL [R1+0x90], R3 ;  /* 0x0000900301007387 */ /* 0x0005e20000100800 */
[C---:B-1----:R-:W-:Y:S01]  /*25030*/  FFMA R128, R191.reuse, R35, R190 ;  /* 0x00000023bf807223 */ /* 0x042fe200000000be */
[----:B--2---:R-:W-:-:S04]  /*25040*/  FFMA R3, R191, R31, R212 ;  /* 0x0000001fbf037223 */ /* 0x004fc800000000d4 */
[----:B------:R1:W-:Y:S04]  /*25050*/  STL [R1+0x8c], R128 ;  /* 0x00008c8001007387 */ /* 0x0003e80000100800 */
[----:B------:R2:W-:Y:S01]  /*25060*/  STL [R1+0x88], R3 ;  /* 0x0000880301007387 */ /* 0x0005e20000100800 */
[----:B-1----:R-:W-:-:S03]  /*25070*/  FFMA R128, R191, R23, R216 ;  /* 0x00000017bf807223 */ /* 0x002fc600000000d8 */
[----:B------:R1:W-:Y:S01]  /*25080*/  STL [R1+0x84], R129 ;  /* 0x0000848101007387 */ /* 0x0003e20000100800 */
[----:B--2---:R-:W-:-:S03]  /*25090*/  FFMA R3, R195, R35, R194 ;  /* 0x00000023c3037223 */ /* 0x004fc600000000c2 */
[----:B------:R2:W-:Y:S01]  /*250a0*/  STL [R1+0x80], R128 ;  /* 0x0000808001007387 */ /* 0x0005e20000100800 */
[----:B------:R-:W-:Y:S01]  /*250b0*/  FFMA R87, R145, R157, R201 ;  /* 0x0000009d91577223 */ /* 0x000fe200000000c9 */
[C---:B-1----:R-:W-:Y:S02]  /*250c0*/  FFMA R129, R195.reuse, R31, R217 ;  /* 0x0000001fc3817223 */ /* 0x042fe400000000d9 */
[----:B------:R1:W-:Y:S01]  /*250d0*/  STL [R1+0x7c], R3 ;  /* 0x00007c0301007387 */ /* 0x0003e20000100800 */
[----:B--2---:R-:W-:-:S03]  /*250e0*/  FFMA R128, R195, R27, R220 ;  /* 0x0000001bc3807223 */ /* 0x004fc600000000dc */
[----:B------:R2:W-:Y:S01]  /*250f0*/  STL [R1+0x78], R129 ;  /* 0x0000788101007387 */ /* 0x0005e20000100800 */
[----:B------:R-:W-:-:S03]  /*25100*/  FFMA R123, R153, R161, R177 ;  /* 0x000000a1997b7223 */ /* 0x000fc600000000b1 */
[----:B------:R-:W3:Y:S01]  /*25110*/  LDL.LU R201, [R1+0x10] ;  /* 0x0000100001c97983 */ /* 0x000ee20000300800 */
[----:B-1----:R-:W-:-:S03]  /*25120*/  FFMA R3, R195, R23, R221 ;  /* 0x00000017c3037223 */ /* 0x002fc600000000dd */
[----:B------:R1:W-:Y:S04]  /*25130*/  STL [R1+0x74], R128 ;  /* 0x0000748001007387 */ /* 0x0003e80000100800 */
[----:B------:R-:W3:Y:S01]  /*25140*/  LDL.LU R177, [R1+0x20] ;  /* 0x0000200001b17983 */ /* 0x000ee20000300800 */
[----:B--2---:R-:W-:-:S03]  /*25150*/  FFMA R129, R199, R31, R224 ;  /* 0x0000001fc7817223 */ /* 0x004fc600000000e0 */
[----:B------:R2:W-:Y:S01]  /*25160*/  STL [R1+0x70], R3 ;  /* 0x0000700301007387 */ /* 0x0005e20000100800 */
[----:B-1----:R-:W-:Y:S01]  /*25170*/  FFMA R128, R199, R27, R228 ;  /* 0x0000001bc7807223 */ /* 0x002fe200000000e4 */
[----:B------:R-:W-:Y:S01]  /*25180*/  FFMA R119, R153, R157, R176 ;  /* 0x0000009d99777223 */ /* 0x000fe200000000b0 */
[----:B--2---:R-:W-:-:S05]  /*25190*/  FFMA R3, R199, R35, R198 ;  /* 0x00000023c7037223 */ /* 0x004fca00000000c6 */
[----:B------:R1:W-:Y:S04]  /*251a0*/  STL [R1+0x6c], R3 ;  /* 0x00006c0301007387 */ /* 0x0003e80000100800 */
[----:B------:R2:W-:Y:S04]  /*251b0*/  STL [R1+0x68], R129 ;  /* 0x0000688101007387 */ /* 0x0005e80000100800 */
[----:B------:R-:W3:Y:S01]  /*251c0*/  LDL.LU R176, [R1+0x30] ;  /* 0x0000300001b07983 */ /* 0x000ee20000300800 */
        /* <DEDUP_REMOVED lines=8> */
[----:B------:R-:W2:Y:S01]  /*25250*/  LDL.LU R200, [R1+0x40] ;  /* 0x0000400001c87983 */ /* 0x000ea20000300800 */
[----:B------:R-:W-:-:S03]  /*25260*/  FFMA R103, R149, R157, R181 ;  /* 0x0000009d95677223 */ /* 0x000fc600000000b5 */
[----:B------:R-:W-:Y:S01]  /*25270*/  STL [R1+0x58], R128 ;  /* 0x0000588001007387 */ /* 0x000fe20000100800 */
[----:B------:R-:W-:-:S03]  /*25280*/  FFMA R114, R141, R157, R114 ;  /* 0x0000009d8d727223 */ /* 0x000fc60000000072 */
[----:B------:R-:W2:Y:S01]  /*25290*/  LDL.LU R181, [R1+0xd4] ;  /* 0x0000d40001b57983 */ /* 0x000ea20000300800 */
[----:B------:R-:W-:-:S03]  /*252a0*/  FFMA R118, R141, R161, R118 ;  /* 0x000000a18d767223 */ /* 0x000fc60000000076 */
[----:B------:R2:W-:Y:S01]  /*252b0*/  STL [R1+0x54], R3 ;  /* 0x0000540301007387 */ /* 0x0005e20000100800 */
[----:B------:R-:W-:Y:S01]  /*252c0*/  FFMA R127, R153, R165, R185 ;  /* 0x000000a5997f7223 */ /* 0x000fe200000000b9 */
[----:B------:R-:W-:Y:S02]  /*252d0*/  FFMA R244, R203, R23, R244 ;  /* 0x00000017cbf47223 */ /* 0x000fe400000000f4 */
[----:B-1----:R-:W2:Y:S04]  /*252e0*/  LDL.LU R129, [R1+0xd8] ;  /* 0x0000d80001817983 */ /* 0x002ea80000300800 */
[----:B------:R-:W2:Y:S01]  /*252f0*/  LDL.LU R157, [R1+0xd0] ;  /* 0x0000d000019d7983 */ /* 0x000ea20000300800 */
[----:B------:R-:W-:-:S03]  /*25300*/  FFMA R122, R141, R165, R122 ;  /* 0x000000a58d7a7223 */ /* 0x000fc6000000007a */
[----:B------:R-:W2:Y:S01]  /*25310*/  LDL.LU R161, [R1+0xe0] ;  /* 0x0000e00001a17983 */ /* 0x000ea20000300800 */
[-C--:B------:R-:W-:Y:S01]  /*25320*/  FFMA R95, R145, R165.reuse, R197 ;  /* 0x000000a5915f7223 */ /* 0x080fe200000000c5 */
[----:B------:R-:W-:Y:S02]  /*25330*/  FFMA R111, R149, R165, R192 ;  /* 0x000000a5956f7223 */ /* 0x000fe400000000c0 */
[----:B------:R-:W2:Y:S04]  /*25340*/  LDL.LU R185, [R1+0xf0] ;  /* 0x0000f00001b97983 */ /* 0x000ea80000300800 */
[----:B------:R-:W2:Y:S04]  /*25350*/  LDL.LU R184, [R1+0x100] ;  /* 0x0001000001b87983 */ /* 0x000ea80000300800 */
[----:B------:R-:W2:Y:S04]  /*25360*/  LDL.LU R188, [R1+0xec] ;  /* 0x0000ec0001bc7983 */ /* 0x000ea80000300800 */
[----:B------:R-:W2:Y:S04]  /*25370*/  LDL.LU R165, [R1+0x110] ;  /* 0x0001100001a57983 */ /* 0x000ea80000300800 */
[----:B------:R-:W-:Y:S04]  /*25380*/  STL [R1+0x50], R244 ;  /* 0x000050f401007387 */ /* 0x000fe80000100800 */
[----:B------:R-:W2:Y:S04]  /*25390*/  LDL.LU R189, [R1+0x11c] ;  /* 0x00011c0001bd7983 */ /* 0x000ea80000300800 */
[----:B------:R-:W2:Y:S04]  /*253a0*/  LDL.LU R196, [R1+0x128] ;  /* 0x0001280001c47983 */ /* 0x000ea80000300800 */
[----:B------:R-:W2:Y:S04]  /*253b0*/  LDL.LU R149, [R1+0xdc] ;  /* 0x0000dc0001957983 */ /* 0x000ea80000300800 */
[----:B------:R-:W2:Y:S01]  /*253c0*/  LDL.LU R141, [R1+0x10c] ;  /* 0x00010c00018d7983 */ /* 0x000ea20000300800 */
[----:B----4-:R-:W-:-:S03]  /*253d0*/  FFMA R172, R207, R23, R193 ;  /* 0x00000017cfac7223 */ /* 0x010fc600000000c1 */
[----:B------:R-:W4:Y:S04]  /*253e0*/  LDL.LU R193, [R1+0x124] ;  /* 0x0001240001c17983 */ /* 0x000f280000300800 */
[----:B------:R-:W4:Y:S04]  /*253f0*/  LDL.LU R192, [R1+0x138] ;  /* 0x0001380001c07983 */ /* 0x000f280000300800 */
[----:B------:R-:W4:Y:S04]  /*25400*/  LDL.LU R145, [R1+0xfc] ;  /* 0x0000fc0001917983 */ /* 0x000f280000300800 */
[----:B------:R-:W4:Y:S04]  /*25410*/  LDL.LU R197, [R1+0x118] ;  /* 0x0001180001c57983 */ /* 0x000f280000300800 */
[----:B------:R-:W4:Y:S04]  /*25420*/  LDL.LU R133, [R1+0x12c] ;  /* 0x00012c0001857983 */ /* 0x000f280000300800 */
[----:B------:R-:W4:Y:S01]  /*25430*/  LDL.LU R137, [R1+0xe8] ;  /* 0x0000e80001897983 */ /* 0x000f220000300800 */
[----:B---3--:R-:W-:-:S03]  /*25440*/  FFMA R178, R211, R31, R201 ;  /* 0x0000001fd3b27223 */ /* 0x008fc600000000c9 */
[----:B------:R-:W3:Y:S01]  /*25450*/  LDL.LU R201, [R1+0x108] ;  /* 0x0001080001c97983 */ /* 0x000ee20000300800 */
[----:B--2---:R-:W-:-:S03]  /*25460*/  FFMA R182, R215, R31, R200 ;  /* 0x0000001fd7b67223 */ /* 0x004fc600000000c8 */
[----:B------:R-:W2:Y:S04]  /*25470*/  LDL.LU R200, [R1+0x120] ;  /* 0x0001200001c87983 */ /* 0x000ea80000300800 */
[----:B------:R-:W2:Y:S01]  /*25480*/  LDL.LU R153, [R1+0xf8] ;  /* 0x0000f80001997983 */ /* 0x000ea20000300800 */
[----:B------:R-:W-:-:S03]  /*25490*/  FFMA R180, R215, R23, R129 ;  /* 0x00000017d7b47223 */ /* 0x000fc60000000081 */
[----:B------:R-:W2:Y:S01]  /*254a0*/  LDL.LU R129, [R1+0x114] ;  /* 0x0001140001817983 */ /* 0x000ea20000300800 */
[----:B------:R-:W-:-:S03]  /*254b0*/  FFMA R187, R219, R35, R157 ;  /* 0x00000023dbbb7223 */ /* 0x000fc6000000009d */
[----:B------:R-:W2:Y:S01]  /*254c0*/  LDL.LU R157, [R1+0xe4] ;  /* 0x0000e400019d7983 */ /* 0x000ea20000300800 */
[----:B------:R-:W-:-:S03]  /*254d0*/  FFMA R186, R219, R31, R161 ;  /* 0x0000001fdbba7223 */ /* 0x000fc600000000a1 */
[----:B------:R-:W2:Y:S01]  /*254e0*/  LDL.LU R161, [R1+0x104] ;  /* 0x0001040001a17983 */ /* 0x000ea20000300800 */
[C---:B------:R-:W-:Y:S01]  /*254f0*/  FFMA R191, R223.reuse, R35, R188 ;  /* 0x00000023dfbf7223 */ /* 0x040fe200000000bc */
[C---:B------:R-:W-:Y:S02]  /*25500*/  FFMA R190, R223.reuse, R31, R165 ;  /* 0x0000001fdfbe7223 */ /* 0x040fe400000000a5 */
[----:B------:R-:W2:Y:S01]  /*25510*/  LDL.LU R165, [R1+0xf4] ;  /* 0x0000f40001a57983 */ /* 0x000ea20000300800 */
[----:B------:R-:W-:Y:S01]  /*25520*/  FFMA R188, R223, R23, R196 ;  /* 0x00000017dfbc7223 */ /* 0x000fe200000000c4 */
[C---:B------:R-:W-:Y:S02]  /*25530*/  FFMA R195, R227.reuse, R35, R149 ;  /* 0x00000023e3c37223 */ /* 0x040fe40000000095 */
[----:B------:R-:W2:Y:S01]  /*25540*/  LDL.LU R149, [R1+0x48] ;  /* 0x0000480001957983 */ /* 0x000ea20000300800 */
[----:B------:R-:W-:-:S03]  /*25550*/  FFMA R194, R227, R31, R141 ;  /* 0x0000001fe3c27223 */ /* 0x000fc6000000008d */
[----:B------:R-:W2:Y:S01]  /*25560*/  LDL.LU R141, [R1+0x38] ;  /* 0x00003800018d7983 */ /* 0x000ea20000300800 */
[C---:B----4-:R-:W-:Y:S01]  /*25570*/  FFMA R198, R231.reuse, R31, R145 ;  /* 0x0000001fe7c67223 */ /* 0x050fe20000000091 */
[----:B------:R-:W-:Y:S02]  /*25580*/  FFMA R196, R231, R23, R133 ;  /* 0x00000017e7c47223 */ /* 0x000fe40000000085 */
[----:B------:R-:W4:Y:S01]  /*25590*/  LDL.LU R133, [R1+0x28] ;  /* 0x0000280001857983 */ /* 0x000f220000300800 */
[----:B------:R-:W-:-:S03]  /*255a0*/  FFMA R202, R235, R31, R137 ;  /* 0x0000001febca7223 */ /* 0x000fc60000000089 */
[----:B------:R-:W4:Y:S04]  /*255b0*/  LDL.LU R137, [R1+0x18] ;  /* 0x0000180001897983 */ /* 0x000f280000300800 */
[----:B------:R-:W4:Y:S01]  /*255c0*/  LDL.LU R145, [R1+0x8] ;  /* 0x0000080001917983 */ /* 0x000f220000300800 */
[----:B------:R-:W-:Y:S01]  /*255d0*/  FFMA R189, R223, R27, R189 ;  /* 0x0000001bdfbd7223 */ /* 0x000fe200000000bd */
        /* <DEDUP_REMOVED lines=12> */
[-C--:B---3--:R-:W-:Y:S01]  /*256a0*/  FFMA R201, R235, R27.reuse, R201 ;  /* 0x0000001bebc97223 */ /* 0x088fe200000000c9 */
[-C--:B------:R-:W-:Y:S01]  /*256b0*/  FFMA R217, R251, R27.reuse, R164 ;  /* 0x0000001bfbd97223 */ /* 0x080fe200000000a4 */
[----:B------:R-:W-:Y:S01]  /*256c0*/  FFMA R164, R142, R166, R122 ;  /* 0x000000a68ea47223 */ /* 0x000fe2000000007a */
[C---:B------:R-:W-:Y:S01]  /*256d0*/  FFMA R193, R227.reuse, R27, R193 ;  /* 0x0000001be3c17223 */ /* 0x040fe200000000c1 */
[-C--:B------:R-:W-:Y:S01]  /*256e0*/  FFMA R192, R227, R23.reuse, R192 ;  /* 0x00000017e3c07223 */ /* 0x080fe200000000c0 */
[C---:B------:R-:W-:Y:S01]  /*256f0*/  FFMA R228, R146.reuse, R130, R126 ;  /* 0x0000008292e47223 */ /* 0x040fe2000000007e */
[----:B------:R-:W-:Y:S01]  /*25700*/  FFMA R227, R146, R158, R87 ;  /* 0x0000009e92e37223 */ /* 0x000fe20000000057 */
[----:B--2---:R-:W-:Y:S01]  /*25710*/  FFMA R200, R235, R23, R200 ;  /* 0x00000017ebc87223 */ /* 0x004fe200000000c8 */
[C---:B------:R-:W-:Y:S01]  /*25720*/  FFMA R205, R239.reuse, R27, R153 ;  /* 0x0000001befcd7223 */ /* 0x040fe20000000099 */
[-C--:B------:R-:W-:Y:S01]  /*25730*/  FFMA R204, R239, R23.reuse, R129 ;  /* 0x00000017efcc7223 */ /* 0x080fe20000000081 */
        /* <DEDUP_REMOVED lines=16> */
[C---:B----4-:R-:W-:Y:S01]  /*25840*/  FFMA R129, R137.reuse, R158, R93 ;  /* 0x0000009e89817223 */ /* 0x050fe2000000005d */
[C---:B------:R-:W-:Y:S01]  /*25850*/  FFMA R132, R137.reuse, R162, R97 ;  /* 0x000000a289847223 */ /* 0x040fe20000000061 */
[----:B------:R-:W2:Y:S01]  /*25860*/  LDL.LU R93, [R1+0x344] ;  /* 0x00034400015d7983 */ /* 0x000ea20000300800 */
[C---:B------:R-:W-:Y:S01]  /*25870*/  FFMA R141, R137.reuse, R166, R101 ;  /* 0x000000a6898d7223 */ /* 0x040fe20000000065 */
[-C--:B------:R-:W-:Y:S01]  /*25880*/  FFMA R225, R137, R130.reuse, R238 ;  /* 0x0000008289e17223 */ /* 0x080fe200000000ee */
[C---:B------:R-:W-:Y:S01]  /*25890*/  FFMA R136, R145.reuse, R130, R105 ;  /* 0x0000008291887223 */ /* 0x040fe20000000069 */
[----:B------:R-:W3:Y:S01]  /*258a0*/  LDL.LU R97, [R1+0x340] ;  /* 0x0003400001617983 */ /* 0x000ee20000300800 */
[C---:B------:R-:W-:Y:S01]  /*258b0*/  FFMA R137, R145.reuse, R158, R109 ;  /* 0x0000009e91897223 */ /* 0x040fe2000000006d */
[----:B------:R-:W-:-:S02]  /*258c0*/  FFMA R140, R145, R162, R113 ;  /* 0x000000a2918c7223 */ /* 0x000fc40000000071 */
[----:B------:R-:W4:Y:S01]  /*258d0*/  LDL.LU R101, [R1+0x33c] ;  /* 0x00033c0001657983 */ /* 0x000f220000300800 */
[----:B------:R-:W-:-:S03]  /*258e0*/  FFMA R149, R145, R166, R117 ;  /* 0x000000a691957223 */ /* 0x000fc60000000075 */
[----:B------:R-:W2:Y:S04]  /*258f0*/  LDL.LU R105, [R1+0x338] ;  /* 0x0003380001697983 */ /* 0x000ea80000300800 */
[----:B------:R-:W2:Y:S04]  /*25900*/  LDL.LU R109, [R1+0x334] ;  /* 0x00033400016d7983 */ /* 0x000ea80000300800 */
[----:B------:R-:W2:Y:S04]  /*25910*/  LDL.LU R113, [R1+0x330] ;  /* 0x0003300001717983 */ /* 0x000ea80000300800 */
[----:B------:R-:W2:Y:S01]  /*25920*/  LDL.LU R117, [R1+0x32c] ;  /* 0x00032c0001757983 */ /* 0x000ea20000300800 */
[----:B------:R-:W-:-:S03]  /*25930*/  FFMA R145, R134, R158, R125 ;  /* 0x0000009e86917223 */ /* 0x000fc6000000007d */
[----:B------:R-:W2:Y:S04]  /*25940*/  LDL.LU R121, [R1+0x328] ;  /* 0x0003280001797983 */ /* 0x000ea80000300800 */
[----:B------:R-:W2:Y:S04]  /*25950*/  LDL.LU R239, [R1+0x170] ;  /* 0x0001700001ef7983 */ /* 0x000ea80000300800 */
[----:B------:R-:W2:Y:S04]  /*25960*/  LDL.LU R234, [R1+0x174] ;  /* 0x0001740001ea7983 */ /* 0x000ea80000300800 */
[----:B------:R-:W3:Y:S01]  /*25970*/  LDL.LU R237, [R1+0x178] ;  /* 0x0001780001ed7983 */ /* 0x000ee20000300800 */
[----:B------:R-:W-:-:S03]  /*25980*/  FFMA R134, R138, R130, R94 ;  /* 0x000000828a867223 */ /* 0x000fc6000000005e */
[----:B------:R-:W3:Y:S01]  /*25990*/  LDL.LU R125, [R1+0x324] ;  /* 0x00032400017d7983 */ /* 0x000ee20000300800 */
[----:B------:R-:W-:-:S03]  /*259a0*/  FFMA R224, R133, R130, R152 ;  /* 0x0000008285e07223 */ /* 0x000fc60000000098 */
[----:B------:R-:W3:Y:S01]  /*259b0*/  LDL.LU R235, [R1+0x4c] ;  /* 0x00004c0001eb7983 */ /* 0x000ee20000300800 */
[----:B------:R-:W-:-:S03]  /*259c0*/  FFMA R152, R138, R158, R98 ;  /* 0x0000009e8a987223 */ /* 0x000fc60000000062 */
[----:B------:R-:W4:Y:S04]  /*259d0*/  LDL.LU R86, [R1+0x320] ;  /* 0x0003200001567983 */ /* 0x000f280000300800 */
[----:B------:R-:W4:Y:S04]  /*259e0*/  LDL.LU R90, [R1+0x31c] ;  /* 0x00031c00015a7983 */ /* 0x000f280000300800 */
[----:B------:R-:W4:Y:S04]  /*259f0*/  LDL.LU R94, [R1+0x318] ;  /* 0x00031800015e7983 */ /* 0x000f280000300800 */
[----:B------:R-:W4:Y:S01]  /*25a00*/  LDL.LU R252, [R1+0x3c] ;  /* 0x00003c0001fc7983 */ /* 0x000f220000300800 */
[----:B------:R-:W-:-:S03]  /*25a10*/  FFMA R138, R142, R130, R110 ;  /* 0x000000828e8a7223 */ /* 0x000fc6000000006e */
        /* <DEDUP_REMOVED lines=12> */
[C---:B------:R-:W-:Y:S01]  /*25ae0*/  FFMA R142, R146.reuse, R162, R91 ;  /* 0x000000a2928e7223 */ /* 0x040fe2000000005b */
[----:B------:R-:W-:Y:S01]  /*25af0*/  FFMA R146, R146, R166, R95 ;  /* 0x000000a692927223 */ /* 0x000fe2000000005f */
[----:B------:R-:W-:Y:S01]  /*25b00*/  FFMA R213, R247, R27, R230 ;  /* 0x0000001bf7d57223 */ /* 0x000fe200000000e6 */
[----:B------:R-:W4:Y:S01]  /*25b10*/  LDL.LU R91, [R1+0x2f0] ;  /* 0x0002f000015b7983 */ /* 0x000f220000300800 */
[C---:B------:R-:W-:Y:S01]  /*25b20*/  FFMA R232, R150.reuse, R130, R99 ;  /* 0x0000008296e87223 */ /* 0x040fe20000000063 */
[----:B------:R-:W-:Y:S01]  /*25b30*/  FFMA R199, R231, R35, R229 ;  /* 0x00000023e7c77223 */ /* 0x000fe200000000e5 */
[CC--:B------:R-:W-:Y:S01]  /*25b40*/  FFMA R230, R150.reuse, R158.reuse, R103 ;  /* 0x0000009e96e67223 */ /* 0x0c0fe20000000067 */
[----:B------:R-:W4:Y:S01]  /*25b50*/  LDL.LU R95, [R1+0x2ec] ;  /* 0x0002ec00015f7983 */ /* 0x000f220000300800 */
[----:B------:R-:W-:Y:S01]  /*25b60*/  FFMA R3, R133, R158, R226 ;  /* 0x0000009e85037223 */ /* 0x000fe200000000e2 */
[----:B------:R-:W-:-:S02]  /*25b70*/  FFMA R229, R150, R162, R107 ;  /* 0x000000a296e57223 */ /* 0x000fc4000000006b */
[----:B------:R-:W4:Y:S01]  /*25b80*/  LDL.LU R99, [R1+0x2e8] ;  /* 0x0002e80001637983 */ /* 0x000f220000300800 */
[----:B------:R-:W-:Y:S01]  /*25b90*/  FFMA R226, R150, R166, R111 ;  /* 0x000000a696e27223 */ /* 0x000fe2000000006f */
[----:B------:R-:W-:Y:S02]  /*25ba0*/  FFMA R197, R231, R27, R197 ;  /* 0x0000001be7c57223 */ /* 0x000fe400000000c5 */
[----:B------:R-:W4:Y:S01]  /*25bb0*/  LDL.LU R103, [R1+0x2e4] ;  /* 0x0002e40001677983 */ /* 0x000f220000300800 */
[C---:B------:R-:W-:Y:S01]  /*25bc0*/  FFMA R233, R154.reuse, R130, R115 ;  /* 0x000000829ae97223 */ /* 0x040fe20000000073 */
[----:B------:R-:W-:Y:S02]  /*25bd0*/  FFMA R128, R133, R162, R242 ;  /* 0x000000a285807223 */ /* 0x000fe400000000f2 */
[----:B------:R-:W4:Y:S01]  /*25be0*/  LDL.LU R107, [R1+0x2e0] ;  /* 0x0002e000016b7983 */ /* 0x000f220000300800 */
[C---:B------:R-:W-:Y:S01]  /*25bf0*/  FFMA R231, R154.reuse, R158, R119 ;  /* 0x0000009e9ae77223 */ /* 0x040fe20000000077 */
[----:B------:R-:W-:-:S02]  /*25c00*/  FFMA R162, R154, R162, R123 ;  /* 0x000000a29aa27223 */ /* 0x000fc4000000007b */
[----:B------:R-:W4:Y:S01]  /*25c10*/  LDL.LU R111, [R1+0x2dc] ;  /* 0x0002dc00016f7983 */ /* 0x000f220000300800 */
[----:B------:R-:W-:-:S03]  /*25c20*/  FFMA R154, R154, R166, R127 ;  /* 0x000000a69a9a7223 */ /* 0x000fc6000000007f */
[----:B------:R-:W4:Y:S01]  /*25c30*/  LDL.LU R115, [R1+0x2d8] ;  /* 0x0002d80001737983 */ /* 0x000f220000300800 */
[----:B------:R-:W-:-:S03]  /*25c40*/  FFMA R164, R143, R167, R164 ;  /* 0x000000a78fa47223 */ /* 0x000fc600000000a4 */
[----:B------:R-:W4:Y:S01]  /*25c50*/  LDL.LU R119, [R1+0x2d4] ;  /* 0x0002d40001777983 */ /* 0x000f220000300800 */
[C---:B------:R-:W-:Y:S01]  /*25c60*/  FFMA R160, R143.reuse, R163, R160 ;  /* 0x000000a38fa07223 */ /* 0x040fe200000000a0 */
[C---:B------:R-:W-:Y:S02]  /*25c70*/  FFMA R157, R143.reuse, R159, R157 ;  /* 0x0000009f8f9d7223 */ /* 0x040fe4000000009d */
[----:B------:R-:W4:Y:S01]  /*25c80*/  LDL.LU R123, [R1+0x2d0] ;  /* 0x0002d000017b7983 */ /* 0x000f220000300800 */
[----:B------:R-:W-:Y:S01]  /*25c90*/  FFMA R138, R143, R131, R138 ;  /* 0x000000838f8a7223 */ /* 0x000fe2000000008a */
[-C--:B------:R-:W-:Y:S02]  /*25ca0*/  FFMA R148, R135, R163.reuse, R148 ;  /* 0x000000a387947223 */ /* 0x080fe40000000094 */
[----:B------:R-:W4:Y:S01]  /*25cb0*/  LDL.LU R127, [R1+0x2cc] ;  /* 0x0002cc00017f7983 */ /* 0x000f220000300800 */
        /* <DEDUP_REMOVED lines=16> */
[----:B--2---:R-:W-:-:S02]  /*25dc0*/  FFMA R158, R171, R11, R234 ;  /* 0x0000000bab9e7223 */ /* 0x004fc400000000ea */
[----:B------:R-:W2:Y:S01]  /*25dd0*/  LDL R234, [R1+0x1c4] ;  /* 0x0001c40001ea7983 */ /* 0x000ea20000100800 */
[C---:B---3--:R-:W-:Y:S01]  /*25de0*/  FFMA R220, R235.reuse, R163, R220 ;  /* 0x000000a3ebdc7223 */ /* 0x048fe200000000dc */
[C---:B------:R-:W-:Y:S01]  /*25df0*/  FFMA R170, R235.reuse, R167, R170 ;  /* 0x000000a7ebaa7223 */ /* 0x040fe200000000aa */
[C---:B------:R-:W-:Y:S01]  /*25e00*/  FFMA R221, R235.reuse, R159, R221 ;  /* 0x0000009febdd7223 */ /* 0x040fe200000000dd */
[----:B------:R-:W-:Y:S01]  /*25e10*/  FFMA R222, R235, R131, R222 ;  /* 0x00000083ebde7223 */ /* 0x000fe200000000de */
[----:B------:R-:W-:Y:S01]  /*25e20*/  FFMA R220, R36, R12, R220 ;  /* 0x0000000c24dc7223 */ /* 0x000fe200000000dc */
[----:B------:R-:W3:Y:S03]  /*25e30*/  LDL R235, [R1+0x1cc] ;  /* 0x0001cc0001eb7983 */ /* 0x000ee60000100800 */
[----:B------:R-:W-:Y:S01]  /*25e40*/  FFMA R220, R37, R13, R220 ;  /* 0x0000000d25dc7223 */ /* 0x000fe200000000dc */
[----:B----4-:R-:W-:-:S04]  /*25e50*/  FFMA R168, R252, R163, R168 ;  /* 0x000000a3fca87223 */ /* 0x010fc800000000a8 */
[----:B------:R-:W-:-:S04]  /*25e60*/  FFMA R168, R40, R12, R168 ;  /* 0x0000000c28a87223 */ /* 0x000fc800000000a8 */
[----:B------:R-:W-:Y:S01]  /*25e70*/  FFMA R168, R41, R13, R168 ;  /* 0x0000000d29a87223 */ /* 0x000fe200000000a8 */
[----:B------:R-:W-:-:S04]  /*25e80*/  FFMA R128, R248, R163, R128 ;  /* 0x000000a3f8807223 */ /* 0x000fc80000000080 */
[----:B------:R-:W-:-:S04]  /*25e90*/  FFMA R128, R44, R12, R128 ;  /* 0x0000000c2c807223 */ /* 0x000fc80000000080 */
[----:B------:R-:W-:Y:S01]  /*25ea0*/  FFMA R128, R45, R13, R128 ;  /* 0x0000000d2d807223 */ /* 0x000fe20000000080 */
[----:B------:R-:W-:-:S04]  /*25eb0*/  FFMA R132, R240, R163, R132 ;  /* 0x000000a3f0847223 */ /* 0x000fc80000000084 */
[-C--:B------:R-:W-:Y:S01]  /*25ec0*/  FFMA R132, R48, R12.reuse, R132 ;  /* 0x0000000c30847223 */ /* 0x080fe20000000084 */
[C---:B------:R-:W-:Y:S01]  /*25ed0*/  FFMA R149, R236.reuse, R167, R149 ;  /* 0x000000a7ec957223 */ /* 0x040fe20000000095 */
[C---:B------:R-:W-:Y:S01]  /*25ee0*/  FFMA R140, R236.reuse, R163, R140 ;  /* 0x000000a3ec8c7223 */ /* 0x040fe2000000008c */
[C---:B------:R-:W-:Y:S01]  /*25ef0*/  FFMA R137, R236.reuse, R159, R137 ;  /* 0x0000009fec897223 */ /* 0x040fe20000000089 */
[----:B------:R-:W-:Y:S02]  /*25f00*/  FFMA R136, R236, R131, R136 ;  /* 0x00000083ec887223 */ /* 0x000fe40000000088 */
[----:B------:R-:W4:Y:S01]  /*25f10*/  LDL R236, [R1+0x1d0] ;  /* 0x0001d00001ec7983 */ /* 0x000f220000100800 */
[----:B------:R-:W-:Y:S01]  /*25f20*/  FFMA R140, R52, R12, R140 ;  /* 0x0000000c348c7223 */ /* 0x000fe2000000008c */
[-C--:B------:R-:W-:Y:S02]  /*25f30*/  FFMA R132, R49, R13.reuse, R132 ;  /* 0x0000000d31847223 */ /* 0x080fe40000000084 */
[----:B------:R-:W3:Y:S01]  /*25f40*/  LDL R12, [R1+0x1d4] ;  /* 0x0001d400010c7983 */ /* 0x000ee20000100800 */
[----:B------:R-:W-:-:S03]  /*25f50*/  FFMA R140, R53, R13, R140 ;  /* 0x0000000d358c7223 */ /* 0x000fc6000000008c */
[----:B------:R-:W3:Y:S01]  /*25f60*/  LDL R13, [R1+0x1d8] ;  /* 0x0001d800010d7983 */ /* 0x000ee20000100800 */
        /* <DEDUP_REMOVED lines=9> */
[----:B------:R-:W-:Y:S01]  /*26000*/  SEL R163, RZ, 0x10, P0 ;  /* 0x00000010ffa37807 */ /* 0x000fe20000000000 */
[C---:B------:R-:W-:Y:S01]  /*26010*/  FFMA R147, R151.reuse, R167, R226 ;  /* 0x000000a797937223 */ /* 0x040fe200000000e2 */
[CC--:B------:R-:W-:Y:S01]  /*26020*/  FFMA R139, R151.reuse, R159.reuse, R230 ;  /* 0x0000009f978b7223 */ /* 0x0c0fe200000000e6 */
[C---:B------:R-:W-:Y:S01]  /*26030*/  FFMA R169, R252.reuse, R159, R169 ;  /* 0x0000009ffca97223 */ /* 0x040fe200000000a9 */
[----:B------:R-:W-:Y:S01]  /*26040*/  FFMA R223, R252, R131, R223 ;  /* 0x00000083fcdf7223 */ /* 0x000fe200000000df */
        /* <DEDUP_REMOVED lines=8> */
[----:B------:R-:W-:-:S02]  /*260d0*/  SEL R155, R163, RZ, !P1 ;  /* 0x000000ffa39b7207 */ /* 0x000fc40004800000 */
[----:B-----5:R-:W-:Y:S01]  /*260e0*/  IADD3 R2, R2, 0x1, RZ ;  /* 0x0000000102027810 */ /* 0x020fe20007ffe0ff */
[-C--:B------:R-:W-:Y:S01]  /*260f0*/  FFMA R221, R36, R8.reuse, R221 ;  /* 0x0000000824dd7223 */ /* 0x080fe200000000dd */
[----:B------:R-:W-:Y:S01]  /*26100*/  ISETP.NE.U32.AND P0, PT, R155, RZ, PT ;  /* 0x000000ff9b00720c */ /* 0x000fe20003f05070 */
        /* <DEDUP_REMOVED lines=10> */
[----:B------:R-:W-:Y:S01]  /*261b0*/  ISETP.GE.AND P1, PT, R2, 0x2, PT ;  /* 0x000000020200780c */ /* 0x000fe20003f26270 */
        /* <DEDUP_REMOVED lines=22> */
[----:B------:R-:W-:Y:S01]  /*26320*/  SEL R2, R2, RZ, !P1 ;  /* 0x000000ff02027207 */ /* 0x000fe20004800000 */
[----:B------:R-:W-:Y:S01]  /*26330*/  FFMA R159, R77, R9, R159 ;  /* 0x000000094d9f7223 */ /* 0x000fe2000000009f */
[-C--:B------:R-:W-:Y:S01]  /*26340*/  FFMA R165, R252, R167.reuse, R165 ;  /* 0x000000a7fca57223 */ /* 0x080fe200000000a5 */
[----:B------:R-:W3:Y:S01]  /*26350*/  LDL R9, [R1+0x1c0] ;  /* 0x0001c00001097983 */ /* 0x000ee20000100800 */
        /* <DEDUP_REMOVED lines=23> */
[----:B------:R-:W-:-:S02]  /*264d0*/  FFMA R154, R76, R16, R154 ;  /* 0x000000104c9a7223 */ /* 0x000fc4000000009a */
[----:B------:R-:W3:Y:S01]  /*264e0*/  LDL R16, [R1+0x1e0] ;  /* 0x0001e00001107983 */ /* 0x000ee20000100800 */
[----:B--2---:R-:W-:Y:S02]  /*264f0*/  LEA R8, R2, R234, 0xf ;  /* 0x000000ea02087211 */ /* 0x004fe400078e78ff */
[----:B----4-:R-:W-:Y:S01]  /*26500*/  IADD3 R4, P2, R236, UR6, RZ ;  /* 0x00000006ec047c10 */ /* 0x010fe2000ff5e0ff */
[----:B------:R-:W-:Y:S06]  /*26510*/  BAR.SYNC 0x0 ;  /* 0x0000000000007b1d */ /* 0x000fec0000000000 */
[----:B---3--:R-:W-:Y:S01]  /*26520*/  IADD3.X R5, R235, UR7, RZ, P2, !PT ;  /* 0x00000007eb057c10 */ /* 0x008fe200097fe4ff */
[-C--:B------:R-:W-:Y:S01]  /*26530*/  FFMA R222, R38, R6.reuse, R222 ;  /* 0x0000000626de7223 */ /* 0x080fe200000000de */
[-C--:B------:R-:W-:Y:S01]  /*26540*/  FFMA R223, R42, R6.reuse, R223 ;  /* 0x000000062adf7223 */ /* 0x080fe200000000df */
[-C--:B------:R-:W-:Y:S01]  /*26550*/  FFMA R224, R46, R6.reuse, R224 ;  /* 0x000000062ee07223 */ /* 0x080fe200000000e0 */
[-C--:B------:R-:W-:Y:S01]  /*26560*/  FFMA R225, R50, R6.reuse, R225 ;  /* 0x0000000632e17223 */ /* 0x080fe200000000e1 */
[----:B------:R-:W-:Y:S01]  /*26570*/  @!PT LDS RZ, [RZ] ;  /* 0x00000000fffff984 */ /* 0x000fe20000000800 */
[----:B------:R-:W-:Y:S01]  /*26580*/  @!PT LDS RZ, [RZ] ;  /* 0x00000000fffff984 */ /* 0x000fe20000000800 */
[----:B------:R-:W-:Y:S01]  /*26590*/  @!PT LDS RZ, [RZ] ;  /* 0x00000000fffff984 */ /* 0x000fe20000000800 */
[----:B------:R1:W-:Y:S01]  /*265a0*/  LDGSTS.E.BYPASS.128 [R8], [R4.64], P0 ;  /* 0x0000000004087fae */ /* 0x0003e20008101c4a */
        /* <DEDUP_REMOVED lines=11> */
[----:B-1----:R-:W-:Y:S01]  /*26660*/  IADD3 R4, P1, R13, UR6, RZ ;  /* 0x000000060d047c10 */ /* 0x002fe2000ff3e0ff */
[----:B------:R-:W-:Y:S01]  /*26670*/  FFMA R137, R54, R10, R137 ;  /* 0x0000000a36897223 */ /* 0x000fe20000000089 */
[----:B------:R-:W2:Y:S02]  /*26680*/  LDL R13, [R1+0x1dc] ;  /* 0x0001dc00010d7983 */ /* 0x000ea40000100800 */
[----:B------:R-:W-:-:S02]  /*26690*/  IADD3.X R5, R12, UR7, RZ, P1, !PT ;  /* 0x000000070c057c10 */ /* 0x000fc40008ffe4ff */
[----:B------:R-:W3:Y:S01]  /*266a0*/  LDL R12, [R1+0x1bc] ;  /* 0x0001bc00010c7983 */ /* 0x000ee20000100800 */
[-C--:B------:R-:W-:Y:S01]  /*266b0*/  FFMA R145, R58, R10.reuse, R145 ;  /* 0x0000000a3a917223 */ /* 0x080fe20000000091 */
[-C--:B------:R-:W-:Y:S01]  /*266c0*/  FFMA R152, R62, R10.reuse, R152 ;  /* 0x0000000a3e987223 */ /* 0x080fe20000000098 */
[-C--:B------:R-:W-:Y:S01]  /*266d0*/  FFMA R157, R66, R10.reuse, R157 ;  /* 0x0000000a429d7223 */ /* 0x080fe2000000009d */
[-C--:B------:R-:W-:Y:S01]  /*266e0*/  FFMA R135, R70, R10.reuse, R135 ;  /* 0x0000000a46877223 */ /* 0x080fe20000000087 */
[-C--:B------:R-:W-:Y:S01]  /*266f0*/  FFMA R139, R74, R10.reuse, R139 ;  /* 0x0000000a4a8b7223 */ /* 0x080fe2000000008b */
[----:B------:R-:W-:Y:S01]  /*26700*/  FFMA R159, R78, R10, R159 ;  /* 0x0000000a4e9f7223 */ /* 0x000fe2000000009f */
[C---:B------:R-:W-:Y:S01]  /*26710*/  FFMA R130, R171.reuse, R7, R237 ;  /* 0x00000007ab827223 */ /* 0x040fe200000000ed */
[----:B------:R-:W4:Y:S01]  /*26720*/  LDL R10, [R1+0x1b8] ;  /* 0x0001b800010a7983 */ /* 0x000f220000100800 */
        /* <DEDUP_REMOVED lines=22> */
[----:B------:R-:W4:Y:S01]  /*26890*/  LDL R76, [R1+0x22c] ;  /* 0x00022c00014c7983 */ /* 0x000f220000100800 */
[----:B------:R-:W-:-:S05]  /*268a0*/  LEA R6, R2, R9, 0xf ;  /* 0x0000000902067211 */ /* 0x000fca00078e78ff */
[----:B------:R1:W-:Y:S01]  /*268b0*/  LDGSTS.E.BYPASS.128 [R6], [R4.64], P0 ;  /* 0x0000000004067fae */ /* 0x0003e20008101c4a */
[----:B------:R-:W-:Y:S01]  /*268c0*/  FFMA R9, R47, R11, R3 ;  /* 0x0000000b2f097223 */ /* 0x000fe20000000003 */
[----:B-1----:R-:W-:Y:S01]  /*268d0*/  IADD3 R4, P1, R16, UR6, RZ ;  /* 0x0000000610047c10 */ /* 0x002fe2000ff3e0ff */
        /* <DEDUP_REMOVED lines=34> */
[----:B------:R-:W4:Y:S01]  /*26b00*/  LDL R16, [R1+0x1b0] ;  /* 0x0001b00001107983 */ /* 0x000f220000100800 */
[----:B--2---:R-:W-:-:S02]  /*26b10*/  IADD3.X R5, R13, UR7, RZ, P1, !PT ;  /* 0x000000070d057c10 */ /* 0x004fc40008ffe4ff */
[----:B---3--:R-:W-:Y:S01]  /*26b20*/  LEA R3, R2, R12, 0xf ;  /* 0x0000000c02037211 */ /* 0x008fe200078e78ff */
[----:B------:R-:W2:Y:S04]  /*26b30*/  LDL R13, [R1+0x1e8] ;  /* 0x0001e800010d7983 */ /* 0x000ea80000100800 */
[----:B------:R-:W3:Y:S04]  /*26b40*/  LDL R12, [R1+0x1e4] ;  /* 0x0001e400010c7983 */ /* 0x000ee80000100800 */
[----:B------:R2:W-:Y:S01]  /*26b50*/  LDGSTS.E.BYPASS.128 [R3], [R4.64], P0 ;  /* 0x0000000004037fae */ /* 0x0005e20008101c4a */
[----:B------:R-:W-:Y:S01]  /*26b60*/  FFMA R7, R92, R24, R9 ;  /* 0x000000185c077223 */ /* 0x000fe20000000009 */
[----:B----4-:R-:W-:-:S02]  /*26b70*/  LEA R9, R2, R10, 0xf ;  /* 0x0000000a02097211 */ /* 0x010fc400078e78ff */
[----:B------:R-:W4:Y:S04]  /*26b80*/  LDL R11, [R1+0x1ec] ;  /* 0x0001ec00010b7983 */ /* 0x000f280000100800 */
[----:B------:R-:W3:Y:S01]  /*26b90*/  LDL R10, [R1+0x1b4] ;  /* 0x0001b400010a7983 */ /* 0x000ee20000100800 */
        /* <DEDUP_REMOVED lines=11> */
[----:B------:R-:W4:Y:S04]  /*26c50*/  LDL R15, [R1+0x1fc] ;  /* 0x0001fc00010f7983 */ /* 0x000f280000100800 */
        /* <DEDUP_REMOVED lines=38> */
[----:B--2---:R-:W-:-:S02]  /*26ec0*/  IADD3 R4, P1, R13, UR6, RZ ;  /* 0x000000060d047c10 */ /* 0x004fc4000ff3e0ff */
[----:B---3--:R-:W-:Y:S01]  /*26ed0*/  LEA R14, R2, R10, 0xf ;  /* 0x0000000a020e7211 */ /* 0x008fe200078e78ff */
[----:B------:R-:W-:Y:S01]  /*26ee0*/  FFMA R154, R78, R18, R154 ;  /* 0x000000124e9a7223 */ /* 0x000fe2000000009a */
[----:B------:R-:W-:Y:S01]  /*26ef0*/  IADD3.X R5, R12, UR7, RZ, P1, !PT ;  /* 0x000000070c057c10 */ /* 0x000fe20008ffe4ff */
[----:B------:R-:W2:Y:S04]  /*26f00*/  LDL R10, [R1+0x200] ;  /* 0x00020000010a7983 */ /* 0x000ea80000100800 */
[----:B------:R-:W3:Y:S04]  /*26f10*/  LDL R12, [R1+0x1f0] ;  /* 0x0001f000010c7983 */ /* 0x000ee80000100800 */
[----:B------:R3:W-:Y:S01]  /*26f20*/  LDGSTS.E.BYPASS.128 [R9], [R4.64], P0 ;  /* 0x0000000004097fae */ /* 0x0007e20008101c4a */
        /* <DEDUP_REMOVED lines=25> */
[----:B------:R-:W4:Y:S04]  /*270c0*/  LDL R21, [R1+0x1a4] ;  /* 0x0001a40001157983 */ /* 0x000f280000100800 */
[----:B------:R-:W4:Y:S01]  /*270d0*/  LDL R28, [R1+0x214] ;  /* 0x00021400011c7983 */ /* 0x000f220000100800 */
[----:B------:R-:W-:Y:S01]  /*270e0*/  FFMA R171, R80, R32, R171 ;  /* 0x0000002050ab7223 */ /* 0x000fe200000000ab */
[----:B------:R-:W-:Y:S01]  /*270f0*/  LEA R16, R2, R16, 0xf ;  /* 0x0000001002107211 */ /* 0x000fe200078e78ff */
        /* <DEDUP_REMOVED lines=13> */
[----:B------:R-:W4:Y:S01]  /*271d0*/  LDL R78, [R1+0x21c] ;  /* 0x00021c00014e7983 */ /* 0x000f220000100800 */
[-C--:B------:R-:W-:Y:S01]  /*271e0*/  FFMA R221, R85, R25.reuse, R221 ;  /* 0x0000001955dd7223 */ /* 0x080fe200000000dd */
[----:B------:R-:W-:-:S02]  /*271f0*/  FFMA R7, R93, R25, R7 ;  /* 0x000000195d077223 */ /* 0x000fc40000000007 */
[----:B------:R-:W4:Y:S01]  /*27200*/  LDL R24, [R1+0x19c] ;  /* 0x00019c0001187983 */ /* 0x000f220000100800 */
[----:B---3--:R-:W-:Y:S02]  /*27210*/  IADD3 R4, P1, R12, UR6, RZ ;  /* 0x000000060c047c10 */ /* 0x008fe4000ff3e0ff */
[----:B--2---:R-:W-:Y:S01]  /*27220*/  IADD3 R10, P2, R10, UR6, RZ ;  /* 0x000000060a0a7c10 */ /* 0x004fe2000ff5e0ff */
[----:B------:R-:W2:Y:S01]  /*27230*/  LDL R12, [R1+0x1ac] ;  /* 0x0001ac00010c7983 */ /* 0x000ea20000100800 */
[----:B----4-:R-:W-:-:S03]  /*27240*/  IADD3.X R5, R11, UR7, RZ, P1, !PT ;  /* 0x000000070b057c10 */ /* 0x010fc60008ffe4ff */
        /* <DEDUP_REMOVED lines=15> */
[----:B------:R-:W-:Y:S01]  /*27340*/  FFMA R165, R89, R33, R165 ;  /* 0x0000002159a57223 */ /* 0x000fe200000000a5 */
[C---:B------:R-:W-:Y:S01]  /*27350*/  FFMA R223, R90.reuse, R22, R223 ;  /* 0x000000165adf7223 */ /* 0x040fe200000000df */
[C---:B------:R-:W-:Y:S01]  /*27360*/  FFMA R169, R90.reuse, R26, R169 ;  /* 0x0000001a5aa97223 */ /* 0x040fe200000000a9 */
[C---:B------:R-:W-:Y:S01]  /*27370*/  FFMA R168, R90.reuse, R30, R168 ;  /* 0x0000001e5aa87223 */ /* 0x040fe200000000a8 */
[----:B------:R-:W-:Y:S01]  /*27380*/  FFMA R165, R90, R34, R165 ;  /* 0x000000225aa57223 */ /* 0x000fe200000000a5 */
[-C--:B------:R-:W-:Y:S01]  /*27390*/  FFMA R158, R81, R25.reuse, R158 ;  /* 0x00000019519e7223 */ /* 0x080fe2000000009e */
        /* <DEDUP_REMOVED lines=10> */
[----:B---3--:R-:W-:Y:S01]  /*27440*/  IADD3 R4, P1, R11, UR6, RZ ;  /* 0x000000060b047c10 */ /* 0x008fe2000ff3e0ff */
[----:B------:R-:W-:Y:S01]  /*27450*/  FFMA R170, R85, R33, R170 ;  /* 0x0000002155aa7223 */ /* 0x000fe200000000aa */
[----:B------:R-:W-:Y:S01]  /*27460*/  IADD3.X R11, R15, UR7, RZ, P2, !PT ;  /* 0x000000070f0b7c10 */ /* 0x000fe200097fe4ff */
[----:B------:R-:W3:Y:S01]  /*27470*/  LDL R89, [R1+0x224] ;  /* 0x0002240001597983 */ /* 0x000ee20000100800 */
[----:B------:R-:W-:-:S02]  /*27480*/  IADD3.X R5, R20, UR7, RZ, P1, !PT ;  /* 0x0000000714057c10 */ /* 0x000fc40008ffe4ff */
[----:B--2---:R-:W-:Y:S01]  /*27490*/  LEA R15, R2, R12, 0xf ;  /* 0x0000000c020f7211 */ /* 0x004fe200078e78ff */
[----:B------:R-:W2:Y:S04]  /*274a0*/  LDL R20, [R1+0x20c] ;  /* 0x00020c0001147983 */ /* 0x000ea80000100800 */
[----:B------:R-:W3:Y:S04]  /*274b0*/  LDL R12, [R1+0x218] ;  /* 0x00021800010c7983 */ /* 0x000ee80000100800 */
[----:B------:R1:W-:Y:S04]  /*274c0*/  LDGSTS.E.BYPASS.128 [R16], [R4.64], P0 ;  /* 0x0000000004107fae */ /* 0x0003e80008101c4a */
[----:B------:R1:W-:Y:S01]  /*274d0*/  LDGSTS.E.BYPASS.128 [R15], [R10.64], P0 ;  /* 0x000000000a0f7fae */ /* 0x0003e20008101c4a */
[C---:B------:R-:W-:Y:S01]  /*274e0*/  FFMA R222, R86.reuse, R22, R222 ;  /* 0x0000001656de7223 */ /* 0x040fe200000000de */
[C---:B------:R-:W-:Y:S01]  /*274f0*/  FFMA R221, R86.reuse, R26, R221 ;  /* 0x0000001a56dd7223 */ /* 0x040fe200000000dd */
[----:B------:R-:W-:Y:S01]  /*27500*/  FFMA R220, R86, R30, R220 ;  /* 0x0000001e56dc7223 */ /* 0x000fe200000000dc */
[----:B------:R-:W-:Y:S01]  /*27510*/  FFMA R7, R94, R26, R7 ;  /* 0x0000001a5e077223 */ /* 0x000fe20000000007 */
[----:B------:R-:W4:Y:S01]  /*27520*/  LDL R88, [R1+0x240] ;  /* 0x0002400001587983 */ /* 0x000f220000100800 */
[----:B-1----:R-:W-:Y:S01]  /*27530*/  IADD3 R4, P1, R19, UR6, RZ ;  /* 0x0000000613047c10 */ /* 0x002fe2000ff3e0ff */
[----:B------:R-:W-:-:S02]  /*27540*/  FFMA R171, R81, R33, R171 ;  /* 0x0000002151ab7223 */ /* 0x000fc400000000ab */
[----:B------:R-:W4:Y:S01]  /*27550*/  LDL R19, [R1+0x1a0] ;  /* 0x0001a00001137983 */ /* 0x000f220000100800 */
[----:B------:R-:W-:-:S03]  /*27560*/  IADD3 R10, P2, R18, UR6, RZ ;  /* 0x00000006120a7c10 */ /* 0x000fc6000ff5e0ff */
[----:B------:R-:W4:Y:S01]  /*27570*/  LDL R18, [R1+0x198] ;  /* 0x0001980001127983 */ /* 0x000f220000100800 */
[----:B------:R-:W-:Y:S01]  /*27580*/  FFMA R170, R86, R34, R170 ;  /* 0x0000002256aa7223 */ /* 0x000fe200000000aa */
[----:B------:R-:W-:Y:S01]  /*27590*/  IADD3.X R5, R17, UR7, RZ, P1, !PT ;  /* 0x0000000711057c10 */ /* 0x000fe20008ffe4ff */
[C---:B------:R-:W-:Y:S01]  /*275a0*/  FFMA R38, R87.reuse, R31, R220 ;  /* 0x0000001f57267223 */ /* 0x040fe200000000dc */
[C---:B------:R-:W-:Y:S01]  /*275b0*/  FFMA R37, R87.reuse, R27, R221 ;  /* 0x0000001b57257223 */ /* 0x040fe200000000dd */
[C---:B------:R-:W-:Y:S01]  /*275c0*/  FFMA R39, R87.reuse, R35, R170 ;  /* 0x0000002357277223 */ /* 0x040fe200000000aa */
[----:B------:R-:W-:Y:S01]  /*275d0*/  FFMA R36, R87, R23, R222 ;  /* 0x0000001757247223 */ /* 0x000fe200000000de */
[C---:B------:R-:W-:Y:S01]  /*275e0*/  LEA R17, R2.reuse, R13, 0xf ;  /* 0x0000000d02117211 */ /* 0x040fe200078e78ff */
        /* <DEDUP_REMOVED lines=11> */
[----:B------:R-:W-:-:S03]  /*276a0*/  FFMA R45, R95, R27, R7 ;  /* 0x0000001b5f2d7223 */ /* 0x000fc60000000007 */
[----:B------:R-:W4:Y:S04]  /*276b0*/  LDL R21, [R1+0x190] ;  /* 0x0001900001157983 */ /* 0x000f280000100800 */
[----:B------:R-:W4:Y:S04]  /*276c0*/  LDL R33, [R1+0x23c] ;  /* 0x00023c0001217983 */ /* 0x000f280000100800 */
[----:B------:R-:W4:Y:S04]  /*276d0*/  LDL R7, [R1+0x248] ;  /* 0x0002480001077983 */ /* 0x000f280000100800 */
[----:B------:R1:W-:Y:S04]  /*276e0*/  LDGSTS.E.BYPASS.128 [R17], [R4.64], P0 ;  /* 0x0000000004117fae */ /* 0x0003e80008101c4a */
[----:B------:R-:W4:Y:S04]  /*276f0*/  LDL R85, [R1+0x244] ;  /* 0x0002440001557983 */ /* 0x000f280000100800 */
[----:B------:R-:W4:Y:S04]  /*27700*/  LDL R86, [R1+0x250] ;  /* 0x0002500001567983 */ /* 0x000f280000100800 */
[----:B------:R-:W4:Y:S01]  /*27710*/  LDL R84, [R1+0x24c] ;  /* 0x00024c0001547983 */ /* 0x000f220000100800 */
[----:B------:R-:W-:Y:S01]  /*27720*/  LEA R24, R2, R24, 0xf ;  /* 0x0000001802187211 */ /* 0x000fe200078e78ff */
[C---:B------:R-:W-:Y:S01]  /*27730*/  FFMA R224, R94.reuse, R22, R224 ;  /* 0x000000165ee07223 */ /* 0x040fe200000000e0 */
[----:B------:R-:W-:Y:S01]  /*27740*/  FFMA R128, R94, R30, R128 ;  /* 0x0000001e5e807223 */ /* 0x000fe20000000080 */
[----:B------:R-:W4:Y:S01]  /*27750*/  LDL R92, [R1+0x274] ;  /* 0x00027400015c7983 */ /* 0x000f220000100800 */
[----:B--2---:R-:W-:-:S03]  /*27760*/  IADD3.X R11, R20, UR7, RZ, P2, !PT ;  /* 0x00000007140b7c10 */ /* 0x004fc600097fe4ff */
[----:B------:R-:W2:Y:S01]  /*27770*/  LDL R93, [R1+0x280] ;  /* 0x00028000015d7983 */ /* 0x000ea20000100800 */
[----:B---3--:R-:W-:-:S03]  /*27780*/  IADD3 R12, P1, R12, UR6, RZ ;  /* 0x000000060c0c7c10 */ /* 0x008fc6000ff3e0ff */
[----:B------:R-:W3:Y:S01]  /*27790*/  LDL R20, [R1+0x194] ;  /* 0x0001940001147983 */ /* 0x000ee20000100800 */
[----:B------:R-:W-:-:S03]  /*277a0*/  IADD3.X R13, R28, UR7, RZ, P1, !PT ;  /* 0x000000071c0d7c10 */ /* 0x000fc60008ffe4ff */
[----:B------:R4:W-:Y:S04]  /*277b0*/  LDGSTS.E.BYPASS.128 [R25], [R10.64], P0 ;  /* 0x000000000a197fae */ /* 0x0009e80008101c4a */
[----:B------:R-:W2:Y:S01]  /*277c0*/  LDL R28, [R1+0x18c] ;  /* 0x00018c00011c7983 */ /* 0x000ea20000100800 */
[----:B----4-:R-:W-:-:S03]  /*277d0*/  IADD3 R10, P1, R32, UR6, RZ ;  /* 0x00000006200a7c10 */ /* 0x010fc6000ff3e0ff */
[----:B------:R-:W4:Y:S01]  /*277e0*/  LDL R32, [R1+0x258] ;  /* 0x0002580001207983 */ /* 0x000f220000100800 */
[----:B-1----:R-:W-:Y:S02]  /*277f0*/  IADD3 R4, P2, R29, UR6, RZ ;  /* 0x000000061d047c10 */ /* 0x002fe4000ff5e0ff */
[----:B------:R-:W-:Y:S01]  /*27800*/  LEA R19, R2, R19, 0xf ;  /* 0x0000001302137211 */ /* 0x000fe200078e78ff */
[----:B------:R-:W4:Y:S01]  /*27810*/  LDL R29, [R1+0x188] ;  /* 0x00018800011d7983 */ /* 0x000f220000100800 */
[----:B------:R-:W-:-:S03]  /*27820*/  IADD3.X R5, R78, UR7, RZ, P2, !PT ;  /* 0x000000074e057c10 */ /* 0x000fc600097fe4ff */
[----:B------:R1:W-:Y:S04]  /*27830*/  LDGSTS.E.BYPASS.128 [R19], [R12.64], P0 ;  /* 0x000000000c137fae */ /* 0x0003e80008101c4a */
[----:B------:R-:W4:Y:S01]  /*27840*/  LDL R78, [R1+0x254] ;  /* 0x00025400014e7983 */ /* 0x000f220000100800 */
[----:B------:R-:W-:Y:S02]  /*27850*/  IADD3.X R11, R89, UR7, RZ, P1, !PT ;  /* 0x00000007590b7c10 */ /* 0x000fe40008ffe4ff */
[----:B------:R-:W-:Y:S01]  /*27860*/  LEA R18, R2, R18, 0xf ;  /* 0x0000001202127211 */ /* 0x000fe200078e78ff */
[----:B------:R1:W-:Y:S02]  /*27870*/  LDGSTS.E.BYPASS.128 [R24], [R4.64], P0 ;  /* 0x0000000004187fae */ /* 0x0003e40008101c4a */
[----:B-1----:R-:W-:-:S02]  /*27880*/  IADD3 R12, P2, R90, UR6, RZ ;  /* 0x000000065a0c7c10 */ /* 0x002fc4000ff5e0ff */
[----:B------:R1:W-:Y:S02]  /*27890*/  LDGSTS.E.BYPASS.128 [R18], [R10.64], P0 ;  /* 0x000000000a127fae */ /* 0x0003e40008101c4a */
[----:B------:R-:W-:Y:S01]  /*278a0*/  IADD3.X R13, R76, UR7, RZ, P2, !PT ;  /* 0x000000074c0d7c10 */ /* 0x000fe200097fe4ff */
[----:B------:R-:W-:Y:S01]  /*278b0*/  FFMA R133, R94, R34, R133 ;  /* 0x000000225e857223 */ /* 0x000fe20000000085 */
[----:B------:R-:W4:Y:S01]  /*278c0*/  LDL R76, [R1+0x25c] ;  /* 0x00025c00014c7983 */ /* 0x000f220000100800 */
[----:B------:R-:W-:Y:S02]  /*278d0*/  IADD3 R4, P1, R77, UR6, RZ ;  /* 0x000000064d047c10 */ /* 0x000fe4000ff3e0ff */
[----:B------:R-:W-:Y:S01]  /*278e0*/  LEA R21, R2, R21, 0xf ;  /* 0x0000001502157211 */ /* 0x000fe200078e78ff */
[----:B------:R-:W4:Y:S01]  /*278f0*/  LDL R77, [R1+0x268] ;  /* 0x00026800014d7983 */ /* 0x000f220000100800 */
[----:B-1----:R-:W-:Y:S02]  /*27900*/  IADD3 R10, P2, R88, UR6, RZ ;  /* 0x00000006580a7c10 */ /* 0x002fe4000ff5e0ff */
[----:B------:R-:W-:Y:S01]  /*27910*/  IADD3.X R5, R87, UR7, RZ, P1, !PT ;  /* 0x0000000757057c10 */ /* 0x000fe20008ffe4ff */
[----:B------:R-:W4:Y:S01]  /*27920*/  LDL R94, [R1+0x26c] ;  /* 0x00026c00015e7983 */ /* 0x000f220000100800 */
[----:B------:R-:W-:-:S03]  /*27930*/  IADD3.X R11, R33, UR7, RZ, P2, !PT ;  /* 0x00000007210b7c10 */ /* 0x000fc600097fe4ff */
[----:B------:R-:W4:Y:S01]  /*27940*/  LDL R33, [R1+0x264] ;  /* 0x0002640001217983 */ /* 0x000f220000100800 */
[C---:B------:R-:W-:Y:S01]  /*27950*/  FFMA R43, R91.reuse, R35, R165 ;  /* 0x000000235b2b7223 */ /* 0x040fe200000000a5 */
[C---:B------:R-:W-:Y:S01]  /*27960*/  FFMA R42, R91.reuse, R31, R168 ;  /* 0x0000001f5b2a7223 */ /* 0x040fe200000000a8 */
[C---:B------:R-:W-:Y:S01]  /*27970*/  FFMA R41, R91.reuse, R27, R169 ;  /* 0x0000001b5b297223 */ /* 0x040fe200000000a9 */
[----:B------:R-:W-:Y:S01]  /*27980*/  FFMA R40, R91, R23, R223 ;  /* 0x000000175b287223 */ /* 0x000fe200000000df */
[----:B------:R-:W4:Y:S04]  /*27990*/  LDL R90, [R1+0x27c] ;  /* 0x00027c00015a7983 */ /* 0x000f280000100800 */
[----:B------:R-:W4:Y:S04]  /*279a0*/  LDL R91, [R1+0x288] ;  /* 0x00028800015b7983 */ /* 0x000f280000100800 */
[----:B------:R-:W4:Y:S04]  /*279b0*/  LDL R89, [R1+0x290] ;  /* 0x0002900001597983 */ /* 0x000f280000100800 */
[----:B------:R-:W4:Y:S04]  /*279c0*/  LDL R88, [R1+0x284] ;  /* 0x0002840001587983 */ /* 0x000f280000100800 */
[----:B------:R-:W4:Y:S01]  /*279d0*/  LDL R87, [R1+0x298] ;  /* 0x0002980001577983 */ /* 0x000f220000100800 */
[----:B---3--:R-:W-:-:S05]  /*279e0*/  LEA R20, R2, R20, 0xf ;  /* 0x0000001402147211 */ /* 0x008fca00078e78ff */
[----:B------:R1:W-:Y:S01]  /*279f0*/  LDGSTS.E.BYPASS.128 [R20], [R12.64], P0 ;  /* 0x000000000c147fae */ /* 0x0003e20008101c4a */
[----:B--2---:R-:W-:-:S03]  /*27a00*/  LEA R28, R2, R28, 0xf ;  /* 0x0000001c021c7211 */ /* 0x004fc600078e78ff */
[----:B------:R2:W-:Y:S04]  /*27a10*/  LDGSTS.E.BYPASS.128 [R21], [R4.64], P0 ;  /* 0x0000000004157fae */ /* 0x0005e80008101c4a */
[----:B------:R4:W-:Y:S01]  /*27a20*/  LDGSTS.E.BYPASS.128 [R28], [R10.64], P0 ;  /* 0x000000000a1c7fae */ /* 0x0009e20008101c4a */
[----:B-1----:R-:W-:-:S03]  /*27a30*/  IADD3 R12, P1, R7, UR6, RZ ;  /* 0x00000006070c7c10 */ /* 0x002fc6000ff3e0ff */
[----:B------:R-:W3:Y:S01]  /*27a40*/  LDL R7, [R1+0x270] ;  /* 0x0002700001077983 */ /* 0x000ee20000100800 */
[----:B------:R-:W-:Y:S02]  /*27a50*/  IADD3.X R13, R85, UR7, RZ, P1, !PT ;  /* 0x00000007550d7c10 */ /* 0x000fe40008ffe4ff */
[----:B--2---:R-:W-:Y:S01]  /*27a60*/  IADD3 R4, P2, R86, UR6, RZ ;  /* 0x0000000656047c10 */ /* 0x004fe2000ff5e0ff */
[----:B------:R-:W2:Y:S01]  /*27a70*/  LDL R85, [R1+0x2a0] ;  /* 0x0002a00001557983 */ /* 0x000ea20000100800 */
[----:B----4-:R-:W-:-:S03]  /*27a80*/  IADD3 R10, P1, R32, UR6, RZ ;  /* 0x00000006200a7c10 */ /* 0x010fc6000ff3e0ff */
[----:B------:R-:W4:Y:S01]  /*27a90*/  LDL R32, [R1+0x278] ;  /* 0x0002780001207983 */ /* 0x000f220000100800 */
[----:B------:R-:W-:-:S03]  /*27aa0*/  LEA R29, R2, R29, 0xf ;  /* 0x0000001d021d7211 */ /* 0x000fc600078e78ff */
[----:B------:R-:W2:Y:S01]  /*27ab0*/  LDL R86, [R1+0x28c] ;  /* 0x00028c0001567983 */ /* 0x000ea20000100800 */
[----:B------:R-:W-:Y:S02]  /*27ac0*/  IADD3.X R5, R84, UR7, RZ, P2, !PT ;  /* 0x0000000754057c10 */ /* 0x000fe400097fe4ff */
[----:B------:R-:W-:Y:S01]  /*27ad0*/  IADD3.X R11, R78, UR7, RZ, P1, !PT ;  /* 0x000000074e0b7c10 */ /* 0x000fe20008ffe4ff */
[----:B------:R1:W-:Y:S04]  /*27ae0*/  LDGSTS.E.BYPASS.128 [R29], [R12.64], P0 ;  /* 0x000000000c1d7fae */ /* 0x0003e80008101c4a */
[----:B------:R-:W2:Y:S04]  /*27af0*/  LDL R84, [R1+0x294] ;  /* 0x0002940001547983 */ /* 0x000ea80000100800 */
[----:B------:R-:W0:Y:S01]  /*27b00*/  LDGDEPBAR ;  /* 0x00000000000079af */ /* 0x000e220000000000 */
[----:B-1----:R-:W-:-:S03]  /*27b10*/  IADD3 R12, P2, R79, UR6, RZ ;  /* 0x000000064f0c7c10 */ /* 0x002fc6000ff5e0ff */
[----:B------:R1:W-:Y:S04]  /*27b20*/  LDGSTS.E.BYPASS.128 [R8+0x10000], [R4.64], P0 ;  /* 0x1000000004087fae */ /* 0x0003e80008101c4a */
[----:B------:R-:W2:Y:S01]  /*27b30*/  LDL R79, [R1+0x2a8] ;  /* 0x0002a800014f7983 */ /* 0x000ea20000100800 */
[----:B------:R-:W-:-:S03]  /*27b40*/  IADD3.X R13, R76, UR7, RZ, P2, !PT ;  /* 0x000000074c0d7c10 */ /* 0x000fc600097fe4ff */
[----:B------:R1:W-:Y:S04]  /*27b50*/  LDGSTS.E.BYPASS.128 [R6+0x10000], [R10.64], P0 ;  /* 0x100000000a067fae */ /* 0x0003e80008101c4a */
[----:B------:R1:W-:Y:S02]  /*27b60*/  LDGSTS.E.BYPASS.128 [R3+0x10000], [R12.64], P0 ;  /* 0x100000000c037fae */ /* 0x0003e40008101c4a */
[----:B-1----:R-:W-:Y:S02]  /*27b70*/  IADD3 R4, P1, R77, UR6, RZ ;  /* 0x000000064d047c10 */ /* 0x002fe4000ff3e0ff */
[----:B------:R-:W2:Y:S04]  /*27b80*/  LDL R78, [R1+0x29c] ;  /* 0x00029c00014e7983 */ /* 0x000ea80000100800 */
[----:B------:R-:W2:Y:S04]  /*27b90*/  LDL R11, [R1+0x2a4] ;  /* 0x0002a400010b7983 */ /* 0x000ea80000100800 */
[----:B------:R-:W2:Y:S04]  /*27ba0*/  LDL R10, [R1+0x2b8] ;  /* 0x0002b800010a7983 */ /* 0x000ea80000100800 */
[----:B------:R-:W2:Y:S01]  /*27bb0*/  LDL R3, [R1+0x2b4] ;  /* 0x0002b40001037983 */ /* 0x000ea20000100800 */
[----:B------:R-:W-:-:S03]  /*27bc0*/  IADD3.X R5, R33, UR7, RZ, P1, !PT ;  /* 0x0000000721057c10 */ /* 0x000fc60008ffe4ff */
[----:B------:R-:W2:Y:S04]  /*27bd0*/  LDL R77, [R1+0x2b0] ;  /* 0x0002b000014d7983 */ /* 0x000ea80000100800 */
[----:B------:R1:W-:Y:S04]  /*27be0*/  LDGSTS.E.BYPASS.128 [R9+0x10000], [R4.64], P0 ;  /* 0x1000000004097fae */ /* 0x0003e80008101c4a */
[----:B------:R-:W2:Y:S04]  /*27bf0*/  LDL R76, [R1+0x2c0] ;  /* 0x0002c000014c7983 */ /* 0x000ea80000100800 */
[----:B------:R-:W2:Y:S04]  /*27c00*/  LDL R33, [R1+0x2ac] ;  /* 0x0002ac0001217983 */ /* 0x000ea80000100800 */
[----:B------:R-:W2:Y:S04]  /*27c10*/  LDL R13, [R1+0x2bc] ;  /* 0x0002bc00010d7983 */ /* 0x000ea80000100800 */
[----:B------:R-:W2:Y:S01]  /*27c20*/  LDL R12, [R1+0x2c4] ;  /* 0x0002c400010c7983 */ /* 0x000ea20000100800 */
[----:B---3--:R-:W-:-:S04]  /*27c30*/  IADD3 R6, P2, R7, UR6, RZ ;  /* 0x0000000607067c10 */ /* 0x008fc8000ff5e0ff */
[----:B------:R-:W-:Y:S02]  /*27c40*/  IADD3.X R7, R94, UR7, RZ, P2, !PT ;  /* 0x000000075e077c10 */ /* 0x000fe400097fe4ff */
[----:B----4-:R-:W-:-:S03]  /*27c50*/  IADD3 R8, P1, R32, UR6, RZ ;  /* 0x0000000620087c10 */ /* 0x010fc6000ff3e0ff */
[----:B------:R3:W-:Y:S01]  /*27c60*/  LDGSTS.E.BYPASS.128 [R14+0x10000], [R6.64], P0 ;  /* 0x10000000060e7fae */ /* 0x0007e20008101c4a */
[----:B-1----:R-:W-:Y:S02]  /*27c70*/  IADD3 R4, P2, R93, UR6, RZ ;  /* 0x000000065d047c10 */ /* 0x002fe4000ff5e0ff */
[----:B------:R-:W-:Y:S01]  /*27c80*/  IADD3.X R9, R92, UR7, RZ, P1, !PT ;  /* 0x000000075c097c10 */ /* 0x000fe20008ffe4ff */
[----:B------:R-:W4:Y:S01]  /*27c90*/  LDL R32, [R1+0x2c8] ;  /* 0x0002c80001207983 */ /* 0x000f220000100800 */
[----:B------:R-:W-:-:S03]  /*27ca0*/  IADD3.X R5, R90, UR7, RZ, P2, !PT ;  /* 0x000000075a057c10 */ /* 0x000fc600097fe4ff */
[----:B------:R1:W-:Y:S01]  /*27cb0*/  LDGSTS.E.BYPASS.128 [R16+0x10000], [R8.64], P0 ;  /* 0x1000000008107fae */ /* 0x0003e20008101c4a */
[----:B---3--:R-:W-:-:S03]  /*27cc0*/  IADD3 R6, P1, R91, UR6, RZ ;  /* 0x000000065b067c10 */ /* 0x008fc6000ff3e0ff */
[----:B------:R3:W-:Y:S01]  /*27cd0*/  LDGSTS.E.BYPASS.128 [R15+0x10000], [R4.64], P0 ;  /* 0x10000000040f7fae */ /* 0x0007e20008101c4a */
[----:B------:R-:W-:Y:S02]  /*27ce0*/  IADD3.X R7, R88, UR7, RZ, P1, !PT ;  /* 0x0000000758077c10 */ /* 0x000fe40008ffe4ff */
[----:B-1----:R-:W-:-:S03]  /*27cf0*/  IADD3 R8, P2, R89, UR6, RZ ;  /* 0x0000000659087c10 */ /* 0x002fc6000ff5e0ff */
[----:B------:R1:W-:Y:S01]  /*27d00*/  LDGSTS.E.BYPASS.128 [R17+0x10000], [R6.64], P0 ;  /* 0x1000000006117fae */ /* 0x0003e20008101c4a */
[----:B--2---:R-:W-:Y:S02]  /*27d10*/  IADD3.X R9, R86, UR7, RZ, P2, !PT ;  /* 0x0000000756097c10 */ /* 0x004fe400097fe4ff */
[----:B---3--:R-:W-:-:S03]  /*27d20*/  IADD3 R4, P1, R87, UR6, RZ ;  /* 0x0000000657047c10 */ /* 0x008fc6000ff3e0ff */
[----:B------:R2:W-:Y:S01]  /*27d30*/  LDGSTS.E.BYPASS.128 [R25+0x10000], [R8.64], P0 ;  /* 0x1000000008197fae */ /* 0x0005e20008101c4a */
[----:B------:R-:W-:Y:S02]  /*27d40*/  IADD3.X R5, R84, UR7, RZ, P1, !PT ;  /* 0x0000000754057c10 */ /* 0x000fe40008ffe4ff */
[----:B-1----:R-:W-:-:S03]  /*27d50*/  IADD3 R6, P2, R85, UR6, RZ ;  /* 0x0000000655067c10 */ /* 0x002fc6000ff5e0ff */
[----:B------:R1:W-:Y:S01]  /*27d60*/  LDGSTS.E.BYPASS.128 [R19+0x10000], [R4.64], P0 ;  /* 0x1000000004137fae */ /* 0x0003e20008101c4a */
[----:B--2---:R-:W-:-:S04]  /*27d70*/  IADD3 R8, P1, R79, UR6, RZ ;  /* 0x000000064f087c10 */ /* 0x004fc8000ff3e0ff */
[----:B------:R-:W-:Y:S02]  /*27d80*/  IADD3.X R9, R11, UR7, RZ, P1, !PT ;  /* 0x000000070b097c10 */ /* 0x000fe40008ffe4ff */
[----:B------:R-:W-:-:S04]  /*27d90*/  IADD3 R10, P1, R10, UR6, RZ ;  /* 0x000000060a0a7c10 */ /* 0x000fc8000ff3e0ff */
[----:B------:R-:W-:Y:S02]  /*27da0*/  IADD3.X R11, R3, UR7, RZ, P1, !PT ;  /* 0x00000007030b7c10 */ /* 0x000fe40008ffe4ff */
[----:B------:R-:W2:Y:S01]  /*27db0*/  LDL.LU R3, [R1+0x180] ;  /* 0x0001800001037983 */ /* 0x000ea20000300800 */
[----:B------:R-:W-:Y:S02]  /*27dc0*/  IADD3.X R7, R78, UR7, RZ, P2, !PT ;  /* 0x000000074e077c10 */ /* 0x000fe400097fe4ff */
[----:B-1----:R-:W-:-:S03]  /*27dd0*/  IADD3 R4, P2, R77, UR6, RZ ;  /* 0x000000064d047c10 */ /* 0x002fc6000ff5e0ff */
[----:B------:R1:W-:Y:S04]  /*27de0*/  LDGSTS.E.BYPASS.128 [R24+0x10000], [R6.64], P0 ;  /* 0x1000000006187fae */ /* 0x0003e80008101c4a */
[----:B------:R4:W-:Y:S01]  /*27df0*/  LDGSTS.E.BYPASS.128 [R18+0x10000], [R8.64], P0 ;  /* 0x1000000008127fae */ /* 0x0009e20008101c4a */
[----:B------:R-:W-:-:S05]  /*27e00*/  IADD3.X R5, R33, UR7, RZ, P2, !PT ;  /* 0x0000000721057c10 */ /* 0x000fca00097fe4ff */
[----:B------:R3:W-:Y:S01]  /*27e10*/  LDGSTS.E.BYPASS.128 [R20+0x10000], [R4.64], P0 ;  /* 0x1000000004147fae */ /* 0x0007e20008101c4a */
[----:B-1----:R-:W-:-:S03]  /*27e20*/  IADD3 R6, P3, R76, UR6, RZ ;  /* 0x000000064c067c10 */ /* 0x002fc6000ff7e0ff */
[----:B------:R3:W-:Y:S01]  /*27e30*/  LDGSTS.E.BYPASS.128 [R21+0x10000], [R10.64], P0 ;  /* 0x100000000a157fae */ /* 0x0007e20008101c4a */
[----:B------:R-:W-:-:S03]  /*27e40*/  IADD3.X R7, R13, UR7, RZ, P3, !PT ;  /* 0x000000070d077c10 */ /* 0x000fc60009ffe4ff */
[----:B------:R-:W1:Y:S04]  /*27e50*/  S2R R0, SR_TID.X ;  /* 0x0000000000007919 */ /* 0x000e680000002100 */
[----:B------:R3:W-:Y:S01]  /*27e60*/  LDGSTS.E.BYPASS.128 [R28+0x10000], [R6.64], P0 ;  /* 0x10000000061c7fae */ /* 0x0007e20008101c4a */
[----:B------:R-:W-:-:S04]  /*27e70*/  UIADD3 UR4, UR4, 0x1, URZ ;  /* 0x0000000104047890 */ /* 0x000fc8000fffe03f */
[----:B------:R-:W-:-:S04]  /*27e80*/  UISETP.GE.AND UP0, UPT, UR4, 0x2, UPT ;  /* 0x000000020400788c */ /* 0x000fc8000bf06270 */
[----:B------:R-:W-:Y:S01]  /*27e90*/  USEL UR4, UR4, URZ, !UP0 ;  /* 0x0000003f04047287 */ /* 0x000fe2000c000000 */
[C---:B------:R-:W-:Y:S01]  /*27ea0*/  FFMA R130, R82.reuse, R22, R130 ;  /* 0x0000001652827223 */ /* 0x040fe20000000082 */
[C---:B------:R-:W-:Y:S02]  /*27eb0*/  FFMA R158, R82.reuse, R26, R158 ;  /* 0x0000001a529e7223 */ /* 0x040fe4000000009e */
[----:B------:R-:W-:Y:S01]  /*27ec0*/  USHF.L.U32 UR5, UR4, 0xf, URZ ;  /* 0x0000000f04057899 */ /* 0x000fe2000800063f */
        /* <DEDUP_REMOVED lines=30> */
[----:B-1----:R-:W-:Y:S01]  /*280b0*/  SHF.L.U32 R0, R0, 0x3, RZ ;  /* 0x0000000300007819 */ /* 0x002fe200000006ff */
[C---:B------:R-:W-:Y:S01]  /*280c0*/  FFMA R22, R126.reuse, R22, R131 ;  /* 0x000000167e167223 */ /* 0x040fe20000000083 */
[C---:B------:R-:W-:Y:S01]  /*280d0*/  FFMA R26, R126.reuse, R26, R159 ;  /* 0x0000001a7e1a7223 */ /* 0x040fe2000000009f */
[C---:B------:R-:W-:Y:S01]  /*280e0*/  FFMA R30, R126.reuse, R30, R162 ;  /* 0x0000001e7e1e7223 */ /* 0x040fe200000000a2 */
[----:B------:R-:W-:Y:S01]  /*280f0*/  FFMA R34, R126, R34, R154 ;  /* 0x000000227e227223 */ /* 0x000fe2000000009a */
[----:B------:R-:W-:Y:S01]  /*28100*/  UIADD3 UR8, UR5, 0x10000, URZ ;  /* 0x0001000005087890 */ /* 0x000fe2000fffe03f */
[C---:B------:R-:W-:Y:S01]  /*28110*/  FFMA R177, R211.reuse, R27, R177 ;  /* 0x0000001bd3b17223 */ /* 0x040fe200000000b1 */
[----:B------:R-:W-:Y:S01]  /*28120*/  FFMA R176, R211, R23, R176 ;  /* 0x00000017d3b07223 */ /* 0x000fe200000000b0 */
[-C--:B------:R-:W-:Y:S01]  /*28130*/  FFMA R181, R215, R27.reuse, R181 ;  /* 0x0000001bd7b57223 */ /* 0x080fe200000000b5 */
[C---:B------:R-:W-:Y:S01]  /*28140*/  FFMA R185, R219.reuse, R27, R185 ;  /* 0x0000001bdbb97223 */ /* 0x040fe200000000b9 */
[----:B------:R-:W-:Y:S01]  /*28150*/  FFMA R184, R219, R23, R184 ;  /* 0x00000017dbb87223 */ /* 0x000fe200000000b8 */
[C---:B------:R-:W-:Y:S01]  /*28160*/  FFMA R82, R83.reuse, R31, R166 ;  /* 0x0000001f53527223 */ /* 0x040fe200000000a6 */
[C---:B------:R-:W-:Y:S01]  /*28170*/  FFMA R81, R83.reuse, R27, R158 ;  /* 0x0000001b53517223 */ /* 0x040fe2000000009e */
[----:B------:R-:W-:Y:S01]  /*28180*/  FFMA R80, R83, R23, R130 ;  /* 0x0000001753507223 */ /* 0x000fe20000000082 */
[-C--:B------:R-:W-:Y:S01]  /*28190*/  FFMA R211, R243, R35.reuse, R241 ;  /* 0x00000023f3d37223 */ /* 0x080fe200000000f1 */
[-C--:B------:R-:W-:Y:S01]  /*281a0*/  FFMA R215, R247, R35.reuse, R245 ;  /* 0x00000023f7d77223 */ /* 0x080fe200000000f5 */
[C---:B------:R-:W-:Y:S01]  /*281b0*/  FFMA R219, R251.reuse, R35, R249 ;  /* 0x00000023fbdb7223 */ /* 0x040fe200000000f9 */
[C---:B------:R-:W-:Y:S01]  /*281c0*/  FFMA R218, R251.reuse, R31, R218 ;  /* 0x0000001ffbda7223 */ /* 0x040fe200000000da */
[----:B------:R-:W-:Y:S01]  /*281d0*/  FFMA R216, R251, R23, R246 ;  /* 0x00000017fbd87223 */ /* 0x000fe200000000f6 */
[----:B------:R-:W-:Y:S01]  /*281e0*/  LOP3.LUT R0, R0, 0xf00, RZ, 0xc0, !PT ;  /* 0x00000f0000007812 */ /* 0x000fe200078ec0ff */
[-C--:B------:R-:W-:Y:S01]  /*281f0*/  FFMA R83, R83, R35.reuse, R171 ;  /* 0x0000002353537223 */ /* 0x080fe200000000ab */
        /* <DEDUP_REMOVED lines=35> */
[----:B----4-:R-:W-:-:S04]  /*28430*/  IADD3 R8, P2, R32, UR6, RZ ;  /* 0x0000000620087c10 */ /* 0x010fc8000ff5e0ff */
[----:B------:R-:W-:-:S05]  /*28440*/  IADD3.X R9, R12, UR7, RZ, P2, !PT ;  /* 0x000000070c097c10 */ /* 0x000fca00097fe4ff */
[----:B------:R3:W-:Y:S04]  /*28450*/  LDGSTS.E.BYPASS.128 [R29+0x10000], [R8.64], P0 ;  /* 0x10000000081d7fae */ /* 0x0007e80008101c4a */
[----:B------:R-:W0:Y:S01]  /*28460*/  LDGDEPBAR ;  /* 0x00000000000079af */ /* 0x000e220000000000 */
[----:B------:R-:W-:-:S04]  /*28470*/  UIADD3 UR6, UP1, UR6, 0x100, URZ ;  /* 0x0000010006067890 */ /* 0x000fc8000ff3e03f */
[----:B------:R-:W-:Y:S01]  /*28480*/  UIADD3.X UR7, URZ, UR7, URZ, UP1, !UPT ;  /* 0x000000073f077290 */ /* 0x000fe20008ffe43f */
[----:B------:R-:W-:-:S04]  /*28490*/  DEPBAR.LE SB0, 0x2 ;  /* 0x000080800000791a */ /* 0x000fc80000000000 */
[----:B--2---:R-:W-:-:S05]  /*284a0*/  IADD3 R3, R3, 0x40, RZ ;  /* 0x0000004003037810 */ /* 0x004fca0007ffe0ff */
[----:B------:R-:W-:Y:S04]  /*284b0*/  STL [R1+0x180], R3 ;  /* 0x0001800301007387 */ /* 0x000fe80000100800 */
[----:B------:R-:W-:Y:S06]  /*284c0*/  BAR.SYNC 0x0 ;  /* 0x0000000000007b1d */ /* 0x000fec0000000000 */
[----:B------:R-:W-:-:S13]  /*284d0*/  ISETP.GE.U32.AND P0, PT, R3, 0x70, PT ;  /* 0x000000700300780c */ /* 0x000fda0003f06070 */
[----:B---3--:R-:W-:Y:S01]  /*284e0*/  @P0 CALL.REL.NOINC `(.L_x_0) ;  /* 0x0000001000000944 */ /* 0x008fe20003c00000 */
[----:B------:R-:W-:Y:S05]  /*284f0*/  BRA `(.L_x_1) ;  /* 0xfffda99000007947 */ /* 0x000fea000383ffff */
.L_x_0:
[----:B------:R-:W2:Y:S01]  /*28500*/  LDL.LU R232, [R1+0xa0] ;  /* 0x0000a00001e87983 */ /* 0x000ea20000300800 */
[----:B------:R-:W-:-:S04]  /*28510*/  DEPBAR.LE SB0, 0x0 ;  /* 0x000080000000791a */ /* 0x000fc80000000000 */
[----:B------:R-:W2:Y:S04]  /*28520*/  LDL.LU R233, [R1+0xa4] ;  /* 0x0000a40001e97983 */ /* 0x000ea80000300800 */
[----:B------:R-:W2:Y:S04]  /*28530*/  LDL.LU R234, [R1+0xa8] ;  /* 0x0000a80001ea7983 */ /* 0x000ea80000300800 */
[----:B------:R-:W2:Y:S04]  /*28540*/  LDL.LU R235, [R1+0xac] ;  /* 0x0000ac0001eb7983 */ /* 0x000ea80000300800 */
[----:B------:R-:W3:Y:S04]  /*28550*/  LDL.LU R136, [R1+0xc0] ;  /* 0x0000c00001887983 */ /* 0x000ee80000300800 */
[----:B------:R-:W3:Y:S04]  /*28560*/  LDL.LU R137, [R1+0xc4] ;  /* 0x0000c40001897983 */ /* 0x000ee80000300800 */
[----:B------:R-:W3:Y:S04]  /*28570*/  LDL.LU R138, [R1+0xc8] ;  /* 0x0000c800018a7983 */ /* 0x000ee80000300800 */
[----:B------:R-:W3:Y:S04]  /*28580*/  LDL.LU R139, [R1+0xcc] ;  /* 0x0000cc00018b7983 */ /* 0x000ee80000300800 */
[----:B------:R-:W4:Y:S04]  /*28590*/  LDL.LU R2, [R1+0x1c8] ;  /* 0x0001c80001027983 */ /* 0x000f280000300800 */
[----:B------:R-:W5:Y:S04]  /*285a0*/  LDL.LU R144, [R1+0xb0] ;  /* 0x0000b00001907983 */ /* 0x000f680000300800 */
        /* <DEDUP_REMOVED lines=23> */
[----:B------:R-:W1:Y:S04]  /*28720*/  S2R R0, SR_TID.X ;  /* 0x0000000000007919 */ /* 0x000e680000002100 */
[----:B------:R-:W1:Y:S02]  /*28730*/  S2R R252, SR_TID.X ;  /* 0x0000000000fc7919 */ /* 0x000e640000002100 */
[----:B-1----:R-:W-:-:S02]  /*28740*/  SHF.R.U32.HI R3, RZ, 0x5, R0 ;  /* 0x00000005ff037819 */ /* 0x002fc40000011600 */
[----:B------:R-:W-:Y:S02]  /*28750*/  SHF.L.U32 R0, R0, 0x2, RZ ;  /* 0x0000000200007819 */ /* 0x000fe400000006ff */
[----:B------:R-:W-:Y:S02]  /*28760*/  SHF.L.U32 R252, R252, 0x2, RZ ;  /* 0x00000002fcfc7819 */ /* 0x000fe400000006ff */
[----:B------:R-:W-:Y:S02]  /*28770*/  SGXT.U32 R3, R3, 0x2 ;  /* 0x000000020303781a */ /* 0x000fe40000000000 */
[----:B------:R-:W-:-:S05]  /*28780*/  LOP3.LUT R252, R252, 0x7c, RZ, 0xc0, !PT ;  /* 0x0000007cfcfc7812 */ /* 0x000fca00078ec0ff */
[----:B------:R-:W-:Y:S01]  /*28790*/  IMAD R148, R3, 0x210, R252 ;  /* 0x0000021003947824 */ /* 0x000fe200078e02fc */
[----:B------:R-:W-:Y:S06]  /*287a0*/  BAR.SYNC 0x0 ;  /* 0x0000000000007b1d */ /* 0x000fec0000000000 */
[----:B------:R-:W-:Y:S02]  /*287b0*/  ULDC UR4, c[0x0][0x178] ;  /* 0x00005e0000047ab9 */ /* 0x000fe40000000800 */
[----:B------:R-:W-:Y:S01]  /*287c0*/  UIMAD UR4, UR4, 0x32, URZ ;  /* 0x00000032040478a4 */ /* 0x000fe2000f8e023f */
[----:B--2---:R-:W-:Y:S04]  /*287d0*/  STS.128 [R148.X4+0x420], R232 ;  /* 0x000420e894007388 */ /* 0x004fe80000004c00 */
[----:B---3--:R-:W-:Y:S01]  /*287e0*/  STS.128 [R148.X4], R136 ;  /* 0x0000008894007388 */ /* 0x008fe20000004c00 */
[----:B----4-:R-:W-:-:S02]  /*287f0*/  LOP3.LUT R0, R2, 0x7c, R0, 0xf8, !PT ;  /* 0x0000007c02007812 */ /* 0x010fc400078ef800 */
[----:B------:R-:W-:-:S05]  /*28800*/  SHF.L.U32 R2, R148, 0x2, RZ ;  /* 0x0000000294027819 */ /* 0x000fca00000006ff */
[----:B------:R-:W-:Y:S01]  /*28810*/  IMAD R2, R3, -0x630, R2 ;  /* 0xfffff9d003027824 */ /* 0x000fe200078e0202 */
[----:B-----5:R-:W-:Y:S04]  /*28820*/  STS.128 [R148.X4+0x210], R144 ;  /* 0x0002109094007388 */ /* 0x020fe80000004c00 */
[----:B------:R-:W-:Y:S04]  /*28830*/  STS.128 [R148.X4+0x630], R228 ;  /* 0x000630e494007388 */ /* 0x000fe80000004c00 */
[----:B------:R-:W-:Y:S06]  /*28840*/  BAR.SYNC 0x0 ;  /* 0x0000000000007b1d */ /* 0x000fec0000000000 */
[----:B------:R-:W1:Y:S04]  /*28850*/  LDS.128 R144, [R2] ;  /* 0x0000000002907984 */ /* 0x000e680000000c00 */
[----:B------:R-:W2:Y:S04]  /*28860*/  LDS.128 R12, [R2+0x840] ;  /* 0x00084000020c7984 */ /* 0x000ea80000000c00 */
[----:B------:R-:W3:Y:S04]  /*28870*/  LDS.128 R8, [R2+0x1080] ;  /* 0x0010800002087984 */ /* 0x000ee80000000c00 */
[----:B------:R-:W4:Y:S04]  /*28880*/  LDS.128 R4, [R2+0x18c0] ;  /* 0x0018c00002047984 */ /* 0x000f280000000c00 */
[----:B------:R-:W-:Y:S06]  /*28890*/  BAR.SYNC 0x0 ;  /* 0x0000000000007b1d */ /* 0x000fec0000000000 */
[----:B------:R-:W-:Y:S04]  /*288a0*/  STS.128 [R148.X4], R236 ;  /* 0x000000ec94007388 */ /* 0x000fe80000004c00 */
[----:B------:R-:W-:Y:S04]  /*288b0*/  STS.128 [R148.X4+0x210], R248 ;  /* 0x000210f894007388 */ /* 0x000fe80000004c00 */
[----:B------:R-:W-:Y:S04]  /*288c0*/  STS.128 [R148.X4+0x420], R240 ;  /* 0x000420f094007388 */ /* 0x000fe80000004c00 */
[----:B------:R-:W-:Y:S04]  /*288d0*/  STS.128 [R148.X4+0x630], R244 ;  /* 0x000630f494007388 */ /* 0x000fe80000004c00 */
[----:B------:R-:W-:Y:S06]  /*288e0*/  BAR.SYNC 0x0 ;  /* 0x0000000000007b1d */ /* 0x000fec0000000000 */
[----:B------:R-:W5:Y:S04]  /*288f0*/  LDS.128 R136, [R2] ;  /* 0x0000000002887984 */ /* 0x000f680000000c00 */
[----:B------:R-:W1:Y:S04]  /*28900*/  LDS.128 R132, [R2+0x840] ;  /* 0x0008400002847984 */ /* 0x000e680000000c00 */
[----:B------:R-:W1:Y:S04]  /*28910*/  LDS.128 R20, [R2+0x1080] ;  /* 0x0010800002147984 */ /* 0x000e680000000c00 */
[----:B------:R-:W1:Y:S04]  /*28920*/  LDS.128 R16, [R2+0x18c0] ;  /* 0x0018c00002107984 */ /* 0x000e680000000c00 */
[----:B------:R-:W-:Y:S06]  /*28930*/  BAR.SYNC 0x0 ;  /* 0x0000000000007b1d */ /* 0x000fec0000000000 */
[----:B------:R-:W-:Y:S04]  /*28940*/  STS.128 [R148.X4], R172 ;  /* 0x000000ac94007388 */ /* 0x000fe80000004c00 */
[----:B------:R-:W-:Y:S04]  /*28950*/  STS.128 [R148.X4+0x210], R176 ;  /* 0x000210b094007388 */ /* 0x000fe80000004c00 */
[----:B------:R-:W-:Y:S04]  /*28960*/  STS.128 [R148.X4+0x420], R180 ;  /* 0x000420b494007388 */ /* 0x000fe80000004c00 */
[----:B------:R-:W-:Y:S04]  /*28970*/  STS.128 [R148.X4+0x630], R184 ;  /* 0x000630b894007388 */ /* 0x000fe80000004c00 */
[----:B------:R-:W-:Y:S06]  /*28980*/  BAR.SYNC 0x0 ;  /* 0x0000000000007b1d */ /* 0x000fec0000000000 */
[----:B------:R-:W1:Y:S04]  /*28990*/  LDS.128 R84, [R2] ;  /* 0x0000000002547984 */ /* 0x000e680000000c00 */
        /* <DEDUP_REMOVED lines=14> */
[----:B------:R-:W-:Y:S01]  /*28a80*/  STS.128 [R148.X4], R204 ;  /* 0x000000cc94007388 */ /* 0x000fe20000004c00 */
[----:B------:R-:W-:-:S03]  /*28a90*/  ISETP.GE.AND P0, PT, R0, 0x80, PT ;  /* 0x000000800000780c */ /* 0x000fc60003f06270 */
        /* <DEDUP_REMOVED lines=10> */
[----:B------:R-:W-:-:S03]  /*28b40*/  ISETP.LT.AND P1, PT, R149, UR4, !P0 ;  /* 0x0000000495007c0c */ /* 0x000fc6000c721270 */
[----:B------:R-:W-:Y:S04]  /*28b50*/  STS.128 [R148.X4+0x210], R36 ;  /* 0x0002102494007388 */ /* 0x000fe80000004c00 */
[----:B------:R-:W-:Y:S04]  /*28b60*/  STS.128 [R148.X4+0x420], R40 ;  /* 0x0004202894007388 */ /* 0x000fe80000004c00 */
[----:B------:R-:W-:Y:S04]  /*28b70*/  STS.128 [R148.X4+0x630], R44 ;  /* 0x0006302c94007388 */ /* 0x000fe80000004c00 */
[----:B------:R-:W-:Y:S06]  /*28b80*/  BAR.SYNC 0x0 ;  /* 0x0000000000007b1d */ /* 0x000fec0000000000 */
[----:B------:R-:W1:Y:S01]  /*28b90*/  LDS.128 R140, [R2] ;  /* 0x00000000028c7984 */ /* 0x000e620000000c00 */
[----:B------:R-:W-:-:S03]  /*28ba0*/  MOV R3, 0x4 ;  /* 0x0000000400037802 */ /* 0x000fc60000000f00 */
[----:B------:R-:W1:Y:S04]  /*28bb0*/  LDS.128 R128, [R2+0x840] ;  /* 0x0008400002807984 */ /* 0x000e680000000c00 */
[----:B------:R-:W1:Y:S04]  /*28bc0*/  LDS.128 R124, [R2+0x1080] ;  /* 0x00108000027c7984 */ /* 0x000e680000000c00 */
[----:B------:R-:W1:Y:S04]  /*28bd0*/  LDS.128 R120, [R2+0x18c0] ;  /* 0x0018c00002787984 */ /* 0x000e680000000c00 */
[----:B------:R-:W-:Y:S06]  /*28be0*/  BAR.SYNC 0x0 ;  /* 0x0000000000007b1d */ /* 0x000fec0000000000 */
[----:B------:R2:W-:Y:S04]  /*28bf0*/  STS.128 [R148.X4], R48 ;  /* 0x0000003094007388 */ /* 0x0005e80000004c00 */
[----:B------:R-:W-:Y:S04]  /*28c00*/  STS.128 [R148.X4+0x210], R52 ;  /* 0x0002103494007388 */ /* 0x000fe80000004c00 */
[----:B------:R-:W-:Y:S04]  /*28c10*/  STS.128 [R148.X4+0x420], R56 ;  /* 0x0004203894007388 */ /* 0x000fe80000004c00 */
[----:B------:R-:W-:Y:S01]  /*28c20*/  STS.128 [R148.X4+0x630], R60 ;  /* 0x0006303c94007388 */ /* 0x000fe20000004c00 */
[----:B--2---:R-:W-:-:S03]  /*28c30*/  LEA R48, R149, R0, 0x7 ;  /* 0x0000000095307211 */ /* 0x004fc600078e38ff */
[----:B------:R-:W-:Y:S06]  /*28c40*/  BAR.SYNC 0x0 ;  /* 0x0000000000007b1d */ /* 0x000fec0000000000 */
[----:B------:R-:W-:Y:S01]  /*28c50*/  IMAD.WIDE R48, R48, R3, c[0x0][0x170] ;  /* 0x00005c0030307625 */ /* 0x000fe200078e0203 */
[----:B------:R-:W2:Y:S01]  /*28c60*/  LDS.128 R80, [R2] ;  /* 0x0000000002507984 */ /* 0x000ea20000000c00 */
[----:B------:R-:W-:-:S03]  /*28c70*/  LOP3.LUT R51, R149, 0x4, RZ, 0xfc, !PT ;  /* 0x0000000495337812 */ /* 0x000fc600078efcff */
[----:B------:R-:W1:Y:S01]  /*28c80*/  LDS.128 R44, [R2+0x840] ;  /* 0x00084000022c7984 */ /* 0x000e620000000c00 */
[----:B------:R-:W-:-:S03]  /*28c90*/  LOP3.LUT R53, R149, 0x8, RZ, 0xfc, !PT ;  /* 0x0000000895357812 */ /* 0x000fc600078efcff */
[----:B------:R-:W2:Y:S01]  /*28ca0*/  LDS.128 R40, [R2+0x1080] ;  /* 0x0010800002287984 */ /* 0x000ea20000000c00 */
[----:B------:R-:W-:-:S03]  /*28cb0*/  LOP3.LUT R55, R149, 0xc, RZ, 0xfc, !PT ;  /* 0x0000000c95377812 */ /* 0x000fc600078efcff */
[----:B------:R-:W2:Y:S01]  /*28cc0*/  LDS.128 R36, [R2+0x18c0] ;  /* 0x0018c00002247984 */ /* 0x000ea20000000c00 */
[----:B------:R-:W-:-:S03]  /*28cd0*/  LOP3.LUT R57, R149, 0x10, RZ, 0xfc, !PT ;  /* 0x0000001095397812 */ /* 0x000fc600078efcff */
[----:B------:R-:W-:Y:S06]  /*28ce0*/  BAR.SYNC 0x0 ;  /* 0x0000000000007b1d */ /* 0x000fec0000000000 */
[----:B------:R-:W-:Y:S01]  /*28cf0*/  STS.128 [R148.X4], R64 ;  /* 0x0000004094007388 */ /* 0x000fe20000004c00 */
[----:B------:R-:W-:-:S03]  /*28d00*/  LOP3.LUT R59, R149, 0x14, RZ, 0xfc, !PT ;  /* 0x00000014953b7812 */ /* 0x000fc600078efcff */
[----:B------:R-:W-:Y:S04]  /*28d10*/  STS.128 [R148.X4+0x210], R68 ;  /* 0x0002104494007388 */ /* 0x000fe80000004c00 */
[----:B------:R-:W-:Y:S04]  /*28d20*/  STS.128 [R148.X4+0x420], R72 ;  /* 0x0004204894007388 */ /* 0x000fe80000004c00 */
[----:B------:R-:W-:Y:S01]  /*28d30*/  STS.128 [R148.X4+0x630], R76 ;  /* 0x0006304c94007388 */ /* 0x000fe20000004c00 */
[----:B------:R-:W-:-:S03]  /*28d40*/  ISETP.LT.AND P2, PT, R53, UR4, !P0 ;  /* 0x0000000435007c0c */ /* 0x000fc6000c741270 */
[----:B------:R-:W-:Y:S06]  /*28d50*/  BAR.SYNC 0x0 ;  /* 0x0000000000007b1d */ /* 0x000fec0000000000 */
[----:B-1----:R1:W-:Y:S01]  /*28d60*/  @P1 STG.E.128 [R48.64], R144 ;  /* 0x0000009030001986 */ /* 0x0023e2000c101d0a */
[----:B------:R-:W-:Y:S02]  /*28d70*/  ISETP.LT.AND P1, PT, R51, UR4, !P0 ;  /* 0x0000000433007c0c */ /* 0x000fe4000c721270 */
[----:B------:R-:W-:Y:S02]  /*28d80*/  ISETP.LT.AND P3, PT, R55, UR4, !P0 ;  /* 0x0000000437007c0c */ /* 0x000fe4000c761270 */
[----:B------:R-:W-:-:S02]  /*28d90*/  LEA R50, R51, R0, 0x7 ;  /* 0x0000000033327211 */ /* 0x000fc400078e38ff */
[----:B------:R-:W-:Y:S02]  /*28da0*/  ISETP.LT.AND P4, PT, R57, UR4, !P0 ;  /* 0x0000000439007c0c */ /* 0x000fe4000c781270 */
[-C--:B------:R-:W-:Y:S02]  /*28db0*/  LEA R52, R53, R0.reuse, 0x7 ;  /* 0x0000000035347211 */ /* 0x080fe400078e38ff */
[----:B------:R-:W-:Y:S02]  /*28dc0*/  ISETP.LT.AND P5, PT, R59, UR4, !P0 ;  /* 0x000000043b007c0c */ /* 0x000fe4000c7a1270 */
[-C--:B------:R-:W-:Y:S02]  /*28dd0*/  LEA R54, R55, R0.reuse, 0x7 ;  /* 0x0000000037367211 */ /* 0x080fe400078e38ff */
[-C--:B------:R-:W-:Y:S02]  /*28de0*/  LEA R56, R57, R0.reuse, 0x7 ;  /* 0x0000000039387211 */ /* 0x080fe400078e38ff */
[----:B------:R-:W-:Y:S01]  /*28df0*/  LEA R58, R59, R0, 0x7 ;  /* 0x000000003b3a7211 */ /* 0x000fe200078e38ff */
[----:B-1----:R-:W-:Y:S01]  /*28e00*/  IMAD.WIDE R48, R50, R3, c[0x0][0x170] ;  /* 0x00005c0032307625 */ /* 0x002fe200078e0203 */
[----:B------:R-:W-:-:S03]  /*28e10*/  LOP3.LUT R59, R149, 0x18, RZ, 0xfc, !PT ;  /* 0x00000018953b7812 */ /* 0x000fc600078efcff */
[----:B------:R-:W-:Y:S01]  /*28e20*/  IMAD.WIDE R50, R52, R3, c[0x0][0x170] ;  /* 0x00005c0034327625 */ /* 0x000fe200078e0203 */
[----:B------:R-:W-:-:S03]  /*28e30*/  LOP3.LUT R61, R149, 0x1c, RZ, 0xfc, !PT ;  /* 0x0000001c953d7812 */ /* 0x000fc600078efcff */
[-C--:B------:R-:W-:Y:S01]  /*28e40*/  IMAD.WIDE R52, R54, R3.reuse, c[0x0][0x170] ;  /* 0x00005c0036347625 */ /* 0x080fe200078e0203 */
[C---:B------:R-:W-:Y:S01]  /*28e50*/  LOP3.LUT R63, R149.reuse, 0x20, RZ, 0xfc, !PT ;  /* 0x00000020953f7812 */ /* 0x040fe200078efcff */
[----:B------:R1:W-:Y:S02]  /*28e60*/  @P1 STG.E.128 [R48.64], R12 ;  /* 0x0000000c30001986 */ /* 0x0003e4000c101d0a */
[-C--:B------:R-:W-:Y:S01]  /*28e70*/  IMAD.WIDE R54, R56, R3.reuse, c[0x0][0x170] ;  /* 0x00005c0038367625 */ /* 0x080fe200078e0203 */
[C---:B------:R-:W-:Y:S01]  /*28e80*/  LOP3.LUT R65, R149.reuse, 0x24, RZ, 0xfc, !PT ;  /* 0x0000002495417812 */ /* 0x040fe200078efcff */
[----:B---3--:R3:W-:Y:S02]  /*28e90*/  @P2 STG.E.128 [R50.64], R8 ;  /* 0x0000000832002986 */ /* 0x0087e4000c101d0a */
[----:B------:R-:W-:Y:S01]  /*28ea0*/  IMAD.WIDE R56, R58, R3, c[0x0][0x170] ;  /* 0x00005c003a387625 */ /* 0x000fe200078e0203 */
[----:B------:R-:W-:Y:S01]  /*28eb0*/  LOP3.LUT R67, R149, 0x28, RZ, 0xfc, !PT ;  /* 0x0000002895437812 */ /* 0x000fe200078efcff */
[----:B----4-:R4:W-:Y:S01]  /*28ec0*/  @P3 STG.E.128 [R52.64], R4 ;  /* 0x0000000434003986 */ /* 0x0109e2000c101d0a */
[----:B------:R-:W-:-:S02]  /*28ed0*/  ISETP.LT.AND P1, PT, R59, UR4, !P0 ;  /* 0x000000043b007c0c */ /* 0x000fc4000c721270 */
[----:B------:R-:W-:Y:S01]  /*28ee0*/  ISETP.LT.AND P2, PT, R61, UR4, !P0 ;  /* 0x000000043d007c0c */ /* 0x000fe2000c741270 */
[----:B-----5:R5:W-:Y:S01]  /*28ef0*/  @P4 STG.E.128 [R54.64], R136 ;  /* 0x0000008836004986 */ /* 0x020be2000c101d0a */
[----:B------:R-:W-:Y:S02]  /*28f00*/  ISETP.LT.AND P3, PT, R63, UR4, !P0 ;  /* 0x000000043f007c0c */ /* 0x000fe4000c761270 */
[----:B------:R-:W-:Y:S01]  /*28f10*/  ISETP.LT.AND P4, PT, R65, UR4, !P0 ;  /* 0x0000000441007c0c */ /* 0x000fe2000c781270 */
[----:B------:R-:W-:Y:S01]  /*28f20*/  @P5 STG.E.128 [R56.64], R132 ;  /* 0x0000008438005986 */ /* 0x000fe2000c101d0a */
[----:B------:R-:W-:Y:S02]  /*28f30*/  ISETP.LT.AND P5, PT, R67, UR4, !P0 ;  /* 0x0000000443007c0c */ /* 0x000fe4000c7a1270 */
[-C--:B-1----:R-:W-:Y:S02]  /*28f40*/  LEA R12, R65, R0.reuse, 0x7 ;  /* 0x00000000410c7211 */ /* 0x082fe400078e38ff */
[----:B---3--:R-:W-:-:S02]  /*28f50*/  LEA R8, R59, R0, 0x7 ;  /* 0x000000003b087211 */ /* 0x008fc400078e38ff */
[-C--:B------:R-:W-:Y:S02]  /*28f60*/  LEA R10, R63, R0.reuse, 0x7 ;  /* 0x000000003f0a7211 */ /* 0x080fe400078e38ff */
[-C--:B----4-:R-:W-:Y:S01]  /*28f70*/  LEA R6, R61, R0.reuse, 0x7 ;  /* 0x000000003d067211 */ /* 0x090fe200078e38ff */
[-C--:B------:R-:W-:Y:S01]  /*28f80*/  IMAD.WIDE R4, R8, R3.reuse, c[0x0][0x170] ;  /* 0x00005c0008047625 */ /* 0x080fe200078e0203 */
[----:B------:R-:W-:Y:S02]  /*28f90*/  LEA R14, R67, R0, 0x7 ;  /* 0x00000000430e7211 */ /* 0x000fe400078e38ff */
[C---:B------:R-:W-:Y:S01]  /*28fa0*/  LOP3.LUT R15, R149.reuse, 0x2c, RZ, 0xfc, !PT ;  /* 0x0000002c950f7812 */ /* 0x040fe200078efcff */
[----:B------:R-:W-:Y:S01]  /*28fb0*/  IMAD.WIDE R6, R6, R3, c[0x0][0x170] ;  /* 0x00005c0006067625 */ /* 0x000fe200078e0203 */
[----:B------:R-:W-:-:S03]  /*28fc0*/  LOP3.LUT R49, R149, 0x30, RZ, 0xfc, !PT ;  /* 0x0000003095317812 */ /* 0x000fc600078efcff */
[-C--:B------:R-:W-:Y:S01]  /*28fd0*/  IMAD.WIDE R8, R10, R3.reuse, c[0x0][0x170] ;  /* 0x00005c000a087625 */ /* 0x080fe200078e0203 */
[C---:B------:R-:W-:Y:S01]  /*28fe0*/  LOP3.LUT R51, R149.reuse, 0x34, RZ, 0xfc, !PT ;  /* 0x0000003495337812 */ /* 0x040fe200078efcff */
[----:B------:R1:W-:Y:S02]  /*28ff0*/  @P1 STG.E.128 [R4.64], R20 ;  /* 0x0000001404001986 */ /* 0x0003e4000c101d0a */
[-C--:B------:R-:W-:Y:S01]  /*29000*/  IMAD.WIDE R10, R12, R3.reuse, c[0x0][0x170] ;  /* 0x00005c000c0a7625 */ /* 0x080fe200078e0203 */
[C---:B------:R-:W-:Y:S01]  /*29010*/  LOP3.LUT R53, R149.reuse, 0x38, RZ, 0xfc, !PT ;  /* 0x0000003895357812 */ /* 0x040fe200078efcff */
[----:B------:R3:W-:Y:S02]  /*29020*/  @P2 STG.E.128 [R6.64], R16 ;  /* 0x0000001006002986 */ /* 0x0007e4000c101d0a */
[----:B------:R-:W-:Y:S01]  /*29030*/  IMAD.WIDE R12, R14, R3, c[0x0][0x170] ;  /* 0x00005c000e0c7625 */ /* 0x000fe200078e0203 */
[----:B-----5:R-:W-:Y:S01]  /*29040*/  LOP3.LUT R55, R149, 0x3c, RZ, 0xfc, !PT ;  /* 0x0000003c95377812 */ /* 0x020fe200078efcff */
[----:B------:R4:W-:Y:S01]  /*29050*/  @P3 STG.E.128 [R8.64], R84 ;  /* 0x0000005408003986 */ /* 0x0009e2000c101d0a */
[----:B------:R-:W-:-:S02]  /*29060*/  ISETP.LT.AND P1, PT, R15, UR4, !P0 ;  /* 0x000000040f007c0c */ /* 0x000fc4000c721270 */
[----:B------:R-:W-:Y:S01]  /*29070*/  ISETP.LT.AND P2, PT, R49, UR4, !P0 ;  /* 0x0000000431007c0c */ /* 0x000fe2000c741270 */
[----:B------:R5:W-:Y:S01]  /*29080*/  @P4 STG.E.128 [R10.64], R32 ;  /* 0x000000200a004986 */ /* 0x000be2000c101d0a */
[----:B------:R-:W-:Y:S02]  /*29090*/  ISETP.LT.AND P3, PT, R51, UR4, !P0 ;  /* 0x0000000433007c0c */ /* 0x000fe4000c761270 */
[----:B------:R-:W-:Y:S01]  /*290a0*/  ISETP.LT.AND P4, PT, R53, UR4, !P0 ;  /* 0x0000000435007c0c */ /* 0x000fe2000c781270 */
[----:B------:R2:W-:Y:S01]  /*290b0*/  @P5 STG.E.128 [R12.64], R28 ;  /* 0x0000001c0c005986 */ /* 0x0005e2000c101d0a */
[----:B------:R-:W-:Y:S02]  /*290c0*/  ISETP.LT.AND P5, PT, R55, UR4, !P0 ;  /* 0x0000000437007c0c */ /* 0x000fe4000c7a1270 */
[-C--:B-1----:R-:W-:Y:S01]  /*290d0*/  LEA R4, R15, R0.reuse, 0x7 ;  /* 0x000000000f047211 */ /* 0x082fe200078e38ff */
[----:B------:R-:W1:Y:S01]  /*290e0*/  LDS.128 R28, [R2] ;  /* 0x00000000021c7984 */ /* 0x000e620000000c00 */
[----:B---3--:R-:W-:-:S02]  /*290f0*/  LEA R6, R49, R0, 0x7 ;  /* 0x0000000031067211 */ /* 0x008fc400078e38ff */
[-C--:B----4-:R-:W-:Y:S01]  /*29100*/  LEA R8, R51, R0.reuse, 0x7 ;  /* 0x0000000033087211 */ /* 0x090fe200078e38ff */
[-C--:B------:R-:W-:Y:S01]  /*29110*/  IMAD.WIDE R4, R4, R3.reuse, c[0x0][0x170] ;  /* 0x00005c0004047625 */ /* 0x080fe200078e0203 */
[----:B------:R-:W-:Y:S01]  /*29120*/  LOP3.LUT R17, R149, 0x44, RZ, 0xfc, !PT ;  /* 0x0000004495117812 */ /* 0x000fe200078efcff */
[----:B------:R-:W3:Y:S01]  /*29130*/  LDS.128 R32, [R2+0x840] ;  /* 0x0008400002207984 */ /* 0x000ee20000000c00 */
[-C--:B-----5:R-:W-:Y:S01]  /*29140*/  LEA R10, R53, R0.reuse, 0x7 ;  /* 0x00000000350a7211 */ /* 0x0a0fe200078e38ff */
[----:B------:R-:W-:Y:S01]  /*29150*/  IMAD.WIDE R6, R6, R3, c[0x0][0x170] ;  /* 0x00005c0006067625 */ /* 0x000fe200078e0203 */
[----:B--2---:R-:W-:-:S03]  /*29160*/  LEA R12, R55, R0, 0x7 ;  /* 0x00000000370c7211 */ /* 0x004fc600078e38ff */
[-C--:B------:R-:W-:Y:S01]  /*29170*/  IMAD.WIDE R8, R8, R3.reuse, c[0x0][0x170] ;  /* 0x00005c0008087625 */ /* 0x080fe200078e0203 */
[C---:B------:R-:W-:Y:S01]  /*29180*/  LOP3.LUT R15, R149.reuse, 0x40, RZ, 0xfc, !PT ;  /* 0x00000040950f7812 */ /* 0x040fe200078efcff */
[----:B------:R2:W-:Y:S01]  /*29190*/  @P1 STG.E.128 [R4.64], R24 ;  /* 0x0000001804001986 */ /* 0x0005e2000c101d0a */
[C---:B------:R-:W-:Y:S01]  /*291a0*/  LOP3.LUT R19, R149.reuse, 0x48, RZ, 0xfc, !PT ;  /* 0x0000004895137812 */ /* 0x040fe200078efcff */
[-C--:B------:R-:W-:Y:S01]  /*291b0*/  IMAD.WIDE R10, R10, R3.reuse, c[0x0][0x170] ;  /* 0x00005c000a0a7625 */ /* 0x080fe200078e0203 */
[C---:B------:R-:W-:Y:S01]  /*291c0*/  LOP3.LUT R21, R149.reuse, 0x4c, RZ, 0xfc, !PT ;  /* 0x0000004c95157812 */ /* 0x040fe200078efcff */
[----:B------:R4:W-:Y:S02]  /*291d0*/  @P2 STG.E.128 [R6.64], R100 ;  /* 0x0000006406002986 */ /* 0x0009e4000c101d0a */
[----:B------:R-:W-:Y:S01]  /*291e0*/  IMAD.WIDE R12, R12, R3, c[0x0][0x170] ;  /* 0x00005c000c0c7625 */ /* 0x000fe200078e0203 */
[----:B------:R-:W-:Y:S01]  /*291f0*/  LOP3.LUT R23, R149, 0x50, RZ, 0xfc, !PT ;  /* 0x0000005095177812 */ /* 0x000fe200078efcff */
        /* <DEDUP_REMOVED lines=8> */
[-C--:B--2---:R-:W-:Y:S01]  /*29280*/  LEA R4, R15, R0.reuse, 0x7 ;  /* 0x000000000f047211 */ /* 0x084fe200078e38ff */
[----:B------:R-:W2:Y:S01]  /*29290*/  LDS.128 R48, [R2+0x1080] ;  /* 0x0010800002307984 */ /* 0x000ea20000000c00 */
[----:B----4-:R-:W-:-:S02]  /*292a0*/  LEA R6, R17, R0, 0x7 ;  /* 0x0000000011067211 */ /* 0x010fc400078e38ff */
[-C--:B-----5:R-:W-:Y:S01]  /*292b0*/  LEA R8, R19, R0.reuse, 0x7 ;  /* 0x0000000013087211 */ /* 0x0a0fe200078e38ff */
[----:B------:R-:W-:Y:S01]  /*292c0*/  IMAD.WIDE R4, R4, R3, c[0x0][0x170] ;  /* 0x00005c0004047625 */ /* 0x000fe200078e0203 */
[----:B-1----:R-:W-:-:S03]  /*292d0*/  LEA R10, R21, R0, 0x7 ;  /* 0x00000000150a7211 */ /* 0x002fc600078e38ff */
[----:B------:R-:W-:Y:S01]  /*292e0*/  IMAD.WIDE R6, R6, R3, c[0x0][0x170] ;  /* 0x00005c0006067625 */ /* 0x000fe200078e0203 */
[----:B---3--:R-:W-:-:S03]  /*292f0*/  LEA R12, R23, R0, 0x7 ;  /* 0x00000000170c7211 */ /* 0x008fc600078e38ff */
[-C--:B------:R-:W-:Y:S01]  /*29300*/  IMAD.WIDE R8, R8, R3.reuse, c[0x0][0x170] ;  /* 0x00005c0008087625 */ /* 0x080fe200078e0203 */
[C---:B------:R-:W-:Y:S02]  /*29310*/  LOP3.LUT R15, R149.reuse, 0x54, RZ, 0xfc, !PT ;  /* 0x00000054950f7812 */ /* 0x040fe400078efcff */
[C---:B------:R-:W-:Y:S01]  /*29320*/  LOP3.LUT R17, R149.reuse, 0x58, RZ, 0xfc, !PT ;  /* 0x0000005895117812 */ /* 0x040fe200078efcff */
[-C--:B------:R-:W-:Y:S01]  /*29330*/  IMAD.WIDE R10, R10, R3.reuse, c[0x0][0x170] ;  /* 0x00005c000a0a7625 */ /* 0x080fe200078e0203 */
[C---:B------:R-:W-:Y:S01]  /*29340*/  LOP3.LUT R19, R149.reuse, 0x5c, RZ, 0xfc, !PT ;  /* 0x0000005c95137812 */ /* 0x040fe200078efcff */
[----:B------:R1:W-:Y:S01]  /*29350*/  @P1 STG.E.128 [R4.64], R116 ;  /* 0x0000007404001986 */ /* 0x0003e2000c101d0a */
[C---:B------:R-:W-:Y:S01]  /*29360*/  LOP3.LUT R21, R149.reuse, 0x60, RZ, 0xfc, !PT ;  /* 0x0000006095157812 */ /* 0x040fe200078efcff */
[----:B------:R-:W-:Y:S01]  /*29370*/  IMAD.WIDE R12, R12, R3, c[0x0][0x170] ;  /* 0x00005c000c0c7625 */ /* 0x000fe200078e0203 */
[----:B------:R-:W-:Y:S01]  /*29380*/  LOP3.LUT R23, R149, 0x64, RZ, 0xfc, !PT ;  /* 0x0000006495177812 */ /* 0x000fe200078efcff */
[----:B------:R3:W-:Y:S01]  /*29390*/  @P2 STG.E.128 [R6.64], R112 ;  /* 0x0000007006002986 */ /* 0x0007e2000c101d0a */
[----:B------:R-:W-:-:S02]  /*293a0*/  ISETP.LT.AND P1, PT, R15, UR4, !P0 ;  /* 0x000000040f007c0c */ /* 0x000fc4000c721270 */
[----:B------:R-:W-:Y:S01]  /*293b0*/  ISETP.LT.AND P2, PT, R17, UR4, !P0 ;  /* 0x0000000411007c0c */ /* 0x000fe2000c741270 */
[----:B------:R4:W-:Y:S01]  /*293c0*/  @P3 STG.E.128 [R8.64], R108 ;  /* 0x0000006c08003986 */ /* 0x0009e2000c101d0a */
[----:B------:R-:W-:-:S03]  /*293d0*/  ISETP.LT.AND P3, PT, R19, UR4, !P0 ;  /* 0x0000000413007c0c */ /* 0x000fc6000c761270 */
[----:B------:R5:W-:Y:S01]  /*293e0*/  @P4 STG.E.128 [R10.64], R104 ;  /* 0x000000680a004986 */ /* 0x000be2000c101d0a */
[----:B------:R-:W-:-:S03]  /*293f0*/  ISETP.LT.AND P4, PT, R21, UR4, !P0 ;  /* 0x0000000415007c0c */ /* 0x000fc6000c781270 */
[----:B------:R2:W-:Y:S01]  /*29400*/  @P5 STG.E.128 [R12.64], R140 ;  /* 0x0000008c0c005986 */ /* 0x0005e2000c101d0a */
[----:B------:R-:W-:Y:S02]  /*29410*/  ISETP.LT.AND P5, PT, R23, UR4, !P0 ;  /* 0x0000000417007c0c */ /* 0x000fe4000c7a1270 */
[-C--:B-1----:R-:W-:Y:S02]  /*29420*/  LEA R4, R15, R0.reuse, 0x7 ;  /* 0x000000000f047211 */ /* 0x082fe400078e38ff */
[-C--:B---3--:R-:W-:Y:S02]  /*29430*/  LEA R6, R17, R0.reuse, 0x7 ;  /* 0x0000000011067211 */ /* 0x088fe400078e38ff */
[-C--:B----4-:R-:W-:Y:S01]  /*29440*/  LEA R8, R19, R0.reuse, 0x7 ;  /* 0x0000000013087211 */ /* 0x090fe200078e38ff */
[----:B------:R-:W-:Y:S01]  /*29450*/  IMAD.WIDE R4, R4, R3, c[0x0][0x170] ;  /* 0x00005c0004047625 */ /* 0x000fe200078e0203 */
[----:B-----5:R-:W-:-:S03]  /*29460*/  LEA R10, R21, R0, 0x7 ;  /* 0x00000000150a7211 */ /* 0x020fc600078e38ff */
[----:B------:R-:W-:Y:S01]  /*29470*/  IMAD.WIDE R6, R6, R3, c[0x0][0x170] ;  /* 0x00005c0006067625 */ /* 0x000fe200078e0203 */
[----:B--2---:R-:W-:-:S03]  /*29480*/  LEA R12, R23, R0, 0x7 ;  /* 0x00000000170c7211 */ /* 0x004fc600078e38ff */
        /* <DEDUP_REMOVED lines=11> */
[----:B------:R-:W-:Y:S01]  /*29540*/  LOP3.LUT R25, R149, 0x7c, RZ, 0xfc, !PT ;  /* 0x0000007c95197812 */ /* 0x000fe200078efcff */
[----:B------:R3:W-:Y:S01]  /*29550*/  @P3 STG.E.128 [R8.64], R120 ;  /* 0x0000007808003986 */ /* 0x0007e2000c101d0a */
[----:B------:R-:W-:Y:S02]  /*29560*/  ISETP.LT.AND P2, PT, R17, UR4, !P0 ;  /* 0x0000000411007c0c */ /* 0x000fe4000c741270 */
[----:B------:R-:W-:Y:S01]  /*29570*/  ISETP.LT.AND P3, PT, R19, UR4, !P0 ;  /* 0x0000000413007c0c */ /* 0x000fe2000c761270 */
[----:B------:R4:W-:Y:S01]  /*29580*/  @P4 STG.E.128 [R10.64], R80 ;  /* 0x000000500a004986 */ /* 0x0009e2000c101d0a */
[----:B------:R-:W-:-:S03]  /*29590*/  ISETP.LT.AND P4, PT, R21, UR4, !P0 ;  /* 0x0000000415007c0c */ /* 0x000fc6000c781270 */
[----:B------:R5:W-:Y:S01]  /*295a0*/  @P5 STG.E.128 [R12.64], R44 ;  /* 0x0000002c0c005986 */ /* 0x000be2000c101d0a */
[----:B------:R-:W-:Y:S02]  /*295b0*/  ISETP.LT.AND P5, PT, R23, UR4, !P0 ;  /* 0x0000000417007c0c */ /* 0x000fe4000c7a1270 */
[-C--:B-1----:R-:W-:Y:S02]  /*295c0*/  LEA R4, R15, R0.reuse, 0x7 ;  /* 0x000000000f047211 */ /* 0x082fe400078e38ff */
[----:B------:R-:W-:Y:S02]  /*295d0*/  ISETP.LT.AND P0, PT, R25, UR4, !P0 ;  /* 0x0000000419007c0c */ /* 0x000fe4000c701270 */
[-C--:B--2---:R-:W-:Y:S02]  /*295e0*/  LEA R6, R17, R0.reuse, 0x7 ;  /* 0x0000000011067211 */ /* 0x084fe400078e38ff */
[-C--:B---3--:R-:W-:Y:S01]  /*295f0*/  LEA R8, R19, R0.reuse, 0x7 ;  /* 0x0000000013087211 */ /* 0x088fe200078e38ff */
[----:B------:R-:W-:Y:S01]  /*29600*/  IMAD.WIDE R4, R4, R3, c[0x0][0x170] ;  /* 0x00005c0004047625 */ /* 0x000fe200078e0203 */
[----:B----4-:R-:W-:-:S03]  /*29610*/  LEA R10, R21, R0, 0x7 ;  /* 0x00000000150a7211 */ /* 0x010fc600078e38ff */
[----:B------:R-:W-:Y:S01]  /*29620*/  IMAD.WIDE R6, R6, R3, c[0x0][0x170] ;  /* 0x00005c0006067625 */ /* 0x000fe200078e0203 */
[----:B-----5:R-:W-:-:S03]  /*29630*/  LEA R12, R23, R0, 0x7 ;  /* 0x00000000170c7211 */ /* 0x020fc600078e38ff */
[-C--:B------:R-:W-:Y:S01]  /*29640*/  IMAD.WIDE R8, R8, R3.reuse, c[0x0][0x170] ;  /* 0x00005c0008087625 */ /* 0x080fe200078e0203 */
[----:B------:R1:W-:Y:S03]  /*29650*/  @P1 STG.E.128 [R4.64], R40 ;  /* 0x0000002804001986 */ /* 0x0003e6000c101d0a */
[-C--:B------:R-:W-:Y:S01]  /*29660*/  IMAD.WIDE R10, R10, R3.reuse, c[0x0][0x170] ;  /* 0x00005c000a0a7625 */ /* 0x080fe200078e0203 */
[----:B------:R1:W-:Y:S03]  /*29670*/  @P2 STG.E.128 [R6.64], R36 ;  /* 0x0000002406002986 */ /* 0x0003e6000c101d0a */
[----:B------:R-:W-:Y:S01]  /*29680*/  IMAD.WIDE R12, R12, R3, c[0x0][0x170] ;  /* 0x00005c000c0c7625 */ /* 0x000fe200078e0203 */
[----:B------:R1:W-:Y:S04]  /*29690*/  @P3 STG.E.128 [R8.64], R28 ;  /* 0x0000001c08003986 */ /* 0x0003e8000c101d0a */
[----:B------:R1:W-:Y:S04]  /*296a0*/  @P4 STG.E.128 [R10.64], R32 ;  /* 0x000000200a004986 */ /* 0x0003e8000c101d0a */
[----:B------:R1:W-:Y:S01]  /*296b0*/  @P5 STG.E.128 [R12.64], R48 ;  /* 0x000000300c005986 */ /* 0x0003e2000c101d0a */
[----:B------:R-:W-:Y:S05]  /*296c0*/  @!P0 EXIT ;  /* 0x000000000000894d */ /* 0x000fea0003800000 */
[----:B-1----:R-:W1:Y:S01]  /*296d0*/  LDS.128 R8, [R2+0x18c0] ;  /* 0x0018c00002087984 */ /* 0x002e620000000c00 */
[----:B------:R-:W-:-:S05]  /*296e0*/  LEA R4, R25, R0, 0x7 ;  /* 0x0000000019047211 */ /* 0x000fca00078e38ff */
[----:B------:R-:W-:-:S05]  /*296f0*/  IMAD.WIDE R4, R4, R3, c[0x0][0x170] ;  /* 0x00005c0004047625 */ /* 0x000fca00078e0203 */
[----:B-1----:R-:W-:Y:S01]  /*29700*/  STG.E.128 [R4.64], R8 ;  /* 0x0000000804007986 */ /* 0x002fe2000c101d0a */
[----:B------:R-:W-:Y:S05]  /*29710*/  EXIT ;  /* 0x000000000000794d */ /* 0x000fea0003800000 */
.L_x_2:
[----:B------:R-:W-:-:S00]  /*29720*/  BRA `(.L_x_2) ;  /* 0xfffffff000007947 */ /* 0x000fc0000383ffff */
[----:B------:R-:W-:-:S00]  /*29730*/  NOP ;  /* 0x0000000000007918 */ /* 0x000fc00000000000 */
        /* <DEDUP_REMOVED lines=12> */
.L_x_3:


//--------------------- .nv.shared.triton_mm      --------------------------
	.section	.nv.shared.triton_mm,"aw",@nobits
	.align	16
